	.target	sm_90a

	.elftype	@"ET_EXEC"


//--------------------- .note.nv.tkinfo           --------------------------
	.section	.note.nv.tkinfo,"",@"SHT_NOTE"
	.sectionflags	@"SHF_NOTE_NV_TKINFO"
	.tkinfo
        /*0018*/ 	.word	0x00000002
        /*0030*/ 	.string	""
        /*0030*/ 	.string	"ptxas"
        /*0030*/ 	.string	"Cuda compilation tools, release 13.0, V13.0.88"
        /*0030*/ 	.string	"Build cuda_13.0.r13.0/compiler.36424714_0"
        /*0030*/ 	.string	"-arch sm_90a -m 64 "



//--------------------- .note.nv.cuinfo           --------------------------
	.section	.note.nv.cuinfo,"",@"SHT_NOTE"
	.sectionflags	@"SHF_NOTE_NV_CUINFO"
        /*0018*/ 	.short	0x0002
        /*001a*/ 	.short	0x005a
        /*001c*/ 	.short	0x0082
	.zero		2


//--------------------- .nv.info                  --------------------------
	.section	.nv.info,"",@"SHT_CUDA_INFO"
	.align	4


	//----- nvinfo : EIATTR_REGCOUNT
	.align		4
        /*0000*/ 	.byte	0x04, 0x2f
        /*0002*/ 	.short	(.L_12 - .L_11)
	.align		4
.L_11:
        /*0004*/ 	.word	index@(_ZN7cutlass13device_kernelINS_4gemm6kernel13GemmUniversalIN4cute5tupleIJiiiiEEENS1_10collective13CollectiveMmaINS1_37MainloopSm90TmaGmmaWarpSpecializedFP8ILi10ENS5_IJNS4_1CILi1EEESB_SB_EEENS1_35KernelTmaWarpSpecializedCooperativeEEENS5_IJNSA_ILi512EEENSA_ILi176EEENSA_ILi32EEEEEENS_12float_e4m3_tENS5_IJlSB_lEEESJ_SK_NS4_8TiledMMAINS4_8MMA_AtomIJNS4_4SM904GMMA30MMA_64x16x32_F32E4M3E4M3_SS_TNILNSO_7ScaleInE1ELSQ_1EEEEEENS4_6LayoutINS5_IJNSA_ILi2EEESB_SB_EEENS5_IJSB_NSA_ILi0EEESW_EEEEENS5_IJNS4_10UnderscoreESZ_SZ_EEEEENS4_13SM90_TMA_LOADENS4_14ComposedLayoutINS4_7SwizzleILi1ELi4ELi3EEENS4_18smem_ptr_flag_bitsILi8EEENST_INS5_IJNSA_ILi8EEESH_EEENS5_IJSH_SB_EEEEEEEvNS4_8identityES12_S1C_vS1D_EENS_8epilogue10collective6detail29Sm90TmaWarpSpecializedAdapterINS1G_15DefaultEpilogueISJ_SK_SK_NS1F_6thread17LinearCombinationISJ_Li1EffLNS1K_9ScaleType4KindE0ELNS_15FloatRoundStyleE2ESJ_EENS1_15EpilogueDefaultEEEEEvvEEEEvNT_6ParamsE)
        /*0008*/ 	.word	0x000000a8


	//----- nvinfo : EIATTR_FRAME_SIZE
	.align		4
.L_12:
        /*000c*/ 	.byte	0x04, 0x11
        /*000e*/ 	.short	(.L_14 - .L_13)
	.align		4
.L_13:
        /*0010*/ 	.word	index@(_ZN7cutlass13device_kernelINS_4gemm6kernel13GemmUniversalIN4cute5tupleIJiiiiEEENS1_10collective13CollectiveMmaINS1_37MainloopSm90TmaGmmaWarpSpecializedFP8ILi10ENS5_IJNS4_1CILi1EEESB_SB_EEENS1_35KernelTmaWarpSpecializedCooperativeEEENS5_IJNSA_ILi512EEENSA_ILi176EEENSA_ILi32EEEEEENS_12float_e4m3_tENS5_IJlSB_lEEESJ_SK_NS4_8TiledMMAINS4_8MMA_AtomIJNS4_4SM904GMMA30MMA_64x16x32_F32E4M3E4M3_SS_TNILNSO_7ScaleInE1ELSQ_1EEEEEENS4_6LayoutINS5_IJNSA_ILi2EEESB_SB_EEENS5_IJSB_NSA_ILi0EEESW_EEEEENS5_IJNS4_10UnderscoreESZ_SZ_EEEEENS4_13SM90_TMA_LOADENS4_14ComposedLayoutINS4_7SwizzleILi1ELi4ELi3EEENS4_18smem_ptr_flag_bitsILi8EEENST_INS5_IJNSA_ILi8EEESH_EEENS5_IJSH_SB_EEEEEEEvNS4_8identityES12_S1C_vS1D_EENS_8epilogue10collective6detail29Sm90TmaWarpSpecializedAdapterINS1G_15DefaultEpilogueISJ_SK_SK_NS1F_6thread17LinearCombinationISJ_Li1EffLNS1K_9ScaleType4KindE0ELNS_15FloatRoundStyleE2ESJ_EENS1_15EpilogueDefaultEEEEEvvEEEEvNT_6ParamsE)
        /*0014*/ 	.word	0x000008c0


	//----- nvinfo : EIATTR_MIN_STACK_SIZE
	.align		4
.L_14:
        /*0018*/ 	.byte	0x04, 0x12
        /*001a*/ 	.short	(.L_16 - .L_15)
	.align		4
.L_15:
        /*001c*/ 	.word	index@(_ZN7cutlass13device_kernelINS_4gemm6kernel13GemmUniversalIN4cute5tupleIJiiiiEEENS1_10collective13CollectiveMmaINS1_37MainloopSm90TmaGmmaWarpSpecializedFP8ILi10ENS5_IJNS4_1CILi1EEESB_SB_EEENS1_35KernelTmaWarpSpecializedCooperativeEEENS5_IJNSA_ILi512EEENSA_ILi176EEENSA_ILi32EEEEEENS_12float_e4m3_tENS5_IJlSB_lEEESJ_SK_NS4_8TiledMMAINS4_8MMA_AtomIJNS4_4SM904GMMA30MMA_64x16x32_F32E4M3E4M3_SS_TNILNSO_7ScaleInE1ELSQ_1EEEEEENS4_6LayoutINS5_IJNSA_ILi2EEESB_SB_EEENS5_IJSB_NSA_ILi0EEESW_EEEEENS5_IJNS4_10UnderscoreESZ_SZ_EEEEENS4_13SM90_TMA_LOADENS4_14ComposedLayoutINS4_7SwizzleILi1ELi4ELi3EEENS4_18smem_ptr_flag_bitsILi8EEENST_INS5_IJNSA_ILi8EEESH_EEENS5_IJSH_SB_EEEEEEEvNS4_8identityES12_S1C_vS1D_EENS_8epilogue10collective6detail29Sm90TmaWarpSpecializedAdapterINS1G_15DefaultEpilogueISJ_SK_SK_NS1F_6thread17LinearCombinationISJ_Li1EffLNS1K_9ScaleType4KindE0ELNS_15FloatRoundStyleE2ESJ_EENS1_15EpilogueDefaultEEEEEvvEEEEvNT_6ParamsE)
        /*0020*/ 	.word	0x000008c0
.L_16:


//--------------------- .nv.compat                --------------------------
	.section	.nv.compat,"",@"SHT_CUDA_COMPAT_INFO"
	.align	4
        /*0000*/ 	.byte	0x02, 0x09, 0x01, 0x00, 0x02, 0x02, 0x04, 0x00, 0x02, 0x05, 0x05, 0x00, 0x03, 0x07, 0x01, 0x01
        /*0010*/ 	.byte	0x02, 0x03, 0x01, 0x00, 0x02, 0x06, 0x01, 0x00, 0x04, 0x0b, 0x08, 0x00, 0x00, 0x00, 0x00, 0x00
        /*0020*/ 	.byte	0x00, 0x00, 0x00, 0x00


//--------------------- .nv.info._ZN7cutlass13device_kernelINS_4gemm6kernel13GemmUniversalIN4cute5tupleIJiiiiEEENS1_10collective13CollectiveMmaINS1_37MainloopSm90TmaGmmaWarpSpecializedFP8ILi10ENS5_IJNS4_1CILi1EEESB_SB_EEENS1_35KernelTmaWarpSpecializedCooperativeEEENS5_IJNSA_ILi512EEENSA_ILi176EEENSA_ILi32EEEEEENS_12float_e4m3_tENS5_IJlSB_lEEESJ_SK_NS4_8TiledMMAINS4_8MMA_AtomIJNS4_4SM904GMMA30MMA_64x16x32_F32E4M3E4M3_SS_TNILNSO_7ScaleInE1ELSQ_1EEEEEENS4_6LayoutINS5_IJNSA_ILi2EEESB_SB_EEENS5_IJSB_NSA_ILi0EEESW_EEEEENS5_IJNS4_10UnderscoreESZ_SZ_EEEEENS4_13SM90_TMA_LOADENS4_14ComposedLayoutINS4_7SwizzleILi1ELi4ELi3EEENS4_18smem_ptr_flag_bitsILi8EEENST_INS5_IJNSA_ILi8EEESH_EEENS5_IJSH_SB_EEEEEEEvNS4_8identityES12_S1C_vS1D_EENS_8epilogue10collective6detail29Sm90TmaWarpSpecializedAdapterINS1G_15DefaultEpilogueISJ_SK_SK_NS1F_6thread17LinearCombinationISJ_Li1EffLNS1K_9ScaleType4KindE0ELNS_15FloatRoundStyleE2ESJ_EENS1_15EpilogueDefaultEEEEEvvEEEEvNT_6ParamsE --------------------------
	.section	.nv.info._ZN7cutlass13device_kernelINS_4gemm6kernel13GemmUniversalIN4cute5tupleIJiiiiEEENS1_10collective13CollectiveMmaINS1_37MainloopSm90TmaGmmaWarpSpecializedFP8ILi10ENS5_IJNS4_1CILi1EEESB_SB_EEENS1_35KernelTmaWarpSpecializedCooperativeEEENS5_IJNSA_ILi512EEENSA_ILi176EEENSA_ILi32EEEEEENS_12float_e4m3_tENS5_IJlSB_lEEESJ_SK_NS4_8TiledMMAINS4_8MMA_AtomIJNS4_4SM904GMMA30MMA_64x16x32_F32E4M3E4M3_SS_TNILNSO_7ScaleInE1ELSQ_1EEEEEENS4_6LayoutINS5_IJNSA_ILi2EEESB_SB_EEENS5_IJSB_NSA_ILi0EEESW_EEEEENS5_IJNS4_10UnderscoreESZ_SZ_EEEEENS4_13SM90_TMA_LOADENS4_14ComposedLayoutINS4_7SwizzleILi1ELi4ELi3EEENS4_18smem_ptr_flag_bitsILi8EEENST_INS5_IJNSA_ILi8EEESH_EEENS5_IJSH_SB_EEEEEEEvNS4_8identityES12_S1C_vS1D_EENS_8epilogue10collective6detail29Sm90TmaWarpSpecializedAdapterINS1G_15DefaultEpilogueISJ_SK_SK_NS1F_6thread17LinearCombinationISJ_Li1EffLNS1K_9ScaleType4KindE0ELNS_15FloatRoundStyleE2ESJ_EENS1_15EpilogueDefaultEEEEEvvEEEEvNT_6ParamsE,"",@"SHT_CUDA_INFO"
	.sectionflags	@""
	.align	4


	//----- nvinfo : EIATTR_CUDA_API_VERSION
	.align		4
        /*0000*/ 	.byte	0x04, 0x37
        /*0002*/ 	.short	(.L_18 - .L_17)
.L_17:
        /*0004*/ 	.word	0x00000082


	//----- nvinfo : EIATTR_KPARAM_INFO
	.align		4
.L_18:
        /*0008*/ 	.byte	0x04, 0x17
        /*000a*/ 	.short	(.L_20 - .L_19)
.L_19:
        /*000c*/ 	.word	0x00000000
        /*0010*/ 	.short	0x0000
        /*0012*/ 	.short	0x0070
        /*0014*/ 	.byte	0x00, 0xf0, 0x01, 0x10


	//----- nvinfo : EIATTR_SPARSE_MMA_MASK
	.align		4
.L_20:
        /*0018*/ 	.byte	0x03, 0x50
        /*001a*/ 	.short	0x0000


	//----- nvinfo : EIATTR_MAXREG_COUNT
	.align		4
        /*001c*/ 	.byte	0x03, 0x1b
        /*001e*/ 	.short	0x00a8


	//----- nvinfo : EIATTR_NUM_BARRIERS
	.align		4
        /*0020*/ 	.byte	0x02, 0x4c
        /*0022*/ 	.byte	0x01
	.zero		1


	//----- nvinfo : EIATTR_ANNOTATIONS
	.align		4
        /*0024*/ 	.byte	0x04, 0x55
        /*0026*/ 	.short	(.L_22 - .L_21)


	//   ....[0]....
.L_21:
        /*0028*/ 	.word	0x00000001
        /*002c*/ 	.byte	0x50, 0x02, 0x00, 0x00, 0x01, 0x00, 0x00, 0x00, 0xc0, 0x06, 0x00, 0x00, 0x01, 0x00, 0x00, 0x00
        /* <DEDUP_REMOVED lines=2086> */
        /*829c*/ 	.byte	0x90, 0x36, 0x04, 0x00


	//----- nvinfo : EIATTR_MERCURY_ISA_VERSION
	.align		4
.L_22:
        /*82a0*/ 	.byte	0x03, 0x5f
        /*82a2*/ 	.short	0x0101


	//----- nvinfo : EIATTR_INT_WARP_WIDE_INSTR_OFFSETS
	.align		4
        /*82a4*/ 	.byte	0x04, 0x31
        /*82a6*/ 	.short	(.L_24 - .L_23)


	//   ....[0]....
.L_23:
        /*82a8*/ 	.word	0x00000580


	//   ....[1]....
        /*82ac*/ 	.word	0x00000590


	//   ....[2]....
        /*82b0*/ 	.word	0x000006d0


	//----- nvinfo : EIATTR_COOP_GROUP_MASK_REGIDS
	.align		4
.L_24:
        /*82b4*/ 	.byte	0x04, 0x29
        /*82b6*/ 	.short	(.L_26 - .L_25)


	//   ....[0]....
.L_25:
        /*82b8*/ 	.word	0xffffffff


	//   ....[1]....
        /*82bc*/ 	.word	0xffffffff


	//   ....[2]....
        /*82c0*/ 	.word	0xffffffff


	//   ....[3]....
        /*82c4*/ 	.word	0xffffffff


	//   ....[4]....
        /*82c8*/ 	.word	0xffffffff


	//----- nvinfo : EIATTR_COOP_GROUP_INSTR_OFFSETS
	.align		4
.L_26:
        /*82cc*/ 	.byte	0x04, 0x28
        /*82ce*/ 	.short	(.L_28 - .L_27)


	//   ....[0]....
.L_27:
        /*82d0*/ 	.word	0x00000070


	//   ....[1]....
        /*82d4*/ 	.word	0x00000080


	//   ....[2]....
        /*82d8*/ 	.word	0x000001a0


	//   ....[3]....
        /*82dc*/ 	.word	0x000004c0


	//   ....[4]....
        /*82e0*/ 	.word	0x000030e0


	//----- nvinfo : EIATTR_REG_RECONFIG
	.align		4
.L_28:
        /*82e4*/ 	.byte	0x01, 0x54
	.zero		2


	//----- nvinfo : EIATTR_MBARRIER_INSTR_OFFSETS
	.align		4
        /*82e8*/ 	.byte	0x04, 0x39
        /*82ea*/ 	.short	(.L_30 - .L_29)


	//   ....[0]....
.L_29:
        /*82ec*/ 	.word	0x00000360
        /*82f0*/ 	.word	0x000000ff
        /*82f4*/ 	.word	0x00000000
        /*82f8*/ 	.short	0x0100
        /*82fa*/ 	.byte	0x09
	.zero		1


	//   ....[1]....
        /*82fc*/ 	.word	0x00000370
        /*8300*/ 	.word	0x000000ff
        /*8304*/ 	.word	0x00000050
        /*8308*/ 	.short	0x0100
        /*830a*/ 	.byte	0x09
	.zero		1


	//   ....[2]....
        /*830c*/ 	.word	0x00000380
        /*8310*/ 	.word	0x000000ff
        /*8314*/ 	.word	0x00000008
        /*8318*/ 	.short	0x0100
        /*831a*/ 	.byte	0x09
	.zero		1


	//   ....[3]....
        /*831c*/ 	.word	0x00000390
        /*8320*/ 	.word	0x000000ff
        /*8324*/ 	.word	0x00000058
        /*8328*/ 	.short	0x0100
        /*832a*/ 	.byte	0x09
	.zero		1


	//   ....[4]....
        /*832c*/ 	.word	0x000003a0
        /*8330*/ 	.word	0x000000ff
        /*8334*/ 	.word	0x00000010
        /*8338*/ 	.short	0x0100
        /*833a*/ 	.byte	0x09
	.zero		1


	//   ....[5]....
        /*833c*/ 	.word	0x000003b0
        /*8340*/ 	.word	0x000000ff
        /*8344*/ 	.word	0x00000060
        /*8348*/ 	.short	0x0100
        /*834a*/ 	.byte	0x09
	.zero		1


	//   ....[6]....
        /*834c*/ 	.word	0x000003c0
        /*8350*/ 	.word	0x000000ff
        /*8354*/ 	.word	0x00000018
        /*8358*/ 	.short	0x0100
        /*835a*/ 	.byte	0x09
	.zero		1


	//   ....[7]....
        /*835c*/ 	.word	0x000003d0
        /*8360*/ 	.word	0x000000ff
        /*8364*/ 	.word	0x00000068
        /*8368*/ 	.short	0x0100
        /*836a*/ 	.byte	0x09
	.zero		1


	//   ....[8]....
        /*836c*/ 	.word	0x000003e0
        /*8370*/ 	.word	0x000000ff
        /*8374*/ 	.word	0x00000020
        /*8378*/ 	.short	0x0100
        /*837a*/ 	.byte	0x09
	.zero		1


	//   ....[9]....
        /*837c*/ 	.word	0x000003f0
        /*8380*/ 	.word	0x000000ff
        /*8384*/ 	.word	0x00000070
        /*8388*/ 	.short	0x0100
        /*838a*/ 	.byte	0x09
	.zero		1


	//   ....[10]....
        /*838c*/ 	.word	0x00000400
        /*8390*/ 	.word	0x000000ff
        /*8394*/ 	.word	0x00000028
        /*8398*/ 	.short	0x0100
        /*839a*/ 	.byte	0x09
	.zero		1


	//   ....[11]....
        /*839c*/ 	.word	0x00000410
        /*83a0*/ 	.word	0x000000ff
        /*83a4*/ 	.word	0x00000078
        /*83a8*/ 	.short	0x0100
        /*83aa*/ 	.byte	0x09
	.zero		1


	//   ....[12]....
        /*83ac*/ 	.word	0x00000420
        /*83b0*/ 	.word	0x000000ff
        /*83b4*/ 	.word	0x00000030
        /*83b8*/ 	.short	0x0100
        /*83ba*/ 	.byte	0x09
	.zero		1


	//   ....[13]....
        /*83bc*/ 	.word	0x00000430
        /*83c0*/ 	.word	0x000000ff
        /*83c4*/ 	.word	0x00000080
        /*83c8*/ 	.short	0x0100
        /*83ca*/ 	.byte	0x09
	.zero		1


	//   ....[14]....
        /*83cc*/ 	.word	0x00000440
        /*83d0*/ 	.word	0x000000ff
        /*83d4*/ 	.word	0x00000038
        /*83d8*/ 	.short	0x0100
        /*83da*/ 	.byte	0x09
	.zero		1


	//   ....[15]....
        /*83dc*/ 	.word	0x00000450
        /*83e0*/ 	.word	0x000000ff
        /*83e4*/ 	.word	0x00000088
        /*83e8*/ 	.short	0x0100
        /*83ea*/ 	.byte	0x09
	.zero		1


	//   ....[16]....
        /*83ec*/ 	.word	0x00000460
        /*83f0*/ 	.word	0x000000ff
        /*83f4*/ 	.word	0x00000040
        /*83f8*/ 	.short	0x0100
        /*83fa*/ 	.byte	0x09
	.zero		1


	//   ....[17]....
        /*83fc*/ 	.word	0x00000470
        /*8400*/ 	.word	0x000000ff
        /*8404*/ 	.word	0x00000090
        /*8408*/ 	.short	0x0100
        /*840a*/ 	.byte	0x09
	.zero		1


	//   ....[18]....
        /*840c*/ 	.word	0x00000480
        /*8410*/ 	.word	0x000000ff
        /*8414*/ 	.word	0x00000048
        /*8418*/ 	.short	0x0100
        /*841a*/ 	.byte	0x09
	.zero		1


	//   ....[19]....
        /*841c*/ 	.word	0x00000490
        /*8420*/ 	.word	0x000000ff
        /*8424*/ 	.word	0x00000098
        /*8428*/ 	.short	0x0100
        /*842a*/ 	.byte	0x09
	.zero		1


	//   ....[20]....
        /*842c*/ 	.word	0x00000700
        /*8430*/ 	.word	0x000000ff
        /*8434*/ 	.word	0x000000b0
        /*8438*/ 	.short	0x0100
        /*843a*/ 	.byte	0x06
	.zero		1


	//   ....[21]....
        /*843c*/ 	.word	0x00000710
        /*8440*/ 	.word	0x000000ff
        /*8444*/ 	.word	0x000000b8
        /*8448*/ 	.short	0x0100
        /*844a*/ 	.byte	0x06
	.zero		1


	//   ....[22]....
        /*844c*/ 	.word	0x00003a30
        /*8450*/ 	.word	0x000000ff
        /*8454*/ 	.word	0x00000000
        /*8458*/ 	.short	0x010a
        /*845a*/ 	.byte	0x0c
	.zero		1


	//   ....[23]....
        /*845c*/ 	.word	0x00003aa0
        /*8460*/ 	.word	0x000000ff
        /*8464*/ 	.word	0x00000000
        /*8468*/ 	.short	0x010a
        /*846a*/ 	.byte	0x0c
	.zero		1


	//   ....[24]....
        /*846c*/ 	.word	0x0000a300
        /*8470*/ 	.word	0x000000ff
        /*8474*/ 	.word	0x00000000
        /*8478*/ 	.short	0x010a
        /*847a*/ 	.byte	0x0d
	.zero		1


	//   ....[25]....
        /*847c*/ 	.word	0x0000a340
        /*8480*/ 	.word	0x000000ff
        /*8484*/ 	.word	0x00000000
        /*8488*/ 	.short	0x010a
        /*848a*/ 	.byte	0x0d
	.zero		1


	//   ....[26]....
        /*848c*/ 	.word	0x00011010
        /*8490*/ 	.word	0x000000ff
        /*8494*/ 	.word	0x00000000
        /*8498*/ 	.short	0x0101
        /*849a*/ 	.byte	0x0c
	.zero		1


	//   ....[27]....
        /*849c*/ 	.word	0x000162c0
        /*84a0*/ 	.word	0x000000ff
        /*84a4*/ 	.word	0x00000000
        /*84a8*/ 	.short	0x0101
        /*84aa*/ 	.byte	0x0e
	.zero		1


	//   ....[28]....
        /*84ac*/ 	.word	0x00042520
        /*84b0*/ 	.word	0x0000000b
        /*84b4*/ 	.word	0x00000050
        /*84b8*/ 	.short	0x010a
        /*84ba*/ 	.byte	0x3f
	.zero		1


	//   ....[29]....
        /*84bc*/ 	.word	0x00042880
        /*84c0*/ 	.word	0x00000002
        /*84c4*/ 	.word	0x000000b8
        /*84c8*/ 	.short	0x0101
        /*84ca*/ 	.byte	0x3f
	.zero		1


	//   ....[30]....
        /*84cc*/ 	.word	0x00043070
        /*84d0*/ 	.word	0x00000003
        /*84d4*/ 	.word	0x00000000
        /*84d8*/ 	.short	0x010a
        /*84da*/ 	.byte	0x3f
	.zero		1


	//   ....[31]....
        /*84dc*/ 	.word	0x00043100
        /*84e0*/ 	.word	0x00000003
        /*84e4*/ 	.word	0x00000000
        /*84e8*/ 	.short	0x010a
        /*84ea*/ 	.byte	0x3f
	.zero		1


	//   ....[32]....
        /*84ec*/ 	.word	0x00043190
        /*84f0*/ 	.word	0x00000003
        /*84f4*/ 	.word	0x00000000
        /*84f8*/ 	.short	0x010a
        /*84fa*/ 	.byte	0x3f
	.zero		1


	//   ....[33]....
        /*84fc*/ 	.word	0x00043220
        /*8500*/ 	.word	0x00000003
        /*8504*/ 	.word	0x00000000
        /*8508*/ 	.short	0x010a
        /*850a*/ 	.byte	0x3f
	.zero		1


	//   ....[34]....
        /*850c*/ 	.word	0x000432b0
        /*8510*/ 	.word	0x00000003
        /*8514*/ 	.word	0x00000000
        /*8518*/ 	.short	0x010a
        /*851a*/ 	.byte	0x3f
	.zero		1


	//   ....[35]....
        /*851c*/ 	.word	0x00043340
        /*8520*/ 	.word	0x00000003
        /*8524*/ 	.word	0x00000000
        /*8528*/ 	.short	0x010a
        /*852a*/ 	.byte	0x3f
	.zero		1


	//   ....[36]....
        /*852c*/ 	.word	0x000433d0
        /*8530*/ 	.word	0x00000003
        /*8534*/ 	.word	0x00000000
        /*8538*/ 	.short	0x010a
        /*853a*/ 	.byte	0x3f
	.zero		1


	//   ....[37]....
        /*853c*/ 	.word	0x00043460
        /*8540*/ 	.word	0x00000003
        /*8544*/ 	.word	0x00000000
        /*8548*/ 	.short	0x010a
        /*854a*/ 	.byte	0x3f
	.zero		1


	//   ....[38]....
        /*854c*/ 	.word	0x000434f0
        /*8550*/ 	.word	0x00000003
        /*8554*/ 	.word	0x00000000
        /*8558*/ 	.short	0x010a
        /*855a*/ 	.byte	0x3f
	.zero		1


	//   ....[39]....
        /*855c*/ 	.word	0x00043580
        /*8560*/ 	.word	0x00000003
        /*8564*/ 	.word	0x00000000
        /*8568*/ 	.short	0x010a
        /*856a*/ 	.byte	0x3f
	.zero		1


	//   ....[40]....
        /*856c*/ 	.word	0x000435f0
        /*8570*/ 	.word	0x00000006
        /*8574*/ 	.word	0x00000000
        /*8578*/ 	.short	0x010a
        /*857a*/ 	.byte	0x3f
	.zero		1


	//   ....[41]....
        /*857c*/ 	.word	0x00043660
        /*8580*/ 	.word	0x00000000
        /*8584*/ 	.word	0x00000000
        /*8588*/ 	.short	0x010a
        /*858a*/ 	.byte	0x3f
	.zero		1


	//   ....[42]....
        /*858c*/ 	.word	0x00043740
        /*8590*/ 	.word	0x0000000b
        /*8594*/ 	.word	0x00000050
        /*8598*/ 	.short	0x010a
        /*859a*/ 	.byte	0x3f
	.zero		1


	//   ....[43]....
        /*859c*/ 	.word	0x00043820
        /*85a0*/ 	.word	0x00000003
        /*85a4*/ 	.word	0x00000000
        /*85a8*/ 	.short	0x010a
        /*85aa*/ 	.byte	0x3f
	.zero		1


	//   ....[44]....
        /*85ac*/ 	.word	0x00043870
        /*85b0*/ 	.word	0x00000003
        /*85b4*/ 	.word	0x00000000
        /*85b8*/ 	.short	0x010a
        /*85ba*/ 	.byte	0x3f
	.zero		1


	//   ....[45]....
        /*85bc*/ 	.word	0x000438c0
        /*85c0*/ 	.word	0x00000003
        /*85c4*/ 	.word	0x00000000
        /*85c8*/ 	.short	0x010a
        /*85ca*/ 	.byte	0x3f
	.zero		1


	//   ....[46]....
        /*85cc*/ 	.word	0x00043910
        /*85d0*/ 	.word	0x00000003
        /*85d4*/ 	.word	0x00000000
        /*85d8*/ 	.short	0x010a
        /*85da*/ 	.byte	0x3f
	.zero		1


	//   ....[47]....
        /*85dc*/ 	.word	0x00043960
        /*85e0*/ 	.word	0x00000003
        /*85e4*/ 	.word	0x00000000
        /*85e8*/ 	.short	0x010a
        /*85ea*/ 	.byte	0x3f
	.zero		1


	//   ....[48]....
        /*85ec*/ 	.word	0x000439b0
        /*85f0*/ 	.word	0x00000003
        /*85f4*/ 	.word	0x00000000
        /*85f8*/ 	.short	0x010a
        /*85fa*/ 	.byte	0x3f
	.zero		1


	//   ....[49]....
        /*85fc*/ 	.word	0x00043a00
        /*8600*/ 	.word	0x00000003
        /*8604*/ 	.word	0x00000000
        /*8608*/ 	.short	0x010a
        /*860a*/ 	.byte	0x3f
	.zero		1


	//   ....[50]....
        /*860c*/ 	.word	0x00043a50
        /*8610*/ 	.word	0x00000003
        /*8614*/ 	.word	0x00000000
        /*8618*/ 	.short	0x010a
        /*861a*/ 	.byte	0x3f
	.zero		1


	//   ....[51]....
        /*861c*/ 	.word	0x00043aa0
        /*8620*/ 	.word	0x00000003
        /*8624*/ 	.word	0x00000000
        /*8628*/ 	.short	0x010a
        /*862a*/ 	.byte	0x3f
	.zero		1


	//----- nvinfo : EIATTR_NUM_MBARRIERS
	.align		4
.L_30:
        /*862c*/ 	.byte	0x03, 0x38
        /*862e*/ 	.short	0x0016


	//----- nvinfo : EIATTR_EXIT_INSTR_OFFSETS
	.align		4
        /*8630*/ 	.byte	0x04, 0x1c
        /*8632*/ 	.short	(.L_32 - .L_31)


	//   ....[0]....
.L_31:
        /*8634*/ 	.word	0x00000770


	//   ....[1]....
        /*8638*/ 	.word	0x00001110


	//   ....[2]....
        /*863c*/ 	.word	0x00041b20


	//   ....[3]....
        /*8640*/ 	.word	0x00042190


	//   ....[4]....
        /*8644*/ 	.word	0x000435d0


	//----- nvinfo : EIATTR_MAX_THREADS
	.align		4
.L_32:
        /*8648*/ 	.byte	0x04, 0x05
        /*864a*/ 	.short	(.L_34 - .L_33)
.L_33:
        /*864c*/ 	.word	0x00000180
        /*8650*/ 	.word	0x00000001
        /*8654*/ 	.word	0x00000001


	//----- nvinfo : EIATTR_CRS_STACK_SIZE
	.align		4
.L_34:
        /*8658*/ 	.byte	0x04, 0x1e
        /*865a*/ 	.short	(.L_36 - .L_35)
.L_35:
        /*865c*/ 	.word	0x00000000


	//----- nvinfo : EIATTR_CBANK_PARAM_SIZE
	.align		4
.L_36:
        /*8660*/ 	.byte	0x03, 0x19
        /*8662*/ 	.short	0x0470


	//----- nvinfo : EIATTR_PARAM_CBANK
	.align		4
        /*8664*/ 	.byte	0x04, 0x0a
        /*8666*/ 	.short	(.L_38 - .L_37)
	.align		4
.L_37:
        /*8668*/ 	.word	index@(.nv.constant0._ZN7cutlass13device_kernelINS_4gemm6kernel13GemmUniversalIN4cute5tupleIJiiiiEEENS1_10collective13CollectiveMmaINS1_37MainloopSm90TmaGmmaWarpSpecializedFP8ILi10ENS5_IJNS4_1CILi1EEESB_SB_EEENS1_35KernelTmaWarpSpecializedCooperativeEEENS5_IJNSA_ILi512EEENSA_ILi176EEENSA_ILi32EEEEEENS_12float_e4m3_tENS5_IJlSB_lEEESJ_SK_NS4_8TiledMMAINS4_8MMA_AtomIJNS4_4SM904GMMA30MMA_64x16x32_F32E4M3E4M3_SS_TNILNSO_7ScaleInE1ELSQ_1EEEEEENS4_6LayoutINS5_IJNSA_ILi2EEESB_SB_EEENS5_IJSB_NSA_ILi0EEESW_EEEEENS5_IJNS4_10UnderscoreESZ_SZ_EEEEENS4_13SM90_TMA_LOADENS4_14ComposedLayoutINS4_7SwizzleILi1ELi4ELi3EEENS4_18smem_ptr_flag_bitsILi8EEENST_INS5_IJNSA_ILi8EEESH_EEENS5_IJSH_SB_EEEEEEEvNS4_8identityES12_S1C_vS1D_EENS_8epilogue10collective6detail29Sm90TmaWarpSpecializedAdapterINS1G_15DefaultEpilogueISJ_SK_SK_NS1F_6thread17LinearCombinationISJ_Li1EffLNS1K_9ScaleType4KindE0ELNS_15FloatRoundStyleE2ESJ_EENS1_15EpilogueDefaultEEEEEvvEEEEvNT_6ParamsE)
        /*866c*/ 	.short	0x0210
        /*866e*/ 	.short	0x0470


	//----- nvinfo : EIATTR_SW_WAR
	.align		4
.L_38:
        /*8670*/ 	.byte	0x04, 0x36
        /*8672*/ 	.short	(.L_40 - .L_39)
.L_39:
        /*8674*/ 	.word	0x00000008
.L_40:


//--------------------- .nv.callgraph             --------------------------
	.section	.nv.callgraph,"",@"SHT_CUDA_CALLGRAPH"
	.align	4
	.sectionentsize	8
	.align		4
        /*0000*/ 	.word	0x00000000
	.align		4
        /*0004*/ 	.word	0xffffffff
	.align		4
        /*0008*/ 	.word	0x00000000
	.align		4
        /*000c*/ 	.word	0xfffffffe
	.align		4
        /*0010*/ 	.word	0x00000000
	.align		4
        /*0014*/ 	.word	0xfffffffd
	.align		4
        /*0018*/ 	.word	0x00000000
	.align		4
        /*001c*/ 	.word	0xfffffffc


//--------------------- .nv.constant4             --------------------------
	.section	.nv.constant4,"a",@progbits
	.align	8
	.align		8
.nv.constant4:
        /*0000*/ 	.dword	_ZN40_INTERNAL_62e9ae93_4_k_cu_b7366938_111334cuda3std3__45__cpo5beginE
	.align		8
        /*0008*/ 	.dword	_ZN40_INTERNAL_62e9ae93_4_k_cu_b7366938_111334cuda3std3__45__cpo3endE
	.align		8
        /*0010*/ 	.dword	_ZN40_INTERNAL_62e9ae93_4_k_cu_b7366938_111334cuda3std3__45__cpo6cbeginE
	.align		8
        /*0018*/ 	.dword	_ZN40_INTERNAL_62e9ae93_4_k_cu_b7366938_111334cuda3std3__45__cpo4cendE
	.align		8
        /*0020*/ 	.dword	_ZN40_INTERNAL_62e9ae93_4_k_cu_b7366938_111334cuda3std3__442_GLOBAL__N__62e9ae93_4_k_cu_b7366938_111336ignoreE
	.align		8
        /*0028*/ 	.dword	_ZN40_INTERNAL_62e9ae93_4_k_cu_b7366938_111334cuda3std3__419piecewise_constructE
	.align		8
        /*0030*/ 	.dword	_ZN40_INTERNAL_62e9ae93_4_k_cu_b7366938_111334cuda3std3__48in_placeE
	.align		8
        /*0038*/ 	.dword	_ZN40_INTERNAL_62e9ae93_4_k_cu_b7366938_111334cuda3std6ranges3__45__cpo4swapE
	.align		8
        /*0040*/ 	.dword	_ZN40_INTERNAL_62e9ae93_4_k_cu_b7366938_111334cuda3std6ranges3__45__cpo9iter_moveE
	.align		8
        /*0048*/ 	.dword	_ZN40_INTERNAL_62e9ae93_4_k_cu_b7366938_111334cute7productE
	.align		8
        /*0050*/ 	.dword	_ZN40_INTERNAL_62e9ae93_4_k_cu_b7366938_111334cute1_E


//--------------------- .text._ZN7cutlass13device_kernelINS_4gemm6kernel13GemmUniversalIN4cute5tupleIJiiiiEEENS1_10collective13CollectiveMmaINS1_37MainloopSm90TmaGmmaWarpSpecializedFP8ILi10ENS5_IJNS4_1CILi1EEESB_SB_EEENS1_35KernelTmaWarpSpecializedCooperativeEEENS5_IJNSA_ILi512EEENSA_ILi176EEENSA_ILi32EEEEEENS_12float_e4m3_tENS5_IJlSB_lEEESJ_SK_NS4_8TiledMMAINS4_8MMA_AtomIJNS4_4SM904GMMA30MMA_64x16x32_F32E4M3E4M3_SS_TNILNSO_7ScaleInE1ELSQ_1EEEEEENS4_6LayoutINS5_IJNSA_ILi2EEESB_SB_EEENS5_IJSB_NSA_ILi0EEESW_EEEEENS5_IJNS4_10UnderscoreESZ_SZ_EEEEENS4_13SM90_TMA_LOADENS4_14ComposedLayoutINS4_7SwizzleILi1ELi4ELi3EEENS4_18smem_ptr_flag_bitsILi8EEENST_INS5_IJNSA_ILi8EEESH_EEENS5_IJSH_SB_EEEEEEEvNS4_8identityES12_S1C_vS1D_EENS_8epilogue10collective6detail29Sm90TmaWarpSpecializedAdapterINS1G_15DefaultEpilogueISJ_SK_SK_NS1F_6thread17LinearCombinationISJ_Li1EffLNS1K_9ScaleType4KindE0ELNS_15FloatRoundStyleE2ESJ_EENS1_15EpilogueDefaultEEEEEvvEEEEvNT_6ParamsE --------------------------
	.section	.text._ZN7cutlass13device_kernelINS_4gemm6kernel13GemmUniversalIN4cute5tupleIJiiiiEEENS1_10collective13CollectiveMmaINS1_37MainloopSm90TmaGmmaWarpSpecializedFP8ILi10ENS5_IJNS4_1CILi1EEESB_SB_EEENS1_35KernelTmaWarpSpecializedCooperativeEEENS5_IJNSA_ILi512EEENSA_ILi176EEENSA_ILi32EEEEEENS_12float_e4m3_tENS5_IJlSB_lEEESJ_SK_NS4_8TiledMMAINS4_8MMA_AtomIJNS4_4SM904GMMA30MMA_64x16x32_F32E4M3E4M3_SS_TNILNSO_7ScaleInE1ELSQ_1EEEEEENS4_6LayoutINS5_IJNSA_ILi2EEESB_SB_EEENS5_IJSB_NSA_ILi0EEESW_EEEEENS5_IJNS4_10UnderscoreESZ_SZ_EEEEENS4_13SM90_TMA_LOADENS4_14ComposedLayoutINS4_7SwizzleILi1ELi4ELi3EEENS4_18smem_ptr_flag_bitsILi8EEENST_INS5_IJNSA_ILi8EEESH_EEENS5_IJSH_SB_EEEEEEEvNS4_8identityES12_S1C_vS1D_EENS_8epilogue10collective6detail29Sm90TmaWarpSpecializedAdapterINS1G_15DefaultEpilogueISJ_SK_SK_NS1F_6thread17LinearCombinationISJ_Li1EffLNS1K_9ScaleType4KindE0ELNS_15FloatRoundStyleE2ESJ_EENS1_15EpilogueDefaultEEEEEvvEEEEvNT_6ParamsE,"ax",@progbits
	.align	128
.text._ZN7cutlass13device_kernelINS_4gemm6kernel13GemmUniversalIN4cute5tupleIJiiiiEEENS1_10collective13CollectiveMmaINS1_37MainloopSm90TmaGmmaWarpSpecializedFP8ILi10ENS5_IJNS4_1CILi1EEESB_SB_EEENS1_35KernelTmaWarpSpecializedCooperativeEEENS5_IJNSA_ILi512EEENSA_ILi176EEENSA_ILi32EEEEEENS_12float_e4m3_tENS5_IJlSB_lEEESJ_SK_NS4_8TiledMMAINS4_8MMA_AtomIJNS4_4SM904GMMA30MMA_64x16x32_F32E4M3E4M3_SS_TNILNSO_7ScaleInE1ELSQ_1EEEEEENS4_6LayoutINS5_IJNSA_ILi2EEESB_SB_EEENS5_IJSB_NSA_ILi0EEESW_EEEEENS5_IJNS4_10UnderscoreESZ_SZ_EEEEENS4_13SM90_TMA_LOADENS4_14ComposedLayoutINS4_7SwizzleILi1ELi4ELi3EEENS4_18smem_ptr_flag_bitsILi8EEENST_INS5_IJNSA_ILi8EEESH_EEENS5_IJSH_SB_EEEEEEEvNS4_8identityES12_S1C_vS1D_EENS_8epilogue10collective6detail29Sm90TmaWarpSpecializedAdapterINS1G_15DefaultEpilogueISJ_SK_SK_NS1F_6thread17LinearCombinationISJ_Li1EffLNS1K_9ScaleType4KindE0ELNS_15FloatRoundStyleE2ESJ_EENS1_15EpilogueDefaultEEEEEvvEEEEvNT_6ParamsE:
        .type           _ZN7cutlass13device_kernelINS_4gemm6kernel13GemmUniversalIN4cute5tupleIJiiiiEEENS1_10collective13CollectiveMmaINS1_37MainloopSm90TmaGmmaWarpSpecializedFP8ILi10ENS5_IJNS4_1CILi1EEESB_SB_EEENS1_35KernelTmaWarpSpecializedCooperativeEEENS5_IJNSA_ILi512EEENSA_ILi176EEENSA_ILi32EEEEEENS_12float_e4m3_tENS5_IJlSB_lEEESJ_SK_NS4_8TiledMMAINS4_8MMA_AtomIJNS4_4SM904GMMA30MMA_64x16x32_F32E4M3E4M3_SS_TNILNSO_7ScaleInE1ELSQ_1EEEEEENS4_6LayoutINS5_IJNSA_ILi2EEESB_SB_EEENS5_IJSB_NSA_ILi0EEESW_EEEEENS5_IJNS4_10UnderscoreESZ_SZ_EEEEENS4_13SM90_TMA_LOADENS4_14ComposedLayoutINS4_7SwizzleILi1ELi4ELi3EEENS4_18smem_ptr_flag_bitsILi8EEENST_INS5_IJNSA_ILi8EEESH_EEENS5_IJSH_SB_EEEEEEEvNS4_8identityES12_S1C_vS1D_EENS_8epilogue10collective6detail29Sm90TmaWarpSpecializedAdapterINS1G_15DefaultEpilogueISJ_SK_SK_NS1F_6thread17LinearCombinationISJ_Li1EffLNS1K_9ScaleType4KindE0ELNS_15FloatRoundStyleE2ESJ_EENS1_15EpilogueDefaultEEEEEvvEEEEvNT_6ParamsE,@function
        .size           _ZN7cutlass13device_kernelINS_4gemm6kernel13GemmUniversalIN4cute5tupleIJiiiiEEENS1_10collective13CollectiveMmaINS1_37MainloopSm90TmaGmmaWarpSpecializedFP8ILi10ENS5_IJNS4_1CILi1EEESB_SB_EEENS1_35KernelTmaWarpSpecializedCooperativeEEENS5_IJNSA_ILi512EEENSA_ILi176EEENSA_ILi32EEEEEENS_12float_e4m3_tENS5_IJlSB_lEEESJ_SK_NS4_8TiledMMAINS4_8MMA_AtomIJNS4_4SM904GMMA30MMA_64x16x32_F32E4M3E4M3_SS_TNILNSO_7ScaleInE1ELSQ_1EEEEEENS4_6LayoutINS5_IJNSA_ILi2EEESB_SB_EEENS5_IJSB_NSA_ILi0EEESW_EEEEENS5_IJNS4_10UnderscoreESZ_SZ_EEEEENS4_13SM90_TMA_LOADENS4_14ComposedLayoutINS4_7SwizzleILi1ELi4ELi3EEENS4_18smem_ptr_flag_bitsILi8EEENST_INS5_IJNSA_ILi8EEESH_EEENS5_IJSH_SB_EEEEEEEvNS4_8identityES12_S1C_vS1D_EENS_8epilogue10collective6detail29Sm90TmaWarpSpecializedAdapterINS1G_15DefaultEpilogueISJ_SK_SK_NS1F_6thread17LinearCombinationISJ_Li1EffLNS1K_9ScaleType4KindE0ELNS_15FloatRoundStyleE2ESJ_EENS1_15EpilogueDefaultEEEEEvvEEEEvNT_6ParamsE,(.L_x_174 - _ZN7cutlass13device_kernelINS_4gemm6kernel13GemmUniversalIN4cute5tupleIJiiiiEEENS1_10collective13CollectiveMmaINS1_37MainloopSm90TmaGmmaWarpSpecializedFP8ILi10ENS5_IJNS4_1CILi1EEESB_SB_EEENS1_35KernelTmaWarpSpecializedCooperativeEEENS5_IJNSA_ILi512EEENSA_ILi176EEENSA_ILi32EEEEEENS_12float_e4m3_tENS5_IJlSB_lEEESJ_SK_NS4_8TiledMMAINS4_8MMA_AtomIJNS4_4SM904GMMA30MMA_64x16x32_F32E4M3E4M3_SS_TNILNSO_7ScaleInE1ELSQ_1EEEEEENS4_6LayoutINS5_IJNSA_ILi2EEESB_SB_EEENS5_IJSB_NSA_ILi0EEESW_EEEEENS5_IJNS4_10UnderscoreESZ_SZ_EEEEENS4_13SM90_TMA_LOADENS4_14ComposedLayoutINS4_7SwizzleILi1ELi4ELi3EEENS4_18smem_ptr_flag_bitsILi8EEENST_INS5_IJNSA_ILi8EEESH_EEENS5_IJSH_SB_EEEEEEEvNS4_8identityES12_S1C_vS1D_EENS_8epilogue10collective6detail29Sm90TmaWarpSpecializedAdapterINS1G_15DefaultEpilogueISJ_SK_SK_NS1F_6thread17LinearCombinationISJ_Li1EffLNS1K_9ScaleType4KindE0ELNS_15FloatRoundStyleE2ESJ_EENS1_15EpilogueDefaultEEEEEvvEEEEvNT_6ParamsE)
        .other          _ZN7cutlass13device_kernelINS_4gemm6kernel13GemmUniversalIN4cute5tupleIJiiiiEEENS1_10collective13CollectiveMmaINS1_37MainloopSm90TmaGmmaWarpSpecializedFP8ILi10ENS5_IJNS4_1CILi1EEESB_SB_EEENS1_35KernelTmaWarpSpecializedCooperativeEEENS5_IJNSA_ILi512EEENSA_ILi176EEENSA_ILi32EEEEEENS_12float_e4m3_tENS5_IJlSB_lEEESJ_SK_NS4_8TiledMMAINS4_8MMA_AtomIJNS4_4SM904GMMA30MMA_64x16x32_F32E4M3E4M3_SS_TNILNSO_7ScaleInE1ELSQ_1EEEEEENS4_6LayoutINS5_IJNSA_ILi2EEESB_SB_EEENS5_IJSB_NSA_ILi0EEESW_EEEEENS5_IJNS4_10UnderscoreESZ_SZ_EEEEENS4_13SM90_TMA_LOADENS4_14ComposedLayoutINS4_7SwizzleILi1ELi4ELi3EEENS4_18smem_ptr_flag_bitsILi8EEENST_INS5_IJNSA_ILi8EEESH_EEENS5_IJSH_SB_EEEEEEEvNS4_8identityES12_S1C_vS1D_EENS_8epilogue10collective6detail29Sm90TmaWarpSpecializedAdapterINS1G_15DefaultEpilogueISJ_SK_SK_NS1F_6thread17LinearCombinationISJ_Li1EffLNS1K_9ScaleType4KindE0ELNS_15FloatRoundStyleE2ESJ_EENS1_15EpilogueDefaultEEEEEvvEEEEvNT_6ParamsE,@"STO_CUDA_ENTRY STV_DEFAULT"
_ZN7cutlass13device_kernelINS_4gemm6kernel13GemmUniversalIN4cute5tupleIJiiiiEEENS1_10collective13CollectiveMmaINS1_37MainloopSm90TmaGmmaWarpSpecializedFP8ILi10ENS5_IJNS4_1CILi1EEESB_SB_EEENS1_35KernelTmaWarpSpecializedCooperativeEEENS5_IJNSA_ILi512EEENSA_ILi176EEENSA_ILi32EEEEEENS_12float_e4m3_tENS5_IJlSB_lEEESJ_SK_NS4_8TiledMMAINS4_8MMA_AtomIJNS4_4SM904GMMA30MMA_64x16x32_F32E4M3E4M3_SS_TNILNSO_7ScaleInE1ELSQ_1EEEEEENS4_6LayoutINS5_IJNSA_ILi2EEESB_SB_EEENS5_IJSB_NSA_ILi0EEESW_EEEEENS5_IJNS4_10UnderscoreESZ_SZ_EEEEENS4_13SM90_TMA_LOADENS4_14ComposedLayoutINS4_7SwizzleILi1ELi4ELi3EEENS4_18smem_ptr_flag_bitsILi8EEENST_INS5_IJNSA_ILi8EEESH_EEENS5_IJSH_SB_EEEEEEEvNS4_8identityES12_S1C_vS1D_EENS_8epilogue10collective6detail29Sm90TmaWarpSpecializedAdapterINS1G_15DefaultEpilogueISJ_SK_SK_NS1F_6thread17LinearCombinationISJ_Li1EffLNS1K_9ScaleType4KindE0ELNS_15FloatRoundStyleE2ESJ_EENS1_15EpilogueDefaultEEEEEvvEEEEvNT_6ParamsE:
[----:B------:R-:W0:Y:S02]  /*0000*/  LDC R1, c[0x0][0x28] ;  /* 0x00000a00ff017b82 */ /* 0x000e240000000800 */
[----:B0-----:R-:W-:Y:S01]  /*0010*/  VIADD R1, R1, 0xfffff740 ;  /* 0xfffff74001017836 */ /* 0x001fe20000000000 */
[----:B------:R-:W0:Y:S01]  /*0020*/  S2R R2, SR_TID.X ;  /* 0x0000000000027919 */ /* 0x000e220000002100 */
[----:B------:R-:W-:Y:S01]  /*0030*/  ELECT P0, URZ, PT ;  /* 0x00000000003f782f */ /* 0x000fe20003800000 */
[----:B------:R-:W-:Y:S01]  /*0040*/  BSSY B0, `(.L_x_0) ;  /* 0x0000015000007945 */ /* 0x000fe20003800000 */
[--C-:B0-----:R-:W-:Y:S02]  /*0050*/  SHF.R.U32.HI R0, RZ, 0x5, R2.reuse ;  /* 0x00000005ff007819 */ /* 0x101fe40000011602 */
[----:B------:R-:W-:-:S03]  /*0060*/  SHF.R.U32.HI R2, RZ, 0x7, R2 ;  /* 0x00000007ff027819 */ /* 0x000fc60000011602 */
[----:B------:R-:W0:Y:S04]  /*0070*/  SHFL.IDX PT, R3, R0, RZ, 0x1f ;  /* 0x00001fff00037589 */ /* 0x000e2800000e0000 */
[----:B------:R-:W1:Y:S01]  /*0080*/  SHFL.IDX PT, R2, R2, RZ, 0x1f ;  /* 0x00001fff02027589 */ /* 0x000e6200000e0000 */
[----:B0-----:R-:W-:Y:S02]  /*0090*/  R2UR UR4, R3 ;  /* 0x00000000030472ca */ /* 0x001fe400000e0000 */
[----:B-1----:R-:W-:-:S11]  /*00a0*/  R2UR UR6, R2 ;  /* 0x00000000020672ca */ /* 0x002fd600000e0000 */
[----:B------:R-:W-:Y:S02]  /*00b0*/  USHF.R.S32.HI UR5, URZ, 0x1f, UR4 ;  /* 0x0000001f3f057899 */ /* 0x000fe40008011404 */
[----:B------:R-:W-:Y:S02]  /*00c0*/  ISETP.NE.OR P0, PT, RZ, UR4, !P0 ;  /* 0x00000004ff007c0c */ /* 0x000fe4000c705670 */
[----:B------:R-:W-:-:S04]  /*00d0*/  ULEA.HI UR5, UR5, UR4, URZ, 0x2 ;  /* 0x0000000405057291 */ /* 0x000fc8000f8f103f */
[----:B------:R-:W-:-:S04]  /*00e0*/  ULOP3.LUT UR5, UR5, 0xfffffffc, URZ, 0xc0, !UPT ;  /* 0xfffffffc05057892 */ /* 0x000fc8000f8ec03f */
[----:B------:R-:W-:-:S03]  /*00f0*/  UIADD3 UR8, UR4, -UR5, URZ ;  /* 0x8000000504087290 */ /* 0x000fc6000fffe03f */
[----:B------:R-:W-:Y:S09]  /*0100*/  @P0 BRA `(.L_x_1) ;  /* 0x0000000000200947 */ /* 0x000ff20003800000 */
[----:B------:R-:W-:Y:S02]  /*0110*/  ULDC.64 UR4, c[0x0][0x198] ;  /* 0x0000660000047ab9 */ /* 0x000fe40000000a00 */
[----:B------:R-:W-:Y:S02]  /*0120*/  UIADD3 UR10, UP0, UR4, 0xf0, URZ ;  /* 0x000000f0040a7890 */ /* 0x000fe4000ff1e03f */
[----:B------:R-:W-:Y:S02]  /*0130*/  UIADD3 UR4, UP1, UR4, 0x1f0, URZ ;  /* 0x000001f004047890 */ /* 0x000fe4000ff3e03f */
[----:B------:R-:W-:Y:S02]  /*0140*/  UIADD3.X UR11, URZ, UR5, URZ, UP0, !UPT ;  /* 0x000000053f0b7290 */ /* 0x000fe400087fe43f */
[----:B------:R-:W-:-:S07]  /*0150*/  UIADD3.X UR5, URZ, UR5, URZ, UP1, !UPT ;  /* 0x000000053f057290 */ /* 0x000fce0008ffe43f */
[----:B------:R0:W-:Y:S02]  /*0160*/  UTMACCTL.PF [UR10] ;  /* 0x000000000a0079b9 */ /* 0x0001e40008040000 */
[----:B------:R0:W-:Y:S02]  /*0170*/  UTMACCTL.PF [UR4] ;  /* 0x00000000040079b9 */ /* 0x0001e40008040000 */
[----:B0-----:R-:W-:Y:S01]  /*0180*/  NOP ;  /* 0x0000000000007918 */ /* 0x001fe20000000000 */
.L_x_1:
[----:B------:R-:W-:Y:S05]  /*0190*/  BSYNC B0 ;  /* 0x0000000000007941 */ /* 0x000fea0003800000 */
.L_x_0:
[----:B------:R-:W0:Y:S01]  /*01a0*/  SHFL.IDX PT, R2, R0, RZ, 0x1f ;  /* 0x00001fff00027589 */ /* 0x000e2200000e0000 */
[----:B------:R-:W-:Y:S01]  /*01b0*/  UISETP.NE.AND UP0, UPT, UR8, 0x3, UPT ;  /* 0x000000030800788c */ /* 0x000fe2000bf05270 */
[----:B------:R-:W-:Y:S01]  /*01c0*/  ISETP.NE.AND P1, PT, RZ, UR6, PT ;  /* 0x00000006ff007c0c */ /* 0x000fe2000bf25270 */
[----:B------:R-:W-:Y:S02]  /*01d0*/  UIADD3 UR10, UR6, -0x1, URZ ;  /* 0xffffffff060a7890 */ /* 0x000fe4000fffe03f */
[----:B------:R-:W-:Y:S02]  /*01e0*/  UISETP.EQ.OR UP0, UPT, UR8, URZ, !UP0 ;  /* 0x0000003f0800728c */ /* 0x000fe4000c702670 */
[----:B------:R-:W-:Y:S02]  /*01f0*/  UISETP.GE.U32.AND UP1, UPT, UR10, 0x2, UPT ;  /* 0x000000020a00788c */ /* 0x000fe4000bf26070 */
[----:B------:R-:W-:-:S04]  /*0200*/  UISETP.EQ.AND UP0, UPT, UR6, URZ, UP0 ;  /* 0x0000003f0600728c */ /* 0x000fc80008702270 */
[----:B------:R-:W-:-:S04]  /*0210*/  USEL UR4, URZ, 0x1, !UP0 ;  /* 0x000000013f047887 */ /* 0x000fc8000c000000 */
[----:B------:R-:W-:Y:S01]  /*0220*/  USEL UR4, UR4, 0x2, UP1 ;  /* 0x0000000204047887 */ /* 0x000fe20008800000 */
[----:B0-----:R-:W-:-:S05]  /*0230*/  ISETP.NE.AND P0, PT, R2, RZ, PT ;  /* 0x000000ff0200720c */ /* 0x001fca0003f05270 */
[----:B------:R-:W-:-:S05]  /*0240*/  IMAD.U32 R2, RZ, RZ, UR4 ;  /* 0x00000004ff027e24 */ /* 0x000fca000f8e00ff */
[----:B------:R0:W-:Y:S03]  /*0250*/  STL [R1+0x788], R2 ;  /* 0x0007880201007387 */ /* 0x0001e60000100800 */
[----:B------:R-:W-:Y:S05]  /*0260*/  @P0 BRA `(.L_x_2) ;  /* 0x0000000000940947 */ /* 0x000fea0003800000 */
[----:B------:R-:W-:Y:S01]  /*0270*/  ELECT P0, URZ, PT ;  /* 0x00000000003f782f */ /* 0x000fe20003800000 */
[----:B------:R-:W-:-:S12]  /*0280*/  BSSY B0, `(.L_x_2) ;  /* 0x0000023000007945 */ /* 0x000fd80003800000 */
[----:B------:R-:W-:Y:S05]  /*0290*/  @!P0 BRA `(.L_x_3) ;  /* 0x0000000000848947 */ /* 0x000fea0003800000 */
[----:B------:R-:W1:Y:S01]  /*02a0*/  S2UR UR9, SR_CgaCtaId ;  /* 0x00000000000979c3 */ /* 0x000e620000008800 */
[----:B------:R-:W-:Y:S01]  /*02b0*/  UMOV UR4, 0x400 ;  /* 0x0000040000047882 */ /* 0x000fe20000000000 */
[----:B------:R-:W-:Y:S01]  /*02c0*/  UMOV UR5, 0x1 ;  /* 0x0000000100057882 */ /* 0x000fe20000000000 */
[----:B------:R-:W-:Y:S02]  /*02d0*/  UMOV UR6, 0x100 ;  /* 0x0000010000067882 */ /* 0x000fe40000000000 */
[----:B------:R-:W-:-:S04]  /*02e0*/  UIADD3 UR6, -UR6, 0x100000, URZ ;  /* 0x0010000006067890 */ /* 0x000fc8000fffe13f */
[----:B------:R-:W-:Y:S02]  /*02f0*/  USHF.L.U32 UR7, UR6, 0xb, URZ ;  /* 0x0000000b06077899 */ /* 0x000fe4000800063f */
[----:B------:R-:W-:Y:S02]  /*0300*/  USHF.L.U32 UR6, UR6, 0x1, URZ ;  /* 0x0000000106067899 */ /* 0x000fe4000800063f */
[----:B-1----:R-:W-:Y:S02]  /*0310*/  ULEA UR9, UR9, UR4, 0x18 ;  /* 0x0000000409097291 */ /* 0x002fe4000f8ec03f */
[----:B------:R-:W-:-:S04]  /*0320*/  UIADD3 UR4, -UR5, 0x100000, URZ ;  /* 0x0010000005047890 */ /* 0x000fc8000fffe13f */
[----:B------:R-:W-:Y:S02]  /*0330*/  USHF.L.U32 UR5, UR4, 0xb, URZ ;  /* 0x0000000b04057899 */ /* 0x000fe4000800063f */
[----:B------:R-:W-:Y:S01]  /*0340*/  USHF.L.U32 UR4, UR4, 0x1, URZ ;  /* 0x0000000104047899 */ /* 0x000fe2000800063f */
[----:B------:R-:W1:Y:S11]  /*0350*/  FENCE.VIEW.ASYNC.S ;  /* 0x00000000000073c6 */ /* 0x000e760000000000 */
[----:B-1----:R1:W2:Y:S01]  /*0360*/  SYNCS.EXCH.64 URZ, [UR9], UR4 ;  /* 0x00000004093f75b2 */ /* 0x0022a20008000100 */
[----:B------:R1:W3:Y:S01]  /*0370*/  SYNCS.EXCH.64 URZ, [UR9+0x50], UR6 ;  /* 0x00005006093f75b2 */ /* 0x0002e20008000100 */
[----:B------:R1:W4:Y:S01]  /*0380*/  SYNCS.EXCH.64 URZ, [UR9+0x8], UR4 ;  /* 0x00000804093f75b2 */ /* 0x0003220008000100 */
[----:B------:R1:W0:Y:S01]  /*0390*/  SYNCS.EXCH.64 URZ, [UR9+0x58], UR6 ;  /* 0x00005806093f75b2 */ /* 0x0002220008000100 */
        /* <DEDUP_REMOVED lines=15> */
[----:B------:R1:W0:Y:S02]  /*0490*/  SYNCS.EXCH.64 URZ, [UR9+0x98], UR6 ;  /* 0x00009806093f75b2 */ /* 0x0002240008000100 */
[----:B-1----:R-:W-:Y:S01]  /*04a0*/  NOP ;  /* 0x0000000000007918 */ /* 0x002fe20000000000 */
.L_x_3:
[----:B------:R-:W-:Y:S05]  /*04b0*/  BSYNC B0 ;  /* 0x0000000000007941 */ /* 0x000fea0003800000 */
.L_x_2:
[----:B------:R-:W1:Y:S01]  /*04c0*/  SHFL.IDX PT, R0, R0, RZ, 0x1f ;  /* 0x00001fff00007589 */ /* 0x000e6200000e0000 */
[----:B------:R-:W5:Y:S01]  /*04d0*/  LDC R3, c[0x0][0x65c] ;  /* 0x00019700ff037b82 */ /* 0x000f620000000800 */
[----:B------:R-:W-:Y:S01]  /*04e0*/  ELECT P0, URZ, PT ;  /* 0x00000000003f782f */ /* 0x000fe20003800000 */
[----:B------:R-:W-:Y:S01]  /*04f0*/  IMAD.MOV.U32 R5, RZ, RZ, RZ ;  /* 0x000000ffff057224 */ /* 0x000fe200078e00ff */
[----:B------:R-:W2:Y:S01]  /*0500*/  S2R R4, SR_CTAID.X ;  /* 0x0000000000047919 */ /* 0x000ea20000002500 */
[----:B------:R-:W-:Y:S01]  /*0510*/  UMOV UR4, 0x20 ;  /* 0x0000002000047882 */ /* 0x000fe20000000000 */
[----:B------:R-:W-:Y:S01]  /*0520*/  NOP ;  /* 0x0000000000007918 */ /* 0x000fe20000000000 */
[----:B------:R-:W-:Y:S01]  /*0530*/  NOP ;  /* 0x0000000000007918 */ /* 0x000fe20000000000 */
[----:B0-----:R-:W-:Y:S02]  /*0540*/  LOP3.LUT R2, R2, 0xfff7ffff, RZ, 0xc0, !PT ;  /* 0xfff7ffff02027812 */ /* 0x001fe400078ec0ff */
[----:B-1----:R-:W-:-:S02]  /*0550*/  ISETP.NE.OR P0, PT, R0, RZ, !P0 ;  /* 0x000000ff0000720c */ /* 0x002fc40004705670 */
[----:B-----5:R-:W-:Y:S01]  /*0560*/  ISETP.NE.AND P2, PT, R3, 0x1, PT ;  /* 0x000000010300780c */ /* 0x020fe20003f45270 */
[----:B------:R-:W0:Y:S10]  /*0570*/  S2R R0, SR_CTAID.Y ;  /* 0x0000000000007919 */ /* 0x000e340000002600 */
[----:B------:R-:W-:Y:S01]  /*0580*/  VOTEU.ALL UP0, P0 ;  /* 0x00000000003f7886 */ /* 0x000fe20000000000 */
[----:B------:R-:W-:Y:S01]  /*0590*/  VOTEU.ALL UP1, P0 ;  /* 0x00000000003f7886 */ /* 0x000fe20000020000 */
[----:B------:R-:W2:Y:S01]  /*05a0*/  @P2 LDC R9, c[0x0][0x10] ;  /* 0x00000400ff092b82 */ /* 0x000ea20000000800 */
[----:B------:R-:W-:Y:S01]  /*05b0*/  @P2 IMAD.MOV.U32 R7, RZ, RZ, RZ ;  /* 0x000000ffff072224 */ /* 0x000fe200078e00ff */
[----:B------:R-:W-:Y:S01]  /*05c0*/  @P2 LOP3.LUT R2, R2, 0x80000, RZ, 0xfc, !PT ;  /* 0x0008000002022812 */ /* 0x000fe200078efcff */
[----:B------:R-:W-:Y:S01]  /*05d0*/  @P2 IMAD.MOV.U32 R11, RZ, RZ, RZ ;  /* 0x000000ffff0b2224 */ /* 0x000fe200078e00ff */
[----:B------:R-:W-:Y:S01]  /*05e0*/  @!UP0 UMOV UR6, 0x400 ;  /* 0x0000040000068882 */ /* 0x000fe20000000000 */
[----:B------:R-:W-:-:S04]  /*05f0*/  @!UP0 UIADD3 UR4, -UR4, 0x100000, URZ ;  /* 0x0010000004048890 */ /* 0x000fc8000fffe13f */
[----:B------:R-:W-:Y:S02]  /*0600*/  @!UP0 USHF.L.U32 UR5, UR4, 0xb, URZ ;  /* 0x0000000b04058899 */ /* 0x000fe4000800063f */
[----:B------:R-:W-:Y:S01]  /*0610*/  @!UP0 USHF.L.U32 UR4, UR4, 0x1, URZ ;  /* 0x0000000104048899 */ /* 0x000fe2000800063f */
[----:B------:R-:W1:Y:S08]  /*0620*/  @!P2 LDC R3, c[0x0][0xc] ;  /* 0x00000300ff03ab82 */ /* 0x000e700000000800 */
[----:B------:R-:W5:Y:S01]  /*0630*/  @!UP0 S2UR UR7, SR_CgaCtaId ;  /* 0x00000000000789c3 */ /* 0x000f620000008800 */
[----:B0-----:R-:W-:-:S04]  /*0640*/  @P2 IMAD.MOV.U32 R6, RZ, RZ, R0 ;  /* 0x000000ffff062224 */ /* 0x001fc800078e0000 */
[----:B--2---:R-:W-:-:S04]  /*0650*/  @P2 IMAD.WIDE.U32 R8, R4, R9, R6 ;  /* 0x0000000904082225 */ /* 0x004fc800078e0006 */
[----:B------:R-:W-:Y:S02]  /*0660*/  @P2 IMAD.MOV.U32 R18, RZ, RZ, R8 ;  /* 0x000000ffff122224 */ /* 0x000fe400078e0008 */
[----:B------:R-:W-:Y:S02]  /*0670*/  @P2 IMAD.IADD R19, R9, 0x1, R11 ;  /* 0x0000000109132824 */ /* 0x000fe400078e020b */
[----:B-1----:R-:W-:-:S04]  /*0680*/  @!P2 IMAD.WIDE.U32 R6, R3, R0, R4 ;  /* 0x000000000306a225 */ /* 0x002fc800078e0004 */
[----:B------:R-:W-:Y:S02]  /*0690*/  @!P2 IMAD.MOV.U32 R18, RZ, RZ, R6 ;  /* 0x000000ffff12a224 */ /* 0x000fe400078e0006 */
[----:B------:R-:W-:Y:S01]  /*06a0*/  @!P2 IMAD.MOV.U32 R19, RZ, RZ, R7 ;  /* 0x000000ffff13a224 */ /* 0x000fe200078e0007 */
[----:B-----5:R-:W-:Y:S02]  /*06b0*/  @!UP0 ULEA UR6, UR7, UR6, 0x18 ;  /* 0x0000000607068291 */ /* 0x020fe4000f8ec03f */
[----:B------:R0:W-:Y:S01]  /*06c0*/  STL [R1+0x790], R18 ;  /* 0x0007901201007387 */ /* 0x0001e20000100800 */
[----:B------:R-:W-:-:S03]  /*06d0*/  VOTEU.ALL UP0, P0 ;  /* 0x00000000003f7886 */ /* 0x000fc60000000000 */
[----:B------:R0:W-:Y:S04]  /*06e0*/  STL [R1+0x78c], R19 ;  /* 0x00078c1301007387 */ /* 0x0001e80000100800 */
[----:B------:R-:W1:Y:S02]  /*06f0*/  FENCE.VIEW.ASYNC.S ;  /* 0x00000000000073c6 */ /* 0x000e640000000000 */
[----:B-1----:R0:W3:Y:S01]  /*0700*/  @!UP0 SYNCS.EXCH.64 URZ, [UR6+0xb0], UR4 ;  /* 0x0000b004063f85b2 */ /* 0x0020e20008000100 */
[----:B------:R0:W3:Y:S01]  /*0710*/  @!UP1 SYNCS.EXCH.64 URZ, [UR6+0xb8], UR4 ;  /* 0x0000b804063f95b2 */ /* 0x0000e20008000100 */
[----:B------:R-:W-:Y:S01]  /*0720*/  NOP ;  /* 0x0000000000007918 */ /* 0x000fe20000000000 */
[----:B---34-:R-:W-:Y:S06]  /*0730*/  BAR.SYNC.DEFER_BLOCKING 0x0 ;  /* 0x0000000000007b1d */ /* 0x018fec0000010000 */
[----:B0-----:R-:W-:Y:S05]  /*0740*/  @!P1 BRA `(.L_x_4) ;  /* 0x0000041000f89947 */ /* 0x001fea0003800000 */
[----:B------:R-:W-:-:S06]  /*0750*/  UISETP.GT.U32.AND UP0, UPT, UR10, 0x1, UPT ;  /* 0x000000010a00788c */ /* 0x000fcc000bf04070 */
[----:B------:R-:W-:-:S13]  /*0760*/  PLOP3.LUT P0, PT, PT, PT, UP0, 0x80, 0x0 ;  /* 0x000000000000781c */ /* 0x000fda0003f0f008 */
[----:B------:R-:W-:Y:S05]  /*0770*/  @P0 EXIT ;  /* 0x000000000000094d */ /* 0x000fea0003800000 */
[----:B------:R-:W-:Y:S01]  /*0780*/  IMAD.MOV.U32 R6, RZ, RZ, -0x1 ;  /* 0xffffffffff067424 */ /* 0x000fe200078e00ff */
[----:B------:R-:W-:Y:S01]  /*0790*/  ULDC.64 UR4, c[0x0][0x650] ;  /* 0x0001940000047ab9 */ /* 0x000fe20000000a00 */
[----:B------:R-:W-:Y:S01]  /*07a0*/  IMAD.MOV.U32 R7, RZ, RZ, -0x1 ;  /* 0xffffffffff077424 */ /* 0x000fe200078e00ff */
[----:B------:R-:W-:Y:S01]  /*07b0*/  ISETP.GE.U32.AND P0, PT, R18, UR4, PT ;  /* 0x0000000412007c0c */ /* 0x000fe2000bf06070 */
[----:B------:R-:W-:Y:S01]  /*07c0*/  UMOV UR4, 0xffffffff ;  /* 0xffffffff00047882 */ /* 0x000fe20000000000 */
[----:B------:R0:W-:Y:S01]  /*07d0*/  STL [R1+0x77c], R6 ;  /* 0x00077c0601007387 */ /* 0x0001e20000100800 */
[----:B------:R-:W-:Y:S02]  /*07e0*/  PRMT R3, RZ, 0x7610, R3 ;  /* 0x00007610ff037816 */ /* 0x000fe40000000003 */
[----:B------:R-:W-:Y:S01]  /*07f0*/  ISETP.GE.U32.AND.EX P0, PT, R19, UR5, PT, P0 ;  /* 0x0000000513007c0c */ /* 0x000fe2000bf06100 */
[----:B------:R1:W-:Y:S01]  /*0800*/  STL [R1+0x780], R7 ;  /* 0x0007800701007387 */ /* 0x0003e20000100800 */
[----:B0-----:R-:W-:-:S05]  /*0810*/  IMAD.U32 R6, RZ, RZ, UR4 ;  /* 0x00000004ff067e24 */ /* 0x001fca000f8e00ff */
[----:B------:R1:W-:Y:S06]  /*0820*/  STL [R1+0x778], R6 ;  /* 0x0007780601007387 */ /* 0x0003ec0000100800 */
[----:B------:R-:W-:Y:S05]  /*0830*/  @P0 BRA `(.L_x_5) ;  /* 0x0000000400740947 */ /* 0x000fea0003800000 */
[----:B------:R-:W0:Y:S01]  /*0840*/  LDC.64 R14, c[0x0][0x628] ;  /* 0x00018a00ff0e7b82 */ /* 0x000e220000000a00 */
[----:B-1----:R-:W-:Y:S02]  /*0850*/  IMAD.MOV.U32 R6, RZ, RZ, R18 ;  /* 0x000000ffff067224 */ /* 0x002fe400078e0012 */
[----:B------:R-:W-:-:S05]  /*0860*/  IMAD.MOV.U32 R7, RZ, RZ, R19 ;  /* 0x000000ffff077224 */ /* 0x000fca00078e0013 */
[----:B------:R-:W1:Y:S08]  /*0870*/  LDC R12, c[0x0][0x630] ;  /* 0x00018c00ff0c7b82 */ /* 0x000e700000000800 */
[----:B------:R-:W2:Y:S01]  /*0880*/  LDC.64 R16, c[0x0][0x620] ;  /* 0x00018800ff107b82 */ /* 0x000ea20000000a00 */
[----:B0-----:R-:W-:-:S04]  /*0890*/  ISETP.NE.U32.AND P0, PT, R14, RZ, PT ;  /* 0x000000ff0e00720c */ /* 0x001fc80003f05070 */
[----:B------:R-:W-:-:S13]  /*08a0*/  ISETP.NE.AND.EX P0, PT, R15, RZ, PT, P0 ;  /* 0x000000ff0f00720c */ /* 0x000fda0003f05300 */
[----:B-12---:R-:W-:Y:S05]  /*08b0*/  @!P0 BRA `(.L_x_6) ;  /* 0x0000000000288947 */ /* 0x006fea0003800000 */
[----:B------:R-:W0:Y:S02]  /*08c0*/  LDC R3, c[0x0][0x634] ;  /* 0x00018d00ff037b82 */ /* 0x000e240000000800 */
[----:B0-----:R-:W-:-:S05]  /*08d0*/  IADD3 R3, P0, R18, R3, RZ ;  /* 0x0000000312037210 */ /* 0x001fca0007f1e0ff */
[----:B------:R-:W-:-:S04]  /*08e0*/  IMAD.X R13, RZ, RZ, R19, P0 ;  /* 0x000000ffff0d7224 */ /* 0x000fc800000e0613 */
[----:B------:R-:W-:-:S04]  /*08f0*/  IMAD.WIDE.U32 R6, R13, R14, RZ ;  /* 0x0000000e0d067225 */ /* 0x000fc800078e00ff */
[----:B------:R-:W-:-:S04]  /*0900*/  IMAD.WIDE.U32 R8, P0, R3, R15, R6 ;  /* 0x0000000f03087225 */ /* 0x000fc80007800006 */
[----:B------:R-:W-:-:S04]  /*0910*/  IMAD.WIDE.U32 R6, R3, R14, RZ ;  /* 0x0000000e03067225 */ /* 0x000fc800078e00ff */
[----:B------:R-:W-:Y:S01]  /*0920*/  IMAD.X R11, RZ, RZ, RZ, P0 ;  /* 0x000000ffff0b7224 */ /* 0x000fe200000e06ff */
[----:B------:R-:W-:Y:S01]  /*0930*/  IADD3 RZ, P0, R7, R8, RZ ;  /* 0x0000000807ff7210 */ /* 0x000fe20007f1e0ff */
[----:B------:R-:W-:-:S04]  /*0940*/  IMAD.MOV.U32 R10, RZ, RZ, R9 ;  /* 0x000000ffff0a7224 */ /* 0x000fc800078e0009 */
[----:B------:R-:W-:-:S08]  /*0950*/  IMAD.WIDE.U32.X R6, R13, R15, R10, P0 ;  /* 0x0000000f0d067225 */ /* 0x000fd000000e040a */
.L_x_6:
[-CC-:B------:R-:W-:Y:S01]  /*0960*/  SHF.R.U64 R23, R6, R12.reuse, R7.reuse ;  /* 0x0000000c06177219 */ /* 0x180fe20000001207 */
[----:B------:R-:W0:Y:S01]  /*0970*/  LDC R10, c[0x0][0x618] ;  /* 0x00018600ff0a7b82 */ /* 0x000e220000000800 */
[----:B------:R-:W-:Y:S01]  /*0980*/  SHF.R.U32.HI R5, RZ, R12, R7 ;  /* 0x0000000cff057219 */ /* 0x000fe20000011607 */
[----:B------:R-:W-:Y:S01]  /*0990*/  IMAD.MOV.U32 R6, RZ, RZ, R18 ;  /* 0x000000ffff067224 */ /* 0x000fe200078e0012 */
[----:B------:R-:W-:Y:S01]  /*09a0*/  IADD3 R9, P0, RZ, -R23, RZ ;  /* 0x80000017ff097210 */ /* 0x000fe20007f1e0ff */
[----:B------:R-:W-:Y:S01]  /*09b0*/  IMAD.MOV.U32 R7, RZ, RZ, R19 ;  /* 0x000000ffff077224 */ /* 0x000fe200078e0013 */
[----:B------:R-:W-:Y:S01]  /*09c0*/  I2FP.F32.U32 R3, R4 ;  /* 0x0000000400037245 */ /* 0x000fe20000201000 */
[----:B------:R-:W-:Y:S02]  /*09d0*/  ULDC UR4, c[0x0][0x150] ;  /* 0x0000540000047ab9 */ /* 0x000fe40000000800 */
[----:B------:R-:W1:Y:S01]  /*09e0*/  LDC.64 R18, c[0x0][0x640] ;  /* 0x00019000ff127b82 */ /* 0x000e620000000a00 */
[----:B------:R-:W-:-:S02]  /*09f0*/  IMAD.X R11, RZ, RZ, ~R5, P0 ;  /* 0x000000ffff0b7224 */ /* 0x000fc400000e0e05 */
[----:B------:R-:W-:Y:S01]  /*0a00*/  FMUL R3, R3, UR4 ;  /* 0x0000000403037c20 */ /* 0x000fe20008400000 */
[----:B------:R-:W-:Y:S01]  /*0a10*/  IMAD.WIDE.U32 R6, R9, R16, R6 ;  /* 0x0000001009067225 */ /* 0x000fe200078e0006 */
[----:B------:R-:W-:-:S03]  /*0a20*/  ULDC UR4, c[0x0][0x154] ;  /* 0x0000550000047ab9 */ /* 0x000fc60000000800 */
[----:B------:R-:W-:Y:S01]  /*0a30*/  IMAD R8, R11, R16, RZ ;  /* 0x000000100b087224 */ /* 0x000fe200078e02ff */
[----:B------:R-:W2:Y:S01]  /*0a40*/  LDC R5, c[0x0][0x144] ;  /* 0x00005100ff057b82 */ /* 0x000ea20000000800 */
[----:B------:R-:W3:Y:S02]  /*0a50*/  F2I.U32.TRUNC.NTZ R3, R3 ;  /* 0x0000000300037305 */ /* 0x000ee4000020f000 */
[----:B------:R-:W-:-:S04]  /*0a60*/  IMAD R9, R9, R17, R8 ;  /* 0x0000001109097224 */ /* 0x000fc800078e0208 */
[----:B------:R-:W-:Y:S01]  /*0a70*/  IMAD.IADD R7, R7, 0x1, R9 ;  /* 0x0000000107077824 */ /* 0x000fe200078e0209 */
[----:B------:R-:W4:Y:S01]  /*0a80*/  LDC R12, c[0x0][0x608] ;  /* 0x00018200ff0c7b82 */ /* 0x000f220000000800 */
[----:B------:R-:W-:-:S03]  /*0a90*/  IMAD.MOV.U32 R9, RZ, RZ, -0x1 ;  /* 0xffffffffff097424 */ /* 0x000fc600078e00ff */
[----:B0-----:R-:W-:Y:S02]  /*0aa0*/  SHF.R.U64 R14, R6, R10, R7 ;  /* 0x0000000a060e7219 */ /* 0x001fe40000001207 */
[----:B------:R-:W-:Y:S02]  /*0ab0*/  I2FP.F32.U32 R6, R0 ;  /* 0x0000000000067245 */ /* 0x000fe40000201000 */
[----:B------:R-:W0:Y:S01]  /*0ac0*/  LDC R16, c[0x0][0x658] ;  /* 0x00019600ff107b82 */ /* 0x000e220000000800 */
[----:B-1----:R-:W-:Y:S01]  /*0ad0*/  ISETP.NE.U32.AND P0, PT, R18, RZ, PT ;  /* 0x000000ff1200720c */ /* 0x002fe20003f05070 */
[----:B---3--:R-:W-:Y:S01]  /*0ae0*/  IMAD.MOV R8, RZ, RZ, -R3 ;  /* 0x000000ffff087224 */ /* 0x008fe200078e0a03 */
[----:B------:R-:W-:Y:S01]  /*0af0*/  SHF.R.U32.HI R7, RZ, R10, R7 ;  /* 0x0000000aff077219 */ /* 0x000fe20000011607 */
[----:B------:R-:W-:Y:S01]  /*0b00*/  FMUL R6, R6, UR4 ;  /* 0x0000000406067c20 */ /* 0x000fe20008400000 */
[----:B------:R-:W-:-:S03]  /*0b10*/  ISETP.NE.AND.EX P0, PT, R19, RZ, PT, P0 ;  /* 0x000000ff1300720c */ /* 0x000fc60003f05300 */
[----:B------:R-:W1:Y:S01]  /*0b20*/  LDC R13, c[0x0][0x148] ;  /* 0x00005200ff0d7b82 */ /* 0x000e620000000800 */
[----:B--2---:R-:W-:-:S07]  /*0b30*/  IMAD R3, R5, R8, R4 ;  /* 0x0000000805037224 */ /* 0x004fce00078e0204 */
[----:B------:R-:W2:Y:S01]  /*0b40*/  LDC R17, c[0x0][0x600] ;  /* 0x00018000ff117b82 */ /* 0x000ea20000000800 */
[-CC-:B----4-:R-:W-:Y:S02]  /*0b50*/  SHF.R.U64 R24, R14, R12.reuse, R7.reuse ;  /* 0x0000000c0e187219 */ /* 0x190fe40000001207 */
[----:B------:R-:W-:Y:S01]  /*0b60*/  SHF.R.U32.HI R5, RZ, R12, R7 ;  /* 0x0000000cff057219 */ /* 0x000fe20000011607 */
[----:B------:R-:W-:Y:S01]  /*0b70*/  IMAD.MOV.U32 R7, RZ, RZ, 0x1 ;  /* 0x00000001ff077424 */ /* 0x000fe200078e00ff */
[----:B------:R3:W4:Y:S03]  /*0b80*/  F2I.U32.TRUNC.NTZ R12, R6 ;  /* 0x00000006000c7305 */ /* 0x000726000020f000 */
[----:B------:R-:W1:Y:S01]  /*0b90*/  LDC R20, c[0x0][0x648] ;  /* 0x00019200ff147b82 */ /* 0x000e620000000800 */
[-C--:B0-----:R-:W-:Y:S02]  /*0ba0*/  SHF.L.U32 R4, R9, R16.reuse, RZ ;  /* 0x0000001009047219 */ /* 0x081fe400000006ff */
[----:B------:R-:W-:-:S02]  /*0bb0*/  SHF.R.U64 R26, R24, R16, R5 ;  /* 0x00000010181a7219 */ /* 0x000fc40000001205 */
[----:B------:R-:W-:Y:S02]  /*0bc0*/  LOP3.LUT R11, RZ, R4, RZ, 0x33, !PT ;  /* 0x00000004ff0b7212 */ /* 0x000fe400078e33ff */
[-C--:B------:R-:W-:Y:S01]  /*0bd0*/  SHF.R.U32.HI R5, RZ, R16.reuse, R5 ;  /* 0x00000010ff057219 */ /* 0x080fe20000011605 */
[----:B------:R-:W0:Y:S01]  /*0be0*/  LDC R21, c[0x0][0x638] ;  /* 0x00018e00ff157b82 */ /* 0x000e220000000800 */
[----:B------:R-:W-:Y:S01]  /*0bf0*/  SHF.L.U32 R10, R7, R16, RZ ;  /* 0x00000010070a7219 */ /* 0x000fe200000006ff */
[----:B------:R-:W-:-:S06]  /*0c00*/  IMAD.MOV.U32 R4, RZ, RZ, R26 ;  /* 0x000000ffff047224 */ /* 0x000fcc00078e001a */
[----:B------:R-:W0:Y:S01]  /*0c10*/  LDC R22, c[0x0][0x610] ;  /* 0x00018400ff167b82 */ /* 0x000e220000000800 */
[----:B---34-:R-:W-:Y:S05]  /*0c20*/  @!P0 BRA `(.L_x_7) ;  /* 0x0000000000288947 */ /* 0x018fea0003800000 */
[----:B------:R-:W3:Y:S02]  /*0c30*/  LDC R9, c[0x0][0x64c] ;  /* 0x00019300ff097b82 */ /* 0x000ee40000000800 */
[----:B---3--:R-:W-:-:S05]  /*0c40*/  IADD3 R9, P0, R26, R9, RZ ;  /* 0x000000091a097210 */ /* 0x008fca0007f1e0ff */
        /* <DEDUP_REMOVED lines=8> */
.L_x_7:
[----:B-1----:R-:W-:Y:S01]  /*0cd0*/  SHF.R.U64 R4, R4, R20, R5 ;  /* 0x0000001404047219 */ /* 0x002fe20000001205 */
[----:B--2---:R-:W-:Y:S01]  /*0ce0*/  VIADD R5, R17, 0xffffffff ;  /* 0xffffffff11057836 */ /* 0x004fe20000000000 */
[----:B------:R-:W-:Y:S01]  /*0cf0*/  LOP3.LUT R11, R24, R11, RZ, 0xc0, !PT ;  /* 0x0000000b180b7212 */ /* 0x000fe200078ec0ff */
[----:B------:R-:W-:Y:S01]  /*0d00*/  IMAD.MOV R12, RZ, RZ, -R12 ;  /* 0x000000ffff0c7224 */ /* 0x000fe200078e0a0c */
[----:B------:R-:W-:Y:S01]  /*0d10*/  R2UR UR4, R23 ;  /* 0x00000000170472ca */ /* 0x000fe200000e0000 */
[----:B------:R-:W-:Y:S01]  /*0d20*/  IMAD.MOV R6, RZ, RZ, -R4 ;  /* 0x000000ffff067224 */ /* 0x000fe200078e0a04 */
[----:B------:R-:W-:Y:S01]  /*0d30*/  LOP3.LUT R5, R14, R5, RZ, 0xc0, !PT ;  /* 0x000000050e057212 */ /* 0x000fe200078ec0ff */
[----:B------:R-:W-:Y:S02]  /*0d40*/  @P2 IMAD R3, R13, R12, R0 ;  /* 0x0000000c0d032224 */ /* 0x000fe400078e0200 */
[----:B------:R-:W-:Y:S02]  /*0d50*/  IMAD R10, R10, R4, R11 ;  /* 0x000000040a0a7224 */ /* 0x000fe400078e020b */
[----:B0-----:R-:W-:-:S02]  /*0d60*/  IMAD R0, R6, R21, R26 ;  /* 0x0000001506007224 */ /* 0x001fc400078e021a */
[----:B------:R-:W-:Y:S02]  /*0d70*/  IMAD R3, R10, R22, R3 ;  /* 0x000000160a037224 */ /* 0x000fe400078e0203 */
[----:B------:R-:W-:Y:S02]  /*0d80*/  IMAD R0, R0, R17, R5 ;  /* 0x0000001100007224 */ /* 0x000fe400078e0205 */
[----:B------:R-:W-:Y:S02]  /*0d90*/  IMAD.U32 R6, RZ, RZ, UR4 ;  /* 0x00000004ff067e24 */ /* 0x000fe4000f8e00ff */
[----:B------:R-:W-:Y:S01]  /*0da0*/  IMAD.MOV.U32 R4, RZ, RZ, 0x1 ;  /* 0x00000001ff047424 */ /* 0x000fe200078e00ff */
[----:B------:R-:W-:Y:S02]  /*0db0*/  SEL R5, R0, R3, !P2 ;  /* 0x0000000300057207 */ /* 0x000fe40005000000 */
[----:B------:R-:W-:Y:S01]  /*0dc0*/  SEL R0, R3, R0, !P2 ;  /* 0x0000000003007207 */ /* 0x000fe20005000000 */
[----:B------:R0:W-:Y:S01]  /*0dd0*/  STL [R1+0x778], R6 ;  /* 0x0007780601007387 */ /* 0x0001e20000100800 */
[----:B------:R-:W-:-:S03]  /*0de0*/  PRMT R3, R4, 0x7610, R3 ;  /* 0x0000761004037816 */ /* 0x000fc60000000003 */
[----:B------:R0:W-:Y:S04]  /*0df0*/  STL [R1+0x780], R5 ;  /* 0x0007800501007387 */ /* 0x0001e80000100800 */
[----:B------:R0:W-:Y:S02]  /*0e00*/  STL [R1+0x77c], R0 ;  /* 0x00077c0001007387 */ /* 0x0001e40000100800 */
.L_x_5:
[----:B------:R-:W-:-:S08]  /*0e10*/  NOP ;  /* 0x0000000000007918 */ /* 0x000fd00000000000 */
[----:B------:R-:W2:Y:S02]  /*0e20*/  USETMAXREG.TRY_ALLOC.CTAPOOL UP0, 0xf0 ;  /* 0x000000f0000079c8 */ /* 0x000ea40008000600 */
[----:B--2---:R-:W-:-:S13]  /*0e30*/  PLOP3.LUT P0, PT, PT, PT, UP0, 0x80, 0x0 ;  /* 0x000000000000781c */ /* 0x004fda0003f0f008 */
[----:B------:R-:W-:Y:S05]  /*0e40*/  @!P0 BRA `(.L_x_5) ;  /* 0xfffffffc00f08947 */ /* 0x000fea000383ffff */
[----:B------:R-:W-:Y:S01]  /*0e50*/  ULDC.64 UR4, c[0x0][0x598] ;  /* 0x0001660000047ab9 */ /* 0x000fe20000000a00 */
[----:B------:R-:W-:Y:S01]  /*0e60*/  ULDC.64 UR8, c[0x0][0x208] ;  /* 0x0000820000087ab9 */ /* 0x000fe20000000a00 */
[----:B------:R-:W-:-:S04]  /*0e70*/  ISETP.NE.U32.AND P0, PT, RZ, UR4, PT ;  /* 0x00000004ff007c0c */ /* 0x000fc8000bf05070 */
[----:B------:R-:W-:-:S13]  /*0e80*/  ISETP.NE.AND.EX P0, PT, RZ, UR5, PT, P0 ;  /* 0x00000005ff007c0c */ /* 0x000fda000bf05300 */
[----:B------:R-:W-:Y:S05]  /*0e90*/  @!P0 BRA `(.L_x_8) ;  /* 0x0000000000208947 */ /* 0x000fea0003800000 */
[----:B0-----:R-:W0:Y:S02]  /*0ea0*/  LDC.64 R4, c[0x0][0x598] ;  /* 0x00016600ff047b82 */ /* 0x001e240000000a00 */
[----:B0-----:R-:W2:Y:S02]  /*0eb0*/  LDG.E.64 R4, desc[UR8][R4.64] ;  /* 0x0000000804047981 */ /* 0x001ea4000c1e1b00 */
[----:B--2---:R-:W-:-:S04]  /*0ec0*/  ISETP.NE.U32.AND P0, PT, R4, RZ, PT ;  /* 0x000000ff0400720c */ /* 0x004fc80003f05070 */
[----:B------:R-:W-:-:S13]  /*0ed0*/  ISETP.NE.AND.EX P0, PT, R5, RZ, PT, P0 ;  /* 0x000000ff0500720c */ /* 0x000fda0003f05300 */
[----:B------:R-:W-:Y:S05]  /*0ee0*/  @!P0 BRA `(.L_x_8) ;  /* 0x00000000000c8947 */ /* 0x000fea0003800000 */
[----:B------:R-:W2:Y:S02]  /*0ef0*/  LD.E R4, desc[UR8][R4.64] ;  /* 0x0000000804047980 */ /* 0x000ea4000c101900 */
[----:B--2---:R-:W-:Y:S01]  /*0f00*/  R2UR UR4, R4 ;  /* 0x00000000040472ca */ /* 0x004fe200000e0000 */
[----:B------:R-:W-:-:S14]  /*0f10*/  BRA `(.L_x_9) ;  /* 0x0000000000247947 */ /* 0x000fdc0003800000 */
.L_x_8:
[----:B------:R-:W-:Y:S02]  /*0f20*/  ULDC.64 UR4, c[0x0][0x588] ;  /* 0x0001620000047ab9 */ /* 0x000fe40000000a00 */
[----:B------:R-:W-:-:S04]  /*0f30*/  ISETP.NE.U32.AND P0, PT, RZ, UR4, PT ;  /* 0x00000004ff007c0c */ /* 0x000fc8000bf05070 */
[----:B------:R-:W-:-:S13]  /*0f40*/  ISETP.NE.AND.EX P0, PT, RZ, UR5, PT, P0 ;  /* 0x00000005ff007c0c */ /* 0x000fda000bf05300 */
[----:B------:R-:W-:Y:S05]  /*0f50*/  @!P0 BRA `(.L_x_10) ;  /* 0x0000000000108947 */ /* 0x000fea0003800000 */
[----:B0-----:R-:W0:Y:S02]  /*0f60*/  LDC.64 R4, c[0x0][0x588] ;  /* 0x00016200ff047b82 */ /* 0x001e240000000a00 */
[----:B0-----:R-:W2:Y:S02]  /*0f70*/  LDG.E R4, desc[UR8][R4.64] ;  /* 0x0000000804047981 */ /* 0x001ea4000c1e1900 */
[----:B--2---:R-:W-:Y:S01]  /*0f80*/  R2UR UR4, R4 ;  /* 0x00000000040472ca */ /* 0x004fe200000e0000 */
[----:B------:R-:W-:-:S14]  /*0f90*/  BRA `(.L_x_9) ;  /* 0x0000000000047947 */ /* 0x000fdc0003800000 */
.L_x_10:
[----:B------:R-:W-:-:S05]  /*0fa0*/  ULDC UR4, c[0x0][0x580] ;  /* 0x0001600000047ab9 */ /* 0x000fca0000000800 */
.L_x_9:
[----:B------:R-:W-:Y:S02]  /*0fb0*/  ULDC.64 UR6, c[0x0][0x5a0] ;  /* 0x0001680000067ab9 */ /* 0x000fe40000000a00 */
        /* <DEDUP_REMOVED lines=11> */
.L_x_11:
        /* <DEDUP_REMOVED lines=8> */
.L_x_13:
[----:B------:R-:W-:-:S05]  /*10f0*/  ULDC UR5, c[0x0][0x584] ;  /* 0x0001610000057ab9 */ /* 0x000fca0000000800 */
.L_x_12:
[----:B------:R-:W-:-:S13]  /*1100*/  LOP3.LUT P0, RZ, R3, 0xff, RZ, 0xc0, !PT ;  /* 0x000000ff03ff7812 */ /* 0x000fda000780c0ff */
[----:B------:R-:W-:Y:S05]  /*1110*/  @!P0 EXIT ;  /* 0x000000000000894d */ /* 0x000fea0003800000 */
[----:B0-----:R-:W2:Y:S01]  /*1120*/  LDL R0, [R1+0x788] ;  /* 0x0007880001007983 */ /* 0x001ea20000100800 */
[----:B------:R-:W-:Y:S01]  /*1130*/  ULDC UR12, c[0x0][0x28c] ;  /* 0x0000a300000c7ab9 */ /* 0x000fe20000000800 */
[----:B------:R-:W-:Y:S01]  /*1140*/  ULDC.64 UR14, c[0x0][0x5c8] ;  /* 0x00017200000e7ab9 */ /* 0x000fe20000000a00 */
[----:B------:R-:W-:Y:S02]  /*1150*/  UIADD3 UR12, UR12, 0x1f, URZ ;  /* 0x0000001f0c0c7890 */ /* 0x000fe4000fffe03f */
[----:B------:R-:W-:Y:S02]  /*1160*/  USHF.L.U64.HI UR10, UR14, 0x7, UR15 ;  /* 0x000000070e0a7899 */ /* 0x000fe4000801020f */
[----:B------:R-:W-:Y:S02]  /*1170*/  USHF.R.S32.HI UR13, URZ, 0x1f, UR12 ;  /* 0x0000001f3f0d7899 */ /* 0x000fe4000801140c */
[----:B------:R-:W-:Y:S02]  /*1180*/  USHF.L.U32 UR11, UR14, 0x7, URZ ;  /* 0x000000070e0b7899 */ /* 0x000fe4000800063f */
[----:B------:R-:W-:-:S02]  /*1190*/  ULEA.HI UR13, UR13, UR12, URZ, 0x5 ;  /* 0x0000000c0d0d7291 */ /* 0x000fc4000f8f283f */
[----:B------:R-:W-:Y:S02]  /*11a0*/  USHF.L.U64.HI UR6, UR14, 0x3, UR15 ;  /* 0x000000030e067899 */ /* 0x000fe4000801020f */
[----:B------:R-:W-:Y:S02]  /*11b0*/  USHF.L.U32 UR7, UR14, 0x3, URZ ;  /* 0x000000030e077899 */ /* 0x000fe4000800063f */
[----:B------:R-:W-:Y:S02]  /*11c0*/  USHF.L.U64.HI UR60, UR14, 0x8, UR15 ;  /* 0x000000080e3c7899 */ /* 0x000fe4000801020f */
[----:B------:R-:W-:Y:S02]  /*11d0*/  USHF.L.U32 UR61, UR14, 0x8, URZ ;  /* 0x000000080e3d7899 */ /* 0x000fe4000800063f */
[----:B------:R-:W-:-:S03]  /*11e0*/  USHF.R.S32.HI UR14, URZ, 0x5, UR13 ;  /* 0x000000053f0e7899 */ /* 0x000fc6000801140d */
[----:B------:R-:W-:-:S03]  /*11f0*/  UMOV UR13, URZ ;  /* 0x0000003f000d7c82 */ /* 0x000fc60008000000 */
[----:B------:R-:W-:Y:S01]  /*1200*/  IMAD.U32 R4, RZ, RZ, UR14 ;  /* 0x0000000eff047e24 */ /* 0x000fe2000f8e00ff */
[----:B--2---:R-:W-:-:S13]  /*1210*/  R2UR UR16, R0 ;  /* 0x00000000001072ca */ /* 0x004fda00000e0000 */
[----:B------:R-:W-:-:S06]  /*1220*/  ULOP3.LUT UR12, UR16, 0x1, URZ, 0xfc, !UPT ;  /* 0x00000001100c7892 */ /* 0x000fcc000f8efc3f */
[----:B------:R-:W-:Y:S01]  /*1230*/  IMAD.U32 R0, RZ, RZ, UR12 ;  /* 0x0000000cff007e24 */ /* 0x000fe2000f8e00ff */
[----:B------:R-:W-:Y:S02]  /*1240*/  UMOV UR12, URZ ;  /* 0x0000003f000c7c82 */ /* 0x000fe40008000000 */
[----:B------:R-:W-:Y:S02]  /*1250*/  IMAD.U32 R3, RZ, RZ, UR12 ;  /* 0x0000000cff037e24 */ /* 0x000fe4000f8e00ff */
[----:B------:R0:W-:Y:S04]  /*1260*/  STL [R1+0x784], R0 ;  /* 0x0007840001007387 */ /* 0x0001e80000100800 */
[----:B------:R2:W-:Y:S01]  /*1270*/  STL [R1+0x798], R4 ;  /* 0x0007980401007387 */ /* 0x0005e20000100800 */
[----:B0-----:R-:W-:-:S05]  /*1280*/  IMAD.U32 R0, RZ, RZ, UR13 ;  /* 0x0000000dff007e24 */ /* 0x001fca000f8e00ff */
[----:B------:R2:W-:Y:S04]  /*1290*/  STL [R1+0x794], R0 ;  /* 0x0007940001007387 */ /* 0x0005e80000100800 */
[----:B------:R2:W-:Y:S02]  /*12a0*/  STL [R1+0x774], R3 ;  /* 0x0007740301007387 */ /* 0x0005e40000100800 */
.L_x_126:
[----:B-12---:R-:W3:Y:S01]  /*12b0*/  LDL R7, [R1+0x794] ;  /* 0x0007940001077983 */ /* 0x006ee20000100800 */
[----:B0-2---:R-:W0:Y:S03]  /*12c0*/  LDC R4, c[0x0][0x28c] ;  /* 0x0000a300ff047b82 */ /* 0x005e260000000800 */
[----:B------:R-:W-:Y:S04]  /*12d0*/  STL [R1+0x76c], RZ ;  /* 0x00076cff01007387 */ /* 0x000fe80000100800 */
        /* <DEDUP_REMOVED lines=467> */
[----:B------:R-:W-:Y:S04]  /*3010*/  STL [R1], RZ ;  /* 0x000000ff01007387 */ /* 0x000fe80000100800 */
[----:B------:R-:W-:Y:S04]  /*3020*/  STL [R1+0x4], RZ ;  /* 0x000004ff01007387 */ /* 0x000fe80000100800 */
[----:B------:R-:W-:Y:S04]  /*3030*/  STL [R1+0x8], RZ ;  /* 0x000008ff01007387 */ /* 0x000fe80000100800 */
[----:B------:R-:W-:Y:S04]  /*3040*/  STL [R1+0xc], RZ ;  /* 0x00000cff01007387 */ /* 0x000fe80000100800 */
[----:B------:R-:W-:Y:S04]  /*3050*/  STL [R1+0x10], RZ ;  /* 0x000010ff01007387 */ /* 0x000fe80000100800 */
[----:B------:R-:W-:Y:S04]  /*3060*/  STL [R1+0x14], RZ ;  /* 0x000014ff01007387 */ /* 0x000fe80000100800 */
[----:B------:R-:W-:Y:S04]  /*3070*/  STL [R1+0x18], RZ ;  /* 0x000018ff01007387 */ /* 0x000fe80000100800 */
[----:B------:R-:W-:Y:S04]  /*3080*/  STL [R1+0x1c], RZ ;  /* 0x00001cff01007387 */ /* 0x000fe80000100800 */
[----:B------:R-:W2:Y:S01]  /*3090*/  LDL R8, [R1+0x774] ;  /* 0x0007740001087983 */ /* 0x000ea20000100800 */
[----:B------:R-:W1:Y:S01]  /*30a0*/  S2R R3, SR_TID.X ;  /* 0x0000000000037919 */ /* 0x000e620000002100 */
[----:B------:R-:W4:Y:S01]  /*30b0*/  S2UR UR16, SR_CgaCtaId ;  /* 0x00000000001079c3 */ /* 0x000f220000008800 */
[----:B-1----:R-:W-:-:S04]  /*30c0*/  LOP3.LUT R3, R3, 0x80, RZ, 0xc0, !PT ;  /* 0x0000008003037812 */ /* 0x002fc800078ec0ff */
[----:B------:R-:W-:-:S06]  /*30d0*/  SHF.R.U32.HI R3, RZ, 0x7, R3 ;  /* 0x00000007ff037819 */ /* 0x000fcc0000011603 */
[----:B------:R-:W1:Y:S01]  /*30e0*/  SHFL.IDX PT, R3, R3, RZ, 0x1f ;  /* 0x00001fff03037589 */ /* 0x000e6200000e0000 */
[----:B---3--:R-:W-:Y:S01]  /*30f0*/  R2UR UR14, R7 ;  /* 0x00000000070e72ca */ /* 0x008fe200000e0000 */
[----:B------:R-:W-:Y:S01]  /*3100*/  UMOV UR15, 0x400 ;  /* 0x00000400000f7882 */ /* 0x000fe20000000000 */
[----:B-1----:R-:W-:-:S11]  /*3110*/  R2UR UR13, R3 ;  /* 0x00000000030d72ca */ /* 0x002fd600000e0000 */
[----:B------:R-:W-:Y:S01]  /*3120*/  IMAD.U32 R6, RZ, RZ, UR14 ;  /* 0x0000000eff067e24 */ /* 0x000fe2000f8e00ff */
[----:B----4-:R-:W-:Y:S02]  /*3130*/  ULEA UR15, UR16, UR15, 0x18 ;  /* 0x0000000f100f7291 */ /* 0x010fe4000f8ec03f */
[----:B------:R-:W-:-:S04]  /*3140*/  ULEA.HI UR14, UR13, UR13, URZ, 0x1 ;  /* 0x0000000d0d0e7291 */ /* 0x000fc8000f8f083f */
[----:B------:R-:W-:-:S04]  /*3150*/  ULOP3.LUT UR14, UR14, 0x1ffffe, URZ, 0xc0, !UPT ;  /* 0x001ffffe0e0e7892 */ /* 0x000fc8000f8ec03f */
[----:B------:R-:W-:-:S04]  /*3160*/  UIADD3 UR14, UR13, -UR14, URZ ;  /* 0x8000000e0d0e7290 */ /* 0x000fc8000fffe03f */
[----:B------:R-:W-:-:S04]  /*3170*/  ULEA UR14, UR14, UR15, 0xb ;  /* 0x0000000f0e0e7291 */ /* 0x000fc8000f8e583f */
[----:B------:R-:W-:-:S04]  /*3180*/  UIADD3 UR14, UR14, 0x180, URZ ;  /* 0x000001800e0e7890 */ /* 0x000fc8000fffe03f */
[----:B------:R-:W-:-:S04]  /*3190*/  USHF.R.U32.HI UR14, URZ, 0x4, UR14 ;  /* 0x000000043f0e7899 */ /* 0x000fc8000801160e */
[----:B------:R-:W-:Y:S01]  /*31a0*/  ULOP3.LUT UR13, UR14, 0x3fff, URZ, 0xc0, !UPT ;  /* 0x00003fff0e0d7892 */ /* 0x000fe2000f8ec03f */
[----:B0-----:R-:W-:-:S05]  /*31b0*/  ISETP.GE.AND P0, PT, R4, 0x1, PT ;  /* 0x000000010400780c */ /* 0x001fca0003f06270 */
[----:B------:R-:W-:Y:S01]  /*31c0*/  IMAD.U32 R3, RZ, RZ, UR13 ;  /* 0x0000000dff037e24 */ /* 0x000fe2000f8e00ff */
[----:B------:R-:W-:Y:S01]  /*31d0*/  UMOV UR12, URZ ;  /* 0x0000003f000c7c82 */ /* 0x000fe20008000000 */
[----:B------:R-:W-:Y:S01]  /*31e0*/  UMOV UR28, URZ ;  /* 0x0000003f001c7c82 */ /* 0x000fe20008000000 */
[----:B------:R-:W-:Y:S02]  /*31f0*/  IMAD.U32 R5, RZ, RZ, UR12 ;  /* 0x0000000cff057e24 */ /* 0x000fe4000f8e00ff */
[----:B------:R0:W-:Y:S01]  /*3200*/  STL [R1+0x770], R3 ;  /* 0x0007700301007387 */ /* 0x0001e20000100800 */
[----:B------:R-:W-:Y:S01]  /*3210*/  IMAD.U32 R4, RZ, RZ, UR15 ;  /* 0x0000000fff047e24 */ /* 0x000fe2000f8e00ff */
[----:B------:R-:W-:Y:S02]  /*3220*/  CS2R R236, SRZ ;  /* 0x0000000000ec7805 */ /* 0x000fe4000001ff00 */
[----:B------:R-:W-:Y:S02]  /*3230*/  CS2R R234, SRZ ;  /* 0x0000000000ea7805 */ /* 0x000fe4000001ff00 */
[----:B------:R-:W-:-:S02]  /*3240*/  CS2R R232, SRZ ;  /* 0x0000000000e87805 */ /* 0x000fc4000001ff00 */
[----:B------:R-:W-:Y:S02]  /*3250*/  CS2R R22, SRZ ;  /* 0x0000000000167805 */ /* 0x000fe4000001ff00 */
[----:B------:R-:W-:Y:S02]  /*3260*/  CS2R R20, SRZ ;  /* 0x0000000000147805 */ /* 0x000fe4000001ff00 */
[----:B------:R-:W-:Y:S02]  /*3270*/  CS2R R18, SRZ ;  /* 0x0000000000127805 */ /* 0x000fe4000001ff00 */
        /* <DEDUP_REMOVED lines=108> */
[----:B--2---:R-:W-:-:S13]  /*3940*/  R2UR UR13, R8 ;  /* 0x00000000080d72ca */ /* 0x004fda00000e0000 */
[----:B0-----:R-:W-:Y:S01]  /*3950*/  IMAD.U32 R3, RZ, RZ, UR13 ;  /* 0x0000000dff037e24 */ /* 0x001fe2000f8e00ff */
[----:B------:R-:W-:Y:S06]  /*3960*/  @!P0 BRA `(.L_x_14) ;  /* 0x0000006800008947 */ /* 0x000fec0003800000 */
[----:B------:R-:W2:Y:S02]  /*3970*/  LDL R9, [R1+0x784] ;  /* 0x0007840001097983 */ /* 0x000ea40000100800 */
[----:B--2---:R-:W-:-:S13]  /*3980*/  R2UR UR12, R9 ;  /* 0x00000000090c72ca */ /* 0x004fda00000e0000 */
[----:B------:R-:W-:-:S06]  /*3990*/  UISETP.NE.AND UP0, UPT, UR12, 0x3, UPT ;  /* 0x000000030c00788c */ /* 0x000fcc000bf05270 */
[----:B------:R-:W-:-:S13]  /*39a0*/  PLOP3.LUT P1, PT, PT, PT, UP0, 0x80, 0x0 ;  /* 0x000000000000781c */ /* 0x000fda0003f2f008 */
[----:B------:R-:W-:Y:S05]  /*39b0*/  @!P1 BRA `(.L_x_15) ;  /* 0x0000000000049947 */ /* 0x000fea0003800000 */
[----:B------:R-:W-:Y:S01]  /*39c0*/  BPT.TRAP 0x1 ;  /* 0x000000040000795c */ /* 0x000fe20000300000 */
.L_x_15:
[----:B------:R-:W-:Y:S02]  /*39d0*/  R2UR UR14, R4 ;  /* 0x00000000040e72ca */ /* 0x000fe400000e0000 */
[----:B------:R-:W-:Y:S02]  /*39e0*/  R2UR UR12, R8 ;  /* 0x00000000080c72ca */ /* 0x000fe400000e0000 */
[----:B------:R-:W-:-:S11]  /*39f0*/  R2UR UR13, R7 ;  /* 0x00000000070d72ca */ /* 0x000fd600000e0000 */
[----:B------:R-:W-:Y:S02]  /*3a00*/  ULEA UR12, UR12, UR14, 0x3 ;  /* 0x0000000e0c0c7291 */ /* 0x000fe4000f8e183f */
[----:B------:R-:W-:-:S05]  /*3a10*/  IMAD.U32 R3, RZ, RZ, UR13 ;  /* 0x0000000dff037e24 */ /* 0x000fca000f8e00ff */
[----:B------:R-:W-:-:S04]  /*3a20*/  SHF.L.U32 R3, R3, 0x1f, RZ ;  /* 0x0000001f03037819 */ /* 0x000fc800000006ff */
[----:B------:R0:W1:Y:S01]  /*3a30*/  SYNCS.PHASECHK.TRANS64.TRYWAIT P0, [UR12], R3 ;  /* 0x00000003ff0075a7 */ /* 0x000062000800014c */
[----:B------:R-:W-:Y:S05]  /*3a40*/  @!P1 BRA `(.L_x_16) ;  /* 0x0000000000049947 */ /* 0x000fea0003800000 */
[----:B------:R-:W-:Y:S01]  /*3a50*/  BPT.TRAP 0x1 ;  /* 0x000000040000795c */ /* 0x000fe20000300000 */
.L_x_16:
[----:B------:R2:W-:Y:S01]  /*3a60*/  STL [R1+0x76c], RZ ;  /* 0x00076cff01007387 */ /* 0x0005e20000100800 */
[----:B------:R-:W-:Y:S02]  /*3a70*/  UMOV UR13, 0x1 ;  /* 0x00000001000d7882 */ /* 0x000fe40000000000 */
[----:B------:R-:W-:Y:S01]  /*3a80*/  IMAD.U32 R5, RZ, RZ, UR13 ;  /* 0x0000000dff057e24 */ /* 0x000fe2000f8e00ff */
[----:B-1----:R-:W-:Y:S06]  /*3a90*/  @P0 BRA `(.L_x_17) ;  /* 0x0000000000080947 */ /* 0x002fec0003800000 */
[----:B------:R-:W1:Y:S02]  /*3aa0*/  SYNCS.PHASECHK.TRANS64.TRYWAIT P0, [UR12], R3 ;  /* 0x00000003ff0075a7 */ /* 0x000e64000800014c */
[----:B-1----:R-:W-:Y:S05]  /*3ab0*/  @!P0 BRA `(.L_x_18) ;  /* 0x000003f800c88947 */ /* 0x002fea0003800000 */
.L_x_17:
[----:B------:R-:W3:Y:S04]  /*3ac0*/  LDL R7, [R1+0x770] ;  /* 0x0007700001077983 */ /* 0x000ee80000100800 */
[----:B-1----:R-:W4:Y:S01]  /*3ad0*/  LDL R6, [R1+0x774] ;  /* 0x0007740001067983 */ /* 0x002f220000100800 */
[----:B------:R-:W-:Y:S01]  /*3ae0*/  R2UR UR12, R4 ;  /* 0x00000000040c72ca */ /* 0x000fe200000e0000 */
[----:B------:R-:W-:Y:S01]  /*3af0*/  WARPGROUP.ARRIVE ;  /* 0x00000000000079c5 */ /* 0x000fe20000000000 */
[----:B------:R-:W-:Y:S01]  /*3b00*/  UMOV UR21, 0xc0000010 ;  /* 0xc000001000157882 */ /* 0x000fe20000000000 */
[----:B------:R-:W-:Y:S01]  /*3b10*/  STL [R1+0x768], RZ ;  /* 0x000768ff01007387 */ /* 0x000fe20000100800 */
[----:B------:R-:W-:Y:S01]  /*3b20*/  UMOV UR23, 0xc0000010 ;  /* 0xc000001000177882 */ /* 0x000fe20000000000 */
[----:B------:R-:W-:Y:S01]  /*3b30*/  UMOV UR17, UR21 ;  /* 0x0000001500117c82 */ /* 0x000fe20008000000 */
[----:B------:R-:W-:Y:S01]  /*3b40*/  UMOV UR19, 0xc0000010 ;  /* 0xc000001000137882 */ /* 0x000fe20000000000 */
[----:B------:R-:W-:Y:S01]  /*3b50*/  STL [R1+0x764], RZ ;  /* 0x000764ff01007387 */ /* 0x000fe20000100800 */
[----:B------:R-:W-:Y:S01]  /*3b60*/  UMOV UR57, UR21 ;  /* 0x0000001500397c82 */ /* 0x000fe20008000000 */
[----:B------:R-:W-:Y:S01]  /*3b70*/  UMOV UR59, 0xc0000010 ;  /* 0xc0000010003b7882 */ /* 0x000fe20000000000 */
[----:B------:R-:W-:Y:S01]  /*3b80*/  UMOV UR53, UR21 ;  /* 0x0000001500357c82 */ /* 0x000fe20008000000 */
[----:B------:R-:W-:Y:S01]  /*3b90*/  STL [R1+0x760], RZ ;  /* 0x000760ff01007387 */ /* 0x000fe20000100800 */
[----:B------:R-:W-:Y:S01]  /*3ba0*/  UMOV UR55, 0xc0000010 ;  /* 0xc000001000377882 */ /* 0x000fe20000000000 */
[----:B------:R-:W-:Y:S01]  /*3bb0*/  UIADD3 UR12, UR12, 0x28180, URZ ;  /* 0x000281800c0c7890 */ /* 0x000fe2000fffe03f */
[----:B------:R-:W-:Y:S01]  /*3bc0*/  CS2R R236, SRZ ;  /* 0x0000000000ec7805 */ /* 0x000fe2000001ff00 */
[----:B------:R-:W-:Y:S01]  /*3bd0*/  STL [R1+0x75c], RZ ;  /* 0x00075cff01007387 */ /* 0x000fe20000100800 */
[----:B------:R-:W-:Y:S01]  /*3be0*/  UMOV UR49, UR21 ;  /* 0x0000001500317c82 */ /* 0x000fe20008000000 */
[----:B------:R-:W-:Y:S01]  /*3bf0*/  USHF.R.U32.HI UR12, URZ, 0x4, UR12 ;  /* 0x000000043f0c7899 */ /* 0x000fe2000801160c */
[----:B------:R-:W-:Y:S01]  /*3c00*/  CS2R R234, SRZ ;  /* 0x0000000000ea7805 */ /* 0x000fe2000001ff00 */
[----:B------:R-:W-:Y:S01]  /*3c10*/  STL [R1+0x758], RZ ;  /* 0x000758ff01007387 */ /* 0x000fe20000100800 */
[----:B------:R-:W-:Y:S01]  /*3c20*/  UMOV UR51, 0xc0000010 ;  /* 0xc000001000337882 */ /* 0x000fe20000000000 */
[----:B------:R-:W-:Y:S01]  /*3c30*/  ULOP3.LUT UR12, UR12, 0x3fff, URZ, 0xc0, !UPT ;  /* 0x00003fff0c0c7892 */ /* 0x000fe2000f8ec03f */
[----:B------:R-:W-:Y:S01]  /*3c40*/  CS2R R232, SRZ ;  /* 0x0000000000e87805 */ /* 0x000fe2000001ff00 */
[----:B------:R-:W-:Y:S01]  /*3c50*/  STL [R1+0x754], RZ ;  /* 0x000754ff01007387 */ /* 0x000fe20000100800 */
[----:B------:R-:W-:Y:S01]  /*3c60*/  UMOV UR45, UR21 ;  /* 0x00000015002d7c82 */ /* 0x000fe20008000000 */
[----:B------:R-:W-:Y:S01]  /*3c70*/  ULOP3.LUT UR12, UR12, 0x10000, URZ, 0xfc, !UPT ;  /* 0x000100000c0c7892 */ /* 0x000fe2000f8efc3f */
[----:B------:R-:W-:Y:S01]  /*3c80*/  CS2R R22, SRZ ;  /* 0x0000000000167805 */ /* 0x000fe2000001ff00 */
        /* <DEDUP_REMOVED lines=10> */
[----:B------:R-:W-:Y:S01]  /*3d30*/  UMOV UR29, UR21 ;  /* 0x00000015001d7c82 */ /* 0x000fe20008000000 */
[----:B------:R-:W-:Y:S01]  /*3d40*/  UMOV UR31, 0xc0000010 ;  /* 0xc0000010001f7882 */ /* 0x000fe20000000000 */
[----:B------:R-:W-:Y:S01]  /*3d50*/  STL [R1+0x744], RZ ;  /* 0x000744ff01007387 */ /* 0x000fe20000100800 */
[----:B------:R-:W-:Y:S01]  /*3d60*/  UMOV UR15, 0xc0000010 ;  /* 0xc0000010000f7882 */ /* 0x000fe20000000000 */
[----:B------:R-:W-:Y:S01]  /*3d70*/  UMOV UR27, UR59 ;  /* 0x0000003b001b7c82 */ /* 0x000fe20008000000 */
[----:B------:R-:W-:Y:S01]  /*3d80*/  CS2R R20, SRZ ;  /* 0x0000000000147805 */ /* 0x000fe2000001ff00 */
        /* <DEDUP_REMOVED lines=63> */
[----:B------:R-:W-:Y:S01]  /*4180*/  STL [R1+0x644], RZ ;  /* 0x000644ff01007387 */ /* 0x000fe20000100800 */
[----:B---3--:R-:W-:-:S03]  /*4190*/  R2UR UR14, R7 ;  /* 0x00000000070e72ca */ /* 0x008fc600000e0000 */
[----:B------:R-:W-:Y:S01]  /*41a0*/  STL [R1+0x640], RZ ;  /* 0x000640ff01007387 */ /* 0x000fe20000100800 */
[----:B----4-:R-:W-:-:S03]  /*41b0*/  R2UR UR13, R6 ;  /* 0x00000000060d72ca */ /* 0x010fc600000e0000 */
[----:B------:R-:W-:Y:S04]  /*41c0*/  STL [R1+0x63c], RZ ;  /* 0x00063cff01007387 */ /* 0x000fe80000100800 */
[----:B------:R-:W-:Y:S02]  /*41d0*/  STL [R1+0x638], RZ ;  /* 0x000638ff01007387 */ /* 0x000fe40000100800 */
[----:B------:R-:W-:Y:S02]  /*41e0*/  ULOP3.LUT UR20, UR14, 0x10000, URZ, 0xfc, !UPT ;  /* 0x000100000e147892 */ /* 0x000fe4000f8efc3f */
[----:B------:R-:W-:Y:S02]  /*41f0*/  STL [R1+0x634], RZ ;  /* 0x000634ff01007387 */ /* 0x000fe40000100800 */
[----:B------:R-:W-:-:S02]  /*4200*/  ULEA UR20, UR13, UR20, 0xa ;  /* 0x000000140d147291 */ /* 0x000fc4000f8e503f */
[----:B------:R-:W-:Y:S01]  /*4210*/  STL [R1+0x630], RZ ;  /* 0x000630ff01007387 */ /* 0x000fe20000100800 */
[----:B------:R-:W-:-:S03]  /*4220*/  UIMAD UR22, UR13, 0x160, UR12 ;  /* 0x000001600d1678a4 */ /* 0x000fc6000f8e020c */
[----:B------:R-:W-:Y:S01]  /*4230*/  STL [R1+0x62c], RZ ;  /* 0x00062cff01007387 */ /* 0x000fe20000100800 */
[----:B------:R-:W-:Y:S01]  /*4240*/  UIADD3 UR12, UR22, 0x20, URZ ;  /* 0x00000020160c7890 */ /* 0x000fe2000fffe03f */
[----:B------:R-:W-:Y:S02]  /*4250*/  UMOV UR16, UR20 ;  /* 0x0000001400107c82 */ /* 0x000fe40008000000 */
[----:B------:R-:W-:Y:S01]  /*4260*/  STL [R1+0x628], RZ ;  /* 0x000628ff01007387 */ /* 0x000fe20000100800 */
[----:B------:R-:W-:Y:S02]  /*4270*/  UIADD3 UR58, UR22, 0x40, URZ ;  /* 0x00000040163a7890 */ /* 0x000fe4000fffe03f */
[----:B------:R-:W-:Y:S01]  /*4280*/  QGMMA.64x16x32.F32.E4M3.E4M3 R24, gdesc[UR20], RZ, !UPT, gsb0 ;  /* 0x00200000141879f3 */ /* 0x000fe2000c0008ff */
[----:B------:R-:W-:Y:S01]  /*4290*/  UMOV UR56, UR20 ;  /* 0x0000001400387c82 */ /* 0x000fe20008000000 */
[----:B------:R-:W-:Y:S01]  /*42a0*/  STL [R1+0x624], RZ ;  /* 0x000624ff01007387 */ /* 0x000fe20000100800 */
[----:B------:R-:W-:Y:S01]  /*42b0*/  UMOV UR18, UR12 ;  /* 0x0000000c00127c82 */ /* 0x000fe20008000000 */
[----:B------:R-:W-:-:S02]  /*42c0*/  UIADD3 UR54, UR22, 0x60, URZ ;  /* 0x0000006016367890 */ /* 0x000fc4000fffe03f */
[----:B------:R-:W-:Y:S01]  /*42d0*/  STL [R1+0x620], RZ ;  /* 0x000620ff01007387 */ /* 0x000fe20000100800 */
[----:B------:R-:W-:Y:S01]  /*42e0*/  UMOV UR52, UR20 ;  /* 0x0000001400347c82 */ /* 0x000fe20008000000 */
[----:B------:R-:W-:Y:S02]  /*42f0*/  UIADD3 UR50, UR22, 0x80, URZ ;  /* 0x0000008016327890 */ /* 0x000fe4000fffe03f */
[----:B------:R-:W-:Y:S01]  /*4300*/  STL [R1+0x61c], RZ ;  /* 0x00061cff01007387 */ /* 0x000fe20000100800 */
[----:B------:R-:W-:Y:S01]  /*4310*/  UMOV UR48, UR20 ;  /* 0x0000001400307c82 */ /* 0x000fe20008000000 */
[----:B------:R-:W-:Y:S02]  /*4320*/  UIADD3 UR46, UR22, 0xa0, URZ ;  /* 0x000000a0162e7890 */ /* 0x000fe4000fffe03f */
        /* <DEDUP_REMOVED lines=17> */
[----:B------:R-:W-:Y:S01]  /*4440*/  UMOV UR13, UR19 ;  /* 0x00000013000d7c82 */ /* 0x000fe20008000000 */
[----:B------:R-:W-:Y:S01]  /*4450*/  UMOV UR26, UR58 ;  /* 0x0000003a001a7c82 */ /* 0x000fe20008000000 */
[----:B------:R-:W-:Y:S04]  /*4460*/  STL [R1+0x600], RZ ;  /* 0x000600ff01007387 */ /* 0x000fe80000100800 */
[----:B------:R-:W-:Y:S04]  /*4470*/  STL [R1+0x5fc], RZ ;  /* 0x0005fcff01007387 */ /* 0x000fe80000100800 */
[----:B------:R-:W-:Y:S04]  /*4480*/  STL [R1+0x5f8], RZ ;  /* 0x0005f8ff01007387 */ /* 0x000fe80000100800 */
[----:B------:R-:W-:Y:S01]  /*4490*/  STL [R1+0x5f4], RZ ;  /* 0x0005f4ff01007387 */ /* 0x000fe20000100800 */
[----:B------:R-:W-:-:S03]  /*44a0*/  WARPGROUP.DEPBAR.LE gsb0, 0x0 ;  /* 0x00008000000079c5 */ /* 0x000fc60000010000 */
        /* <DEDUP_REMOVED lines=232> */
[----:B------:R-:W-:Y:S04]  /*5330*/  STL.64 [R1+0x220], R24 ;  /* 0x0002201801007387 */ /* 0x000fe80000100a00 */
[----:B------:R-:W-:Y:S04]  /*5340*/  STL.64 [R1+0x228], R26 ;  /* 0x0002281a01007387 */ /* 0x000fe80000100a00 */
[----:B------:R-:W-:Y:S04]  /*5350*/  STL.64 [R1+0x230], R28 ;  /* 0x0002301c01007387 */ /* 0x000fe80000100a00 */
[----:B------:R1:W-:Y:S02]  /*5360*/  STL.64 [R1+0x238], R30 ;  /* 0x0002381e01007387 */ /* 0x0003e40000100a00 */
[----:B-1----:R-:W-:-:S06]  /*5370*/  WARPGROUP.ARRIVE ;  /* 0x00000000000079c5 */ /* 0x002fcc0000000000 */
[----:B------:R-:W-:Y:S01]  /*5380*/  QGMMA.64x16x32.F32.E4M3.E4M3 R24, gdesc[UR16], RZ, !UPT, gsb0 ;  /* 0x00200000101879f3 */ /* 0x000fe2000c0008ff */
[----:B------:R-:W-:Y:S01]  /*5390*/  UIADD3 UR16, UR20, 0x100, URZ ;  /* 0x0000010014107890 */ /* 0x000fe2000fffe03f */
[----:B------:R-:W-:Y:S01]  /*53a0*/  UMOV UR18, UR30 ;  /* 0x0000001e00127c82 */ /* 0x000fe20008000000 */
[----:B------:R-:W-:Y:S01]  /*53b0*/  UMOV UR19, UR31 ;  /* 0x0000001f00137c82 */ /* 0x000fe20008000000 */
[----:B------:R-:W-:Y:S02]  /*53c0*/  WARPGROUP.DEPBAR.LE gsb0, 0x0 ;  /* 0x00008000000079c5 */ /* 0x000fe40000010000 */
[----:B------:R-:W-:Y:S04]  /*53d0*/  STL.64 [R1+0x1a0], R24 ;  /* 0x0001a01801007387 */ /* 0x000fe80000100a00 */
[----:B------:R-:W-:Y:S04]  /*53e0*/  STL.64 [R1+0x1a8], R26 ;  /* 0x0001a81a01007387 */ /* 0x000fe80000100a00 */
[----:B------:R-:W-:Y:S04]  /*53f0*/  STL.64 [R1+0x1b0], R28 ;  /* 0x0001b01c01007387 */ /* 0x000fe80000100a00 */
[----:B------:R1:W-:Y:S02]  /*5400*/  STL.64 [R1+0x1b8], R30 ;  /* 0x0001b81e01007387 */ /* 0x0003e40000100a00 */
[----:B-1----:R-:W-:-:S06]  /*5410*/  WARPGROUP.ARRIVE ;  /* 0x00000000000079c5 */ /* 0x002fcc0000000000 */
[----:B------:R-:W-:Y:S01]  /*5420*/  QGMMA.64x16x32.F32.E4M3.E4M3 R24, gdesc[UR56], RZ, !UPT, gsb0 ;  /* 0x00200000381879f3 */ /* 0x000fe2000c0008ff */
[----:B------:R-:W-:Y:S01]  /*5430*/  UMOV UR56, UR12 ;  /* 0x0000000c00387c82 */ /* 0x000fe20008000000 */
[----:B------:R-:W-:Y:S01]  /*5440*/  UMOV UR57, UR13 ;  /* 0x0000000d00397c82 */ /* 0x000fe20008000000 */
[----:B------:R-:W-:Y:S01]  /*5450*/  UMOV UR12, UR20 ;  /* 0x00000014000c7c82 */ /* 0x000fe20008000000 */
[----:B------:R-:W-:Y:S01]  /*5460*/  UMOV UR13, UR21 ;  /* 0x00000015000d7c82 */ /* 0x000fe20008000000 */
[----:B------:R-:W-:Y:S01]  /*5470*/  UIADD3 UR21, UR20, 0x200, URZ ;  /* 0x0000020014157890 */ /* 0x000fe2000fffe03f */
[----:B------:R-:W-:Y:S02]  /*5480*/  WARPGROUP.DEPBAR.LE gsb0, 0x0 ;  /* 0x00008000000079c5 */ /* 0x000fe40000010000 */
[----:B------:R-:W-:Y:S04]  /*5490*/  STL.64 [R1+0x120], R24 ;  /* 0x0001201801007387 */ /* 0x000fe80000100a00 */
[----:B------:R-:W-:Y:S04]  /*54a0*/  STL.64 [R1+0x128], R26 ;  /* 0x0001281a01007387 */ /* 0x000fe80000100a00 */
[----:B------:R-:W-:Y:S04]  /*54b0*/  STL.64 [R1+0x130], R28 ;  /* 0x0001301c01007387 */ /* 0x000fe80000100a00 */
[----:B------:R1:W-:Y:S02]  /*54c0*/  STL.64 [R1+0x138], R30 ;  /* 0x0001381e01007387 */ /* 0x0003e40000100a00 */
[----:B-1----:R-:W-:-:S06]  /*54d0*/  WARPGROUP.ARRIVE ;  /* 0x00000000000079c5 */ /* 0x002fcc0000000000 */
[----:B------:R-:W-:Y:S03]  /*54e0*/  QGMMA.64x16x32.F32.E4M3.E4M3 R24, gdesc[UR52], RZ, !UPT, gsb0 ;  /* 0x00200000341879f3 */ /* 0x000fe6000c0008ff */
        /* <DEDUP_REMOVED lines=8> */
[----:B------:R-:W-:Y:S01]  /*5570*/  WARPGROUP.ARRIVE ;  /* 0x00000000000079c5 */ /* 0x000fe20000000000 */
[----:B------:R-:W-:Y:S04]  /*5580*/  STL.64 [R1+0x20], R24 ;  /* 0x0000201801007387 */ /* 0x000fe80000100a00 */
[----:B------:R-:W-:Y:S01]  /*5590*/  STL.64 [R1+0x28], R26 ;  /* 0x0000281a01007387 */ /* 0x000fe20000100a00 */
[----:B------:R-:W-:Y:S03]  /*55a0*/  QGMMA.64x16x32.F32.E4M3.E4M3 R208, gdesc[UR44], RZ, !UPT, gsb0 ;  /* 0x002000002cd079f3 */ /* 0x000fe6000c0008ff */
[----:B------:R-:W-:Y:S04]  /*55b0*/  STL.64 [R1+0x30], R28 ;  /* 0x0000301c01007387 */ /* 0x000fe80000100a00 */
[----:B------:R1:W-:Y:S01]  /*55c0*/  STL.64 [R1+0x38], R30 ;  /* 0x0000381e01007387 */ /* 0x0003e20000100a00 */
[----:B------:R-:W-:-:S02]  /*55d0*/  WARPGROUP.DEPBAR.LE gsb0, 0x0 ;  /* 0x00008000000079c5 */ /* 0x000fc40000010000 */
[----:B------:R-:W-:Y:S01]  /*55e0*/  WARPGROUP.ARRIVE ;  /* 0x00000000000079c5 */ /* 0x000fe20000000000 */
[----:B------:R-:W-:Y:S04]  /*55f0*/  STL.64 [R1+0x7b8], R214 ;  /* 0x0007b8d601007387 */ /* 0x000fe80000100a00 */
[----:B------:R-:W-:Y:S01]  /*5600*/  STL.64 [R1+0x7b0], R212 ;  /* 0x0007b0d401007387 */ /* 0x000fe20000100a00 */
[----:B------:R-:W-:Y:S03]  /*5610*/  QGMMA.64x16x32.F32.E4M3.E4M3 R176, gdesc[UR40], RZ, !UPT, gsb0 ;  /* 0x0020000028b079f3 */ /* 0x000fe6000c0008ff */
[----:B------:R-:W-:Y:S04]  /*5620*/  STL.64 [R1+0x7a8], R210 ;  /* 0x0007a8d201007387 */ /* 0x000fe80000100a00 */
[----:B------:R-:W-:Y:S04]  /*5630*/  STL.64 [R1+0x7a0], R208 ;  /* 0x0007a0d001007387 */ /* 0x000fe80000100a00 */
[----:B------:R-:W-:Y:S04]  /*5640*/  STL [R1+0x250], RZ ;  /* 0x000250ff01007387 */ /* 0x000fe80000100800 */
[----:B------:R-:W-:Y:S04]  /*5650*/  STL [R1+0x24c], RZ ;  /* 0x00024cff01007387 */ /* 0x000fe80000100800 */
[----:B------:R-:W-:Y:S04]  /*5660*/  STL [R1+0x248], RZ ;  /* 0x000248ff01007387 */ /* 0x000fe80000100800 */
[----:B------:R-:W-:Y:S04]  /*5670*/  STL [R1+0x244], RZ ;  /* 0x000244ff01007387 */ /* 0x000fe80000100800 */
[----:B------:R-:W-:Y:S01]  /*5680*/  STL [R1+0x240], RZ ;  /* 0x000240ff01007387 */ /* 0x000fe20000100800 */
[----:B------:R-:W-:-:S02]  /*5690*/  WARPGROUP.DEPBAR.LE gsb0, 0x0 ;  /* 0x00008000000079c5 */ /* 0x000fc40000010000 */
[----:B------:R-:W-:-:S06]  /*56a0*/  WARPGROUP.ARRIVE ;  /* 0x00000000000079c5 */ /* 0x000fcc0000000000 */
[----:B------:R-:W-:Y:S03]  /*56b0*/  QGMMA.64x16x32.F32.E4M3.E4M3 R144, gdesc[UR36], RZ, !UPT, gsb0 ;  /* 0x00200000249079f3 */ /* 0x000fe6000c0008ff */
[----:B------:R-:W-:Y:S02]  /*56c0*/  WARPGROUP.DEPBAR.LE gsb0, 0x0 ;  /* 0x00008000000079c5 */ /* 0x000fe40000010000 */
[----:B------:R-:W-:-:S06]  /*56d0*/  WARPGROUP.ARRIVE ;  /* 0x00000000000079c5 */ /* 0x000fcc0000000000 */
[----:B------:R-:W-:Y:S03]  /*56e0*/  QGMMA.64x16x32.F32.E4M3.E4M3 R112, gdesc[UR32], RZ, !UPT, gsb0 ;  /* 0x00200000207079f3 */ /* 0x000fe6000c0008ff */
[----:B------:R-:W-:Y:S02]  /*56f0*/  WARPGROUP.DEPBAR.LE gsb0, 0x0 ;  /* 0x00008000000079c5 */ /* 0x000fe40000010000 */
[----:B------:R-:W-:-:S06]  /*5700*/  WARPGROUP.ARRIVE ;  /* 0x00000000000079c5 */ /* 0x000fcc0000000000 */
[----:B------:R-:W-:Y:S03]  /*5710*/  QGMMA.64x16x32.F32.E4M3.E4M3 R80, gdesc[UR28], RZ, !UPT, gsb0 ;  /* 0x002000001c5079f3 */ /* 0x000fe6000c0008ff */
[----:B------:R-:W-:Y:S02]  /*5720*/  WARPGROUP.DEPBAR.LE gsb0, 0x0 ;  /* 0x00008000000079c5 */ /* 0x000fe40000010000 */
[----:B------:R-:W-:-:S06]  /*5730*/  WARPGROUP.ARRIVE ;  /* 0x00000000000079c5 */ /* 0x000fcc0000000000 */
[----:B------:R-:W-:Y:S01]  /*5740*/  QGMMA.64x16x32.F32.E4M3.E4M3 R48, gdesc[UR12], RZ, !UPT, gsb0 ;  /* 0x002000000c3079f3 */ /* 0x000fe2000c0008ff */
[----:B------:R-:W-:Y:S01]  /*5750*/  UMOV UR12, UR16 ;  /* 0x00000010000c7c82 */ /* 0x000fe20008000000 */
[----:B------:R-:W-:Y:S01]  /*5760*/  UMOV UR13, 0xc0000010 ;  /* 0xc0000010000d7882 */ /* 0x000fe20000000000 */
[----:B------:R-:W-:Y:S01]  /*5770*/  UMOV UR16, UR12 ;  /* 0x0000000c00107c82 */ /* 0x000fe20008000000 */
[----:B------:R-:W-:Y:S01]  /*5780*/  UMOV UR17, UR13 ;  /* 0x0000000d00117c82 */ /* 0x000fe20008000000 */
[----:B------:R-:W-:Y:S01]  /*5790*/  UMOV UR24, UR12 ;  /* 0x0000000c00187c82 */ /* 0x000fe20008000000 */
[----:B------:R-:W-:Y:S01]  /*57a0*/  UMOV UR25, UR13 ;  /* 0x0000000d00197c82 */ /* 0x000fe20008000000 */
[----:B------:R-:W-:Y:S02]  /*57b0*/  WARPGROUP.DEPBAR.LE gsb0, 0x0 ;  /* 0x00008000000079c5 */ /* 0x000fe40000010000 */
[----:B------:R-:W-:-:S06]  /*57c0*/  WARPGROUP.ARRIVE ;  /* 0x00000000000079c5 */ /* 0x000fcc0000000000 */
[----:B------:R-:W-:Y:S03]  /*57d0*/  QGMMA.64x16x32.F32.E4M3.E4M3 R40, gdesc[UR12], RZ, !UPT, gsb0 ;  /* 0x002000000c2879f3 */ /* 0x000fe6000c0008ff */
[----:B------:R-:W-:Y:S02]  /*57e0*/  WARPGROUP.DEPBAR.LE gsb0, 0x0 ;  /* 0x00008000000079c5 */ /* 0x000fe40000010000 */
[----:B------:R-:W-:-:S06]  /*57f0*/  WARPGROUP.ARRIVE ;  /* 0x00000000000079c5 */ /* 0x000fcc0000000000 */
[----:B------:R-:W-:Y:S01]  /*5800*/  QGMMA.64x16x32.F32.E4M3.E4M3 R72, gdesc[UR16], RZ, !UPT, gsb0 ;  /* 0x00200000104879f3 */ /* 0x000fe2000c0008ff */
[----:B------:R-:W-:Y:S01]  /*5810*/  UMOV UR16, UR12 ;  /* 0x0000000c00107c82 */ /* 0x000fe20008000000 */
[----:B------:R-:W-:Y:S01]  /*5820*/  UMOV UR17, UR13 ;  /* 0x0000000d00117c82 */ /* 0x000fe20008000000 */
[----:B------:R-:W-:Y:S01]  /*5830*/  UMOV UR18, UR34 ;  /* 0x0000002200127c82 */ /* 0x000fe20008000000 */
[----:B------:R-:W-:Y:S01]  /*5840*/  UMOV UR19, UR35 ;  /* 0x0000002300137c82 */ /* 0x000fe20008000000 */
        /* <DEDUP_REMOVED lines=36> */
[----:B-1----:R-:W-:Y:S01]  /*5a90*/  WARPGROUP.ARRIVE ;  /* 0x00000000000079c5 */ /* 0x002fe20000000000 */
[----:B------:R1:W-:Y:S01]  /*5aa0*/  STL.64 [R1], R12 ;  /* 0x0000000c01007387 */ /* 0x0003e20000100a00 */
[----:B------:R-:W-:Y:S01]  /*5ab0*/  IMAD.MOV.U32 R9, RZ, RZ, R16 ;  /* 0x000000ffff097224 */ /* 0x000fe200078e0010 */
[----:B------:R-:W-:Y:S01]  /*5ac0*/  CS2R R10, SRZ ;  /* 0x00000000000a7805 */ /* 0x000fe2000001ff00 */
[----:B------:R-:W-:Y:S01]  /*5ad0*/  IMAD.MOV.U32 R8, RZ, RZ, R17 ;  /* 0x000000ffff087224 */ /* 0x000fe200078e0011 */
[----:B------:R3:W-:Y:S01]  /*5ae0*/  STL.64 [R1+0x8], R14 ;  /* 0x0000080e01007387 */ /* 0x0007e20000100a00 */
[----:B------:R-:W-:Y:S01]  /*5af0*/  QGMMA.64x16x32.F32.E4M3.E4M3 R24, gdesc[UR16], RZ, !UPT, gsb0 ;  /* 0x00200000101879f3 */ /* 0x000fe2000c0008ff */
[----:B------:R-:W-:Y:S01]  /*5b00*/  UMOV UR16, UR12 ;  /* 0x0000000c00107c82 */ /* 0x000fe20008000000 */
[----:B------:R-:W-:Y:S01]  /*5b10*/  UMOV UR17, UR13 ;  /* 0x0000000d00117c82 */ /* 0x000fe20008000000 */
[----:B------:R4:W-:Y:S01]  /*5b20*/  STL.64 [R1+0x10], R16 ;  /* 0x0000101001007387 */ /* 0x0009e20000100a00 */
[----:B------:R-:W-:Y:S01]  /*5b30*/  UMOV UR18, UR56 ;  /* 0x0000003800127c82 */ /* 0x000fe20008000000 */
[----:B------:R-:W-:Y:S01]  /*5b40*/  UMOV UR19, UR57 ;  /* 0x0000003900137c82 */ /* 0x000fe20008000000 */
[----:B------:R-:W-:Y:S01]  /*5b50*/  IMAD.MOV.U32 R7, RZ, RZ, R18 ;  /* 0x000000ffff077224 */ /* 0x000fe200078e0012 */
[----:B------:R2:W-:Y:S01]  /*5b60*/  STL.64 [R1+0x18], R18 ;  /* 0x0000181201007387 */ /* 0x0005e20000100a00 */
[----:B0-----:R-:W-:Y:S01]  /*5b70*/  IMAD.MOV.U32 R3, RZ, RZ, R19 ;  /* 0x000000ffff037224 */ /* 0x001fe200078e0013 */
[----:B-1----:R-:W-:-:S02]  /*5b80*/  CS2R R12, SRZ ;  /* 0x00000000000c7805 */ /* 0x002fc4000001ff00 */
[----:B---3--:R-:W-:Y:S02]  /*5b90*/  CS2R R14, SRZ ;  /* 0x00000000000e7805 */ /* 0x008fe4000001ff00 */
[----:B----4-:R-:W-:Y:S02]  /*5ba0*/  CS2R R16, SRZ ;  /* 0x0000000000107805 */ /* 0x010fe4000001ff00 */
[----:B--2---:R-:W-:Y:S01]  /*5bb0*/  CS2R R18, SRZ ;  /* 0x0000000000127805 */ /* 0x004fe2000001ff00 */
[----:B------:R-:W-:Y:S02]  /*5bc0*/  WARPGROUP.DEPBAR.LE gsb0, 0x0 ;  /* 0x00008000000079c5 */ /* 0x000fe40000010000 */
[----:B------:R-:W-:Y:S04]  /*5bd0*/  STL.64 [R1+0x80], R24 ;  /* 0x0000801801007387 */ /* 0x000fe80000100a00 */
[----:B------:R-:W-:Y:S04]  /*5be0*/  STL.64 [R1+0x88], R26 ;  /* 0x0000881a01007387 */ /* 0x000fe80000100a00 */
[----:B------:R-:W-:Y:S04]  /*5bf0*/  STL.64 [R1+0x90], R28 ;  /* 0x0000901c01007387 */ /* 0x000fe80000100a00 */
[----:B------:R0:W-:Y:S02]  /*5c00*/  STL.64 [R1+0x98], R30 ;  /* 0x0000981e01007387 */ /* 0x0001e40000100a00 */
[----:B0-----:R-:W-:-:S06]  /*5c10*/  WARPGROUP.ARRIVE ;  /* 0x00000000000079c5 */ /* 0x001fcc0000000000 */
[----:B------:R-:W-:Y:S01]  /*5c20*/  QGMMA.64x16x32.F32.E4M3.E4M3 R24, gdesc[UR24], RZ, !UPT, gsb0 ;  /* 0x00200000181879f3 */ /* 0x000fe2000c0008ff */
[----:B------:R-:W-:Y:S01]  /*5c30*/  UMOV UR26, UR50 ;  /* 0x00000032001a7c82 */ /* 0x000fe20008000000 */
[----:B------:R-:W-:Y:S01]  /*5c40*/  UMOV UR27, UR51 ;  /* 0x00000033001b7c82 */ /* 0x000fe20008000000 */
        /* <DEDUP_REMOVED lines=9> */
[----:B------:R-:W-:Y:S01]  /*5ce0*/  UMOV UR18, UR22 ;  /* 0x0000001600127c82 */ /* 0x000fe20008000000 */
[----:B------:R-:W-:Y:S01]  /*5cf0*/  UMOV UR19, UR23 ;  /* 0x0000001700137c82 */ /* 0x000fe20008000000 */
[----:B------:R-:W-:Y:S01]  /*5d00*/  ULDC UR12, c[0x0][0x50c] ;  /* 0x00014300000c7ab9 */ /* 0x000fe20000000800 */
[----:B------:R-:W-:Y:S01]  /*5d10*/  UMOV UR13, 0xc0000010 ;  /* 0xc0000010000d7882 */ /* 0x000fe20000000000 */
[----:B------:R-:W-:Y:S02]  /*5d20*/  UISETP.NE.AND UP0, UPT, UR12, 0x1, UPT ;  /* 0x000000010c00788c */ /* 0x000fe4000bf05270 */
[----:B------:R-:W-:Y:S01]  /*5d30*/  UIADD3 UR12, UR20, 0x300, URZ ;  /* 0x00000300140c7890 */ /* 0x000fe2000fffe03f */
[----:B------:R-:W-:Y:S01]  /*5d40*/  UMOV UR37, UR13 ;  /* 0x0000000d00257c82 */ /* 0x000fe20008000000 */
[----:B------:R-:W-:Y:S01]  /*5d50*/  UMOV UR41, UR13 ;  /* 0x0000000d00297c82 */ /* 0x000fe20008000000 */
[----:B------:R-:W-:Y:S01]  /*5d60*/  UMOV UR33, UR13 ;  /* 0x0000000d00217c82 */ /* 0x000fe20008000000 */
[----:B------:R-:W-:-:S03]  /*5d70*/  USEL UR28, URZ, 0x1, UP0 ;  /* 0x000000013f1c7887 */ /* 0x000fc60008000000 */
[----:B------:R-:W-:Y:S01]  /*5d80*/  UMOV UR36, UR12 ;  /* 0x0000000c00247c82 */ /* 0x000fe20008000000 */
[----:B------:R-:W-:Y:S01]  /*5d90*/  UMOV UR40, UR12 ;  /* 0x0000000c00287c82 */ /* 0x000fe20008000000 */
[----:B------:R-:W-:Y:S01]  /*5da0*/  UMOV UR32, UR12 ;  /* 0x0000000c00207c82 */ /* 0x000fe20008000000 */
[----:B------:R-:W-:Y:S01]  /*5db0*/  UMOV UR20, UR12 ;  /* 0x0000000c00147c82 */ /* 0x000fe20008000000 */
[----:B------:R-:W-:Y:S01]  /*5dc0*/  ISETP.NE.AND P0, PT, RZ, UR28, PT ;  /* 0x0000001cff007c0c */ /* 0x000fe2000bf05270 */
        /* <DEDUP_REMOVED lines=10> */
[----:B------:R-:W-:Y:S01]  /*5e70*/  UMOV UR17, 0xc0000010 ;  /* 0xc000001000117882 */ /* 0x000fe20000000000 */
[----:B------:R-:W-:Y:S01]  /*5e80*/  UMOV UR24, UR16 ;  /* 0x0000001000187c82 */ /* 0x000fe20008000000 */
        /* <DEDUP_REMOVED lines=39> */
[----:B------:R-:W-:Y:S01]  /*6100*/  WARPGROUP.ARRIVE ;  /* 0x00000000000079c5 */ /* 0x000fe20000000000 */
[----:B------:R-:W-:Y:S04]  /*6110*/  STL.64 [R1+0x60], R24 ;  /* 0x0000601801007387 */ /* 0x000fe80000100a00 */
[----:B------:R-:W-:Y:S01]  /*6120*/  STL.64 [R1+0x68], R26 ;  /* 0x0000681a01007387 */ /* 0x000fe20000100a00 */
[----:B------:R-:W-:Y:S01]  /*6130*/  QGMMA.64x16x32.F32.E4M3.E4M3 R224, gdesc[UR24], RZ, !UPT, gsb0 ;  /* 0x0020000018e079f3 */ /* 0x000fe2000c0008ff */
[----:B------:R-:W-:Y:S01]  /*6140*/  UMOV UR24, UR16 ;  /* 0x0000001000187c82 */ /* 0x000fe20008000000 */
[----:B------:R-:W-:Y:S01]  /*6150*/  UMOV UR25, UR17 ;  /* 0x0000001100197c82 */ /* 0x000fe20008000000 */
[----:B------:R-:W-:Y:S01]  /*6160*/  UMOV UR26, UR38 ;  /* 0x00000026001a7c82 */ /* 0x000fe20008000000 */
[----:B------:R-:W-:Y:S01]  /*6170*/  UMOV UR27, UR39 ;  /* 0x00000027001b7c82 */ /* 0x000fe20008000000 */
[----:B------:R-:W-:Y:S04]  /*6180*/  STL.64 [R1+0x70], R28 ;  /* 0x0000701c01007387 */ /* 0x000fe80000100a00 */
[----:B------:R0:W-:Y:S01]  /*6190*/  STL.64 [R1+0x78], R30 ;  /* 0x0000781e01007387 */ /* 0x0001e20000100a00 */
[----:B------:R-:W-:-:S02]  /*61a0*/  WARPGROUP.DEPBAR.LE gsb0, 0x0 ;  /* 0x00008000000079c5 */ /* 0x000fc40000010000 */
[----:B------:R-:W-:-:S06]  /*61b0*/  WARPGROUP.ARRIVE ;  /* 0x00000000000079c5 */ /* 0x000fcc0000000000 */
[----:B------:R-:W-:Y:S01]  /*61c0*/  QGMMA.64x16x32.F32.E4M3.E4M3 R192, gdesc[UR16], RZ, !UPT, gsb0 ;  /* 0x0020000010c079f3 */ /* 0x000fe2000c0008ff */
[----:B------:R-:W-:Y:S01]  /*61d0*/  UMOV UR18, UR42 ;  /* 0x0000002a00127c82 */ /* 0x000fe20008000000 */
[----:B------:R-:W-:Y:S01]  /*61e0*/  UMOV UR19, UR43 ;  /* 0x0000002b00137c82 */ /* 0x000fe20008000000 */
[----:B------:R-:W-:Y:S02]  /*61f0*/  WARPGROUP.DEPBAR.LE gsb0, 0x0 ;  /* 0x00008000000079c5 */ /* 0x000fe40000010000 */
        /* <DEDUP_REMOVED lines=31> */
[----:B0-----:R-:W-:-:S06]  /*63f0*/  WARPGROUP.ARRIVE ;  /* 0x00000000000079c5 */ /* 0x001fcc0000000000 */
        /* <DEDUP_REMOVED lines=41> */
[----:B------:R-:W-:Y:S04]  /*6690*/  STL.64 [R1+0x40], R208 ;  /* 0x000040d001007387 */ /* 0x000fe80000100a00 */
[----:B------:R-:W-:Y:S04]  /*66a0*/  STL.64 [R1+0x48], R210 ;  /* 0x000048d201007387 */ /* 0x000fe80000100a00 */
[----:B------:R-:W-:Y:S04]  /*66b0*/  STL.64 [R1+0x50], R212 ;  /* 0x000050d401007387 */ /* 0x000fe80000100a00 */
[----:B------:R0:W-:Y:S02]  /*66c0*/  STL.64 [R1+0x58], R214 ;  /* 0x000058d601007387 */ /* 0x0001e40000100a00 */
[----:B0-----:R-:W-:-:S06]  /*66d0*/  WARPGROUP.ARRIVE ;  /* 0x00000000000079c5 */ /* 0x001fcc0000000000 */
        /* <DEDUP_REMOVED lines=19> */
[----:B------:R0:W-:Y:S04]  /*6810*/  STL.64 [R1+0x1d8], R214 ;  /* 0x0001d8d601007387 */ /* 0x0001e80000100a00 */
[----:B0-----:R0:W5:Y:S04]  /*6820*/  LDL.LU.64 R214, [R1+0x7b8] ;  /* 0x0007b80001d67983 */ /* 0x0011680000300a00 */
[----:B------:R0:W5:Y:S04]  /*6830*/  LDL.LU.64 R212, [R1+0x7b0] ;  /* 0x0007b00001d47983 */ /* 0x0001680000300a00 */
[----:B------:R0:W5:Y:S04]  /*6840*/  LDL.LU.64 R210, [R1+0x7a8] ;  /* 0x0007a80001d27983 */ /* 0x0001680000300a00 */
[----:B------:R0:W5:Y:S01]  /*6850*/  LDL.LU.64 R208, [R1+0x7a0] ;  /* 0x0007a00001d07983 */ /* 0x0001620000300a00 */
[----:B------:R-:W-:Y:S05]  /*6860*/  @!P0 BRA `(.L_x_19) ;  /* 0x0000003800148947 */ /* 0x000fea0003800000 */
[----:B------:R1:W-:Y:S04]  /*6870*/  STL [R1+0x814], R54 ;  /* 0x0008143601007387 */ /* 0x0003e80000100800 */
[----:B-1----:R-:W2:Y:S04]  /*6880*/  LDL R54, [R1+0x1dc] ;  /* 0x0001dc0001367983 */ /* 0x002ea80000100800 */
[----:B------:R1:W-:Y:S04]  /*6890*/  STL [R1+0x810], R55 ;  /* 0x0008103701007387 */ /* 0x0003e80000100800 */
[----:B-1----:R-:W3:Y:S04]  /*68a0*/  LDL R55, [R1+0x1d8] ;  /* 0x0001d80001377983 */ /* 0x002ee80000100800 */
[----:B------:R1:W-:Y:S04]  /*68b0*/  STL [R1+0x80c], R40 ;  /* 0x00080c2801007387 */ /* 0x0003e80000100800 */
[----:B-1----:R-:W4:Y:S04]  /*68c0*/  LDL R40, [R1+0x1d4] ;  /* 0x0001d40001287983 */ /* 0x002f280000100800 */
        /* <DEDUP_REMOVED lines=9> */
[----:B------:R-:W4:Y:S04]  /*6960*/  LDL R235, [R1+0x1e4] ;  /* 0x0001e40001eb7983 */ /* 0x000f280000100800 */
        /* <DEDUP_REMOVED lines=13> */
[----:B------:R-:W4:Y:S04]  /*6a40*/  LDL R5, [R1+0x19c] ;  /* 0x00019c0001057983 */ /* 0x000f280000100800 */
[----:B-1----:R-:W4:Y:S04]  /*6a50*/  LDL R35, [R1+0x1e8] ;  /* 0x0001e80001237983 */ /* 0x002f280000100800 */
[----:B------:R1:W-:Y:S04]  /*6a60*/  STL [R1+0x7dc], R36 ;  /* 0x0007dc2401007387 */ /* 0x0003e80000100800 */
[----:B------:R-:W4:Y:S04]  /*6a70*/  LDL R10, [R1+0x220] ;  /* 0x00022000010a7983 */ /* 0x000f280000100800 */
[----:B------:R-:W4:Y:S04]  /*6a80*/  LDL R11, [R1+0x224] ;  /* 0x00022400010b7983 */ /* 0x000f280000100800 */
[----:B-1----:R-:W4:Y:S04]  /*6a90*/  LDL R36, [R1+0x1a0] ;  /* 0x0001a00001247983 */ /* 0x002f280000100800 */
[----:B------:R-:W4:Y:S04]  /*6aa0*/  LDL R12, [R1+0x228] ;  /* 0x00022800010c7983 */ /* 0x000f280000100800 */
        /* <DEDUP_REMOVED lines=13> */
[----:B------:R-:W-:Y:S04]  /*6b80*/  STL [R1+0x7d8], R37 ;  /* 0x0007d82501007387 */ /* 0x000fe80000100800 */
[----:B------:R3:W-:Y:S04]  /*6b90*/  STL [R1+0x7d4], R38 ;  /* 0x0007d42601007387 */ /* 0x0007e80000100800 */
        /* <DEDUP_REMOVED lines=12> */
[----:B------:R0:W-:Y:S01]  /*6c60*/  STL [R1+0x7a0], R0 ;  /* 0x0007a00001007387 */ /* 0x0001e20000100800 */
[----:B---3--:R-:W-:-:S03]  /*6c70*/  IMAD.MOV.U32 R38, RZ, RZ, R55 ;  /* 0x000000ffff267224 */ /* 0x008fc600078e0037 */
[----:B------:R-:W3:Y:S01]  /*6c80*/  LDL R55, [R1+0x194] ;  /* 0x0001940001377983 */ /* 0x000ee20000100800 */
[----:B--2---:R-:W-:-:S03]  /*6c90*/  IMAD.MOV.U32 R37, RZ, RZ, R54 ;  /* 0x000000ffff257224 */ /* 0x004fc600078e0036 */
[----:B------:R-:W2:Y:S01]  /*6ca0*/  LDL R54, [R1+0x198] ;  /* 0x0001980001367983 */ /* 0x000ea20000100800 */
[----:B----4-:R-:W-:-:S03]  /*6cb0*/  IMAD.MOV.U32 R39, RZ, RZ, R40 ;  /* 0x000000ffff277224 */ /* 0x010fc600078e0028 */
[----:B------:R-:W4:Y:S01]  /*6cc0*/  LDL R40, [R1+0x190] ;  /* 0x0001900001287983 */ /* 0x000f220000100800 */
[----:B-1----:R-:W-:-:S03]  /*6cd0*/  IMAD.MOV.U32 R24, RZ, RZ, R41 ;  /* 0x000000ffff187224 */ /* 0x002fc600078e0029 */
[----:B------:R-:W3:Y:S01]  /*6ce0*/  LDL R41, [R1+0x18c] ;  /* 0x00018c0001297983 */ /* 0x000ee20000100800 */
[----:B0-----:R-:W-:-:S03]  /*6cf0*/  IMAD.MOV.U32 R25, RZ, RZ, R42 ;  /* 0x000000ffff197224 */ /* 0x001fc600078e002a */
[----:B------:R-:W2:Y:S01]  /*6d00*/  LDL R42, [R1+0x188] ;  /* 0x00018800012a7983 */ /* 0x000ea20000100800 */
[----:B------:R-:W-:-:S03]  /*6d10*/  IMAD.MOV.U32 R26, RZ, RZ, R43 ;  /* 0x000000ffff1a7224 */ /* 0x000fc600078e002b */
[----:B------:R-:W4:Y:S01]  /*6d20*/  LDL R43, [R1+0x184] ;  /* 0x00018400012b7983 */ /* 0x000f220000100800 */
[----:B------:R-:W-:-:S03]  /*6d30*/  IMAD.MOV.U32 R27, RZ, RZ, R44 ;  /* 0x000000ffff1b7224 */ /* 0x000fc600078e002c */
[----:B------:R-:W3:Y:S01]  /*6d40*/  LDL R44, [R1+0x180] ;  /* 0x00018000012c7983 */ /* 0x000ee20000100800 */
[----:B------:R-:W-:-:S03]  /*6d50*/  IMAD.MOV.U32 R28, RZ, RZ, R45 ;  /* 0x000000ffff1c7224 */ /* 0x000fc600078e002d */
        /* <DEDUP_REMOVED lines=13> */
[----:B------:R-:W-:-:S01]  /*6e30*/  FADD R0, RZ, R6 ;  /* 0x00000006ff007221 */ /* 0x000fc20000000000 */
[----:B------:R-:W-:Y:S01]  /*6e40*/  FADD R236, RZ, R2 ;  /* 0x00000002ffec7221 */ /* 0x000fe20000000000 */
[----:B------:R-:W-:-:S01]  /*6e50*/  FADD R2, RZ, R31 ;  /* 0x0000001fff027221 */ /* 0x000fc20000000000 */
[----:B------:R-:W-:Y:S01]  /*6e60*/  FADD R237, RZ, R4 ;  /* 0x00000004ffed7221 */ /* 0x000fe20000000000 */
[----:B------:R-:W-:-:S01]  /*6e70*/  FADD R4, RZ, R30 ;  /* 0x0000001eff047221 */ /* 0x000fc20000000000 */
[----:B------:R0:W-:Y:S04]  /*6e80*/  STL [R1+0x240], R0 ;  /* 0x0002400001007387 */ /* 0x0001e80000100800 */
[----:B------:R1:W-:Y:S01]  /*6e90*/  STL [R1+0x244], R2 ;  /* 0x0002440201007387 */ /* 0x0003e20000100800 */
[----:B0-----:R-:W-:-:S03]  /*6ea0*/  FADD R0, RZ, R29 ;  /* 0x0000001dff007221 */ /* 0x001fc60000000000 */
[----:B------:R0:W-:Y:S01]  /*6eb0*/  STL [R1+0x248], R4 ;  /* 0x0002480401007387 */ /* 0x0001e20000100800 */
[----:B-1----:R-:W-:-:S03]  /*6ec0*/  FADD R2, RZ, R28 ;  /* 0x0000001cff027221 */ /* 0x002fc60000000000 */
[----:B------:R1:W-:Y:S04]  /*6ed0*/  STL [R1+0x24c], R0 ;  /* 0x00024c0001007387 */ /* 0x0003e80000100800 */
[----:B------:R1:W-:Y:S01]  /*6ee0*/  STL [R1+0x250], R2 ;  /* 0x0002500201007387 */ /* 0x0003e20000100800 */
[----:B0-----:R-:W-:-:S01]  /*6ef0*/  FADD R4, RZ, R27 ;  /* 0x0000001bff047221 */ /* 0x001fc20000000000 */
[----:B-1----:R-:W-:-:S04]  /*6f00*/  FADD R0, RZ, R26 ;  /* 0x0000001aff007221 */ /* 0x002fc80000000000 */
[----:B------:R0:W-:Y:S01]  /*6f10*/  STL [R1+0x254], R4 ;  /* 0x0002540401007387 */ /* 0x0001e20000100800 */
[----:B------:R-:W-:-:S03]  /*6f20*/  FADD R2, RZ, R25 ;  /* 0x00000019ff027221 */ /* 0x000fc60000000000 */
[----:B------:R1:W-:Y:S04]  /*6f30*/  STL [R1+0x258], R0 ;  /* 0x0002580001007387 */ /* 0x0003e80000100800 */
[----:B------:R1:W-:Y:S01]  /*6f40*/  STL [R1+0x25c], R2 ;  /* 0x00025c0201007387 */ /* 0x0003e20000100800 */
[----:B0-----:R-:W-:-:S01]  /*6f50*/  FADD R4, RZ, R24 ;  /* 0x00000018ff047221 */ /* 0x001fc20000000000 */
[----:B-1----:R-:W-:-:S04]  /*6f60*/  FADD R0, RZ, R39 ;  /* 0x00000027ff007221 */ /* 0x002fc80000000000 */
[----:B------:R0:W-:Y:S01]  /*6f70*/  STL [R1+0x260], R4 ;  /* 0x0002600401007387 */ /* 0x0001e20000100800 */
[----:B------:R-:W-:-:S03]  /*6f80*/  FADD R2, RZ, R38 ;  /* 0x00000026ff027221 */ /* 0x000fc60000000000 */
[----:B------:R1:W-:Y:S04]  /*6f90*/  STL [R1+0x264], R0 ;  /* 0x0002640001007387 */ /* 0x0003e80000100800 */
[----:B------:R-:W-:Y:S01]  /*6fa0*/  STL [R1+0x268], R2 ;  /* 0x0002680201007387 */ /* 0x000fe20000100800 */
[----:B0-----:R-:W-:-:S01]  /*6fb0*/  FADD R4, RZ, R37 ;  /* 0x00000025ff047221 */ /* 0x001fc20000000000 */
[----:B-1----:R-:W-:-:S04]  /*6fc0*/  FADD R0, RZ, R36 ;  /* 0x00000024ff007221 */ /* 0x002fc80000000000 */
[----:B------:R-:W-:Y:S04]  /*6fd0*/  STL [R1+0x26c], R4 ;  /* 0x00026c0401007387 */ /* 0x000fe80000100800 */
[----:B------:R4:W-:Y:S02]  /*6fe0*/  STL [R1+0x270], R0 ;  /* 0x0002700001007387 */ /* 0x0009e40000100800 */
[----:B----4-:R-:W-:-:S01]  /*6ff0*/  FADD R0, RZ, R33 ;  /* 0x00000021ff007221 */ /* 0x010fc20000000000 */
[----:B---3--:R-:W-:Y:S01]  /*7000*/  FADD R4, RZ, R34 ;  /* 0x00000022ff047221 */ /* 0x008fe20000000000 */
[----:B--2---:R-:W-:-:S05]  /*7010*/  FADD R2, RZ, R35 ;  /* 0x00000023ff027221 */ /* 0x004fca0000000000 */
[----:B------:R0:W-:Y:S04]  /*7020*/  STL [R1+0x274], R2 ;  /* 0x0002740201007387 */ /* 0x0001e80000100800 */
[----:B------:R1:W-:Y:S01]  /*7030*/  STL [R1+0x278], R4 ;  /* 0x0002780401007387 */ /* 0x0003e20000100800 */
[----:B0-----:R-:W-:-:S03]  /*7040*/  FADD R2, RZ, R32 ;  /* 0x00000020ff027221 */ /* 0x001fc60000000000 */
[----:B------:R0:W-:Y:S01]  /*7050*/  STL [R1+0x27c], R0 ;  /* 0x00027c0001007387 */ /* 0x0001e20000100800 */
[----:B-1----:R-:W-:-:S03]  /*7060*/  FADD R4, RZ, R47 ;  /* 0x0000002fff047221 */ /* 0x002fc60000000000 */
        /* <DEDUP_REMOVED lines=9> */
[----:B--2---:R-:W-:-:S03]  /*7100*/  FADD R2, RZ, R42 ;  /* 0x0000002aff027221 */ /* 0x004fc60000000000 */
[----:B------:R1:W-:Y:S04]  /*7110*/  STL [R1+0x294], R0 ;  /* 0x0002940001007387 */ /* 0x0003e80000100800 */
[----:B------:R2:W-:Y:S01]  /*7120*/  STL [R1+0x298], R2 ;  /* 0x0002980201007387 */ /* 0x0005e20000100800 */
[----:B0-----:R-:W-:-:S01]  /*7130*/  FADD R4, RZ, R41 ;  /* 0x00000029ff047221 */ /* 0x001fc20000000000 */
[----:B-1----:R-:W-:-:S04]  /*7140*/  FADD R0, RZ, R40 ;  /* 0x00000028ff007221 */ /* 0x002fc80000000000 */
[----:B------:R0:W-:Y:S01]  /*7150*/  STL [R1+0x29c], R4 ;  /* 0x00029c0401007387 */ /* 0x0001e20000100800 */
[----:B--2---:R-:W-:-:S03]  /*7160*/  FADD R2, RZ, R55 ;  /* 0x00000037ff027221 */ /* 0x004fc60000000000 */
[----:B------:R-:W-:Y:S04]  /*7170*/  STL [R1+0x2a0], R0 ;  /* 0x0002a00001007387 */ /* 0x000fe80000100800 */
[----:B------:R1:W-:Y:S01]  /*7180*/  STL [R1+0x2a4], R2 ;  /* 0x0002a40201007387 */ /* 0x0003e20000100800 */
[----:B0-----:R-:W-:-:S03]  /*7190*/  FADD R4, RZ, R54 ;  /* 0x00000036ff047221 */ /* 0x001fc60000000000 */
[----:B-1----:R-:W2:Y:S04]  /*71a0*/  LDL R2, [R1+0x160] ;  /* 0x0001600001027983 */ /* 0x002ea80000100800 */
[----:B------:R0:W-:Y:S04]  /*71b0*/  STL [R1+0x2a8], R4 ;  /* 0x0002a80401007387 */ /* 0x0001e80000100800 */
[----:B------:R-:W3:Y:S04]  /*71c0*/  LDL R6, [R1+0x168] ;  /* 0x0001680001067983 */ /* 0x000ee80000100800 */
[----:B------:R-:W4:Y:S04]  /*71d0*/  LDL R31, [R1+0x16c] ;  /* 0x00016c00011f7983 */ /* 0x000f280000100800 */
[----:B0-----:R-:W3:Y:S04]  /*71e0*/  LDL R4, [R1+0x164] ;  /* 0x0001640001047983 */ /* 0x001ee80000100800 */
        /* <DEDUP_REMOVED lines=23> */
[----:B------:R-:W4:Y:S01]  /*7360*/  LDL R55, [R1+0x10c] ;  /* 0x00010c0001377983 */ /* 0x000f220000100800 */
[----:B------:R-:W-:-:S03]  /*7370*/  IMAD.MOV.U32 R0, RZ, RZ, R5 ;  /* 0x000000ffff007224 */ /* 0x000fc600078e0005 */
[----:B------:R-:W4:Y:S04]  /*7380*/  LDL R54, [R1+0x110] ;  /* 0x0001100001367983 */ /* 0x000f280000100800 */
[----:B------:R-:W4:Y:S01]  /*7390*/  LDL R5, [R1+0x114] ;  /* 0x0001140001057983 */ /* 0x000f220000100800 */
[----:B------:R-:W-:-:S05]  /*73a0*/  FADD R0, RZ, R0 ;  /* 0x00000000ff007221 */ /* 0x000fca0000000000 */
[----:B------:R2:W-:Y:S02]  /*73b0*/  STL [R1+0x2ac], R0 ;  /* 0x0002ac0001007387 */ /* 0x0005e40000100800 */
[----:B--2---:R-:W-:-:S05]  /*73c0*/  FADD R0, RZ, R2 ;  /* 0x00000002ff007221 */ /* 0x004fca0000000000 */
[----:B------:R4:W-:Y:S01]  /*73d0*/  STL [R1+0x2b0], R0 ;  /* 0x0002b00001007387 */ /* 0x0009e20000100800 */
[----:B---3--:R-:W-:-:S01]  /*73e0*/  FADD R2, RZ, R4 ;  /* 0x00000004ff027221 */ /* 0x008fc20000000000 */
[----:B------:R-:W-:Y:S01]  /*73f0*/  FADD R4, RZ, R6 ;  /* 0x00000006ff047221 */ /* 0x000fe20000000000 */
[----:B----4-:R-:W-:-:S03]  /*7400*/  FADD R0, RZ, R31 ;  /* 0x0000001fff007221 */ /* 0x010fc60000000000 */
[----:B------:R0:W-:Y:S04]  /*7410*/  STL [R1+0x2b4], R2 ;  /* 0x0002b40201007387 */ /* 0x0001e80000100800 */
        /* <DEDUP_REMOVED lines=51> */
[----:B-1----:R-:W-:Y:S02]  /*7750*/  FADD R4, RZ, R5 ;  /* 0x00000005ff047221 */ /* 0x002fe40000000000 */
[----:B--2---:R-:W2:Y:S04]  /*7760*/  LDL R0, [R1+0x118] ;  /* 0x0001180001007983 */ /* 0x004ea80000100800 */
[----:B------:R0:W-:Y:S04]  /*7770*/  STL [R1+0x320], R2 ;  /* 0x0003200201007387 */ /* 0x0001e80000100800 */
[----:B0-----:R-:W3:Y:S04]  /*7780*/  LDL R2, [R1+0x11c] ;  /* 0x00011c0001027983 */ /* 0x001ee80000100800 */
[----:B------:R0:W-:Y:S04]  /*7790*/  STL [R1+0x324], R4 ;  /* 0x0003240401007387 */ /* 0x0001e80000100800 */
[----:B------:R-:W4:Y:S04]  /*77a0*/  LDL R6, [R1+0xe4] ;  /* 0x0000e40001067983 */ /* 0x000f280000100800 */
[----:B------:R-:W4:Y:S04]  /*77b0*/  LDL R31, [R1+0xe8] ;  /* 0x0000e800011f7983 */ /* 0x000f280000100800 */
[----:B0-----:R-:W4:Y:S04]  /*77c0*/  LDL R4, [R1+0xe0] ;  /* 0x0000e00001047983 */ /* 0x001f280000100800 */
        /* <DEDUP_REMOVED lines=26> */
[----:B--2---:R-:W-:-:S05]  /*7970*/  FADD R0, RZ, R0 ;  /* 0x00000000ff007221 */ /* 0x004fca0000000000 */
[----:B------:R3:W-:Y:S02]  /*7980*/  STL [R1+0x328], R0 ;  /* 0x0003280001007387 */ /* 0x0007e40000100800 */
[----:B---3--:R-:W-:-:S05]  /*7990*/  FADD R0, RZ, R2 ;  /* 0x00000002ff007221 */ /* 0x008fca0000000000 */
[----:B------:R0:W-:Y:S01]  /*79a0*/  STL [R1+0x32c], R0 ;  /* 0x00032c0001007387 */ /* 0x0001e20000100800 */
[----:B----4-:R-:W-:-:S01]  /*79b0*/  FADD R2, RZ, R4 ;  /* 0x00000004ff027221 */ /* 0x010fc20000000000 */
[----:B0-----:R-:W-:Y:S01]  /*79c0*/  FADD R0, RZ, R6 ;  /* 0x00000006ff007221 */ /* 0x001fe20000000000 */
[----:B------:R-:W-:-:S03]  /*79d0*/  FADD R4, RZ, R31 ;  /* 0x0000001fff047221 */ /* 0x000fc60000000000 */
        /* <DEDUP_REMOVED lines=53> */
[----:B------:R-:W2:Y:S04]  /*7d30*/  LDL R54, [R1+0x94] ;  /* 0x0000940001367983 */ /* 0x000ea80000100800 */
[----:B------:R1:W-:Y:S04]  /*7d40*/  STL [R1+0x39c], R2 ;  /* 0x00039c0201007387 */ /* 0x0003e80000100800 */
[----:B------:R-:W3:Y:S04]  /*7d50*/  LDL R55, [R1+0x98] ;  /* 0x0000980001377983 */ /* 0x000ee80000100800 */
[----:B------:R4:W-:Y:S04]  /*7d60*/  STL [R1+0x3a0], R0 ;  /* 0x0003a00001007387 */ /* 0x0009e80000100800 */
[----:B------:R-:W3:Y:S04]  /*7d70*/  LDL R40, [R1+0x9c] ;  /* 0x00009c0001287983 */ /* 0x000ee80000100800 */
        /* <DEDUP_REMOVED lines=24> */
[----:B0-----:R-:W3:Y:S04]  /*7f00*/  LDL R4, [R1] ;  /* 0x0000000001047983 */ /* 0x001ee80000100800 */
[----:B-1----:R-:W3:Y:S04]  /*7f10*/  LDL R2, [R1+0x4] ;  /* 0x0000040001027983 */ /* 0x002ee80000100800 */
[----:B----4-:R-:W4:Y:S04]  /*7f20*/  LDL R0, [R1+0x8] ;  /* 0x0000080001007983 */ /* 0x010f280000100800 */
[----:B------:R-:W4:Y:S01]  /*7f30*/  LDL R5, [R1+0xc] ;  /* 0x00000c0001057983 */ /* 0x000f220000100800 */
[----:B------:R-:W-:-:S01]  /*7f40*/  FADD R8, RZ, R8 ;  /* 0x00000008ff087221 */ /* 0x000fc20000000000 */
[----:B------:R-:W-:Y:S01]  /*7f50*/  FADD R7, RZ, R7 ;  /* 0x00000007ff077221 */ /* 0x000fe20000000000 */
[----:B--2---:R-:W-:-:S05]  /*7f60*/  FADD R54, RZ, R54 ;  /* 0x00000036ff367221 */ /* 0x004fca0000000000 */
[----:B------:R0:W-:Y:S01]  /*7f70*/  STL [R1+0x3a4], R54 ;  /* 0x0003a43601007387 */ /* 0x0001e20000100800 */
[----:B---3--:R-:W-:-:S03]  /*7f80*/  FADD R55, RZ, R55 ;  /* 0x00000037ff377221 */ /* 0x008fc60000000000 */
[----:B0-----:R-:W2:Y:S01]  /*7f90*/  LDL.LU R54, [R1+0x814] ;  /* 0x0008140001367983 */ /* 0x001ea20000300800 */
[----:B------:R-:W-:-:S03]  /*7fa0*/  FADD R40, RZ, R40 ;  /* 0x00000028ff287221 */ /* 0x000fc60000000000 */
[----:B------:R0:W-:Y:S01]  /*7fb0*/  STL [R1+0x3a8], R55 ;  /* 0x0003a83701007387 */ /* 0x0001e20000100800 */
[----:B------:R-:W-:-:S01]  /*7fc0*/  FADD R41, RZ, R41 ;  /* 0x00000029ff297221 */ /* 0x000fc20000000000 */
[----:B------:R-:W-:Y:S02]  /*7fd0*/  FADD R42, RZ, R42 ;  /* 0x0000002aff2a7221 */ /* 0x000fe40000000000 */
[----:B0-----:R-:W3:Y:S01]  /*7fe0*/  LDL.LU R55, [R1+0x810] ;  /* 0x0008100001377983 */ /* 0x001ee20000300800 */
[----:B------:R-:W-:-:S03]  /*7ff0*/  FADD R43, RZ, R43 ;  /* 0x0000002bff2b7221 */ /* 0x000fc60000000000 */
[----:B------:R0:W-:Y:S01]  /*8000*/  STL [R1+0x3ac], R40 ;  /* 0x0003ac2801007387 */ /* 0x0001e20000100800 */
[----:B------:R-:W-:-:S01]  /*8010*/  FADD R44, RZ, R44 ;  /* 0x0000002cff2c7221 */ /* 0x000fc20000000000 */
[----:B------:R-:W-:Y:S02]  /*8020*/  FADD R45, RZ, R45 ;  /* 0x0000002dff2d7221 */ /* 0x000fe40000000000 */
[----:B0-----:R-:W3:Y:S04]  /*8030*/  LDL.LU R40, [R1+0x80c] ;  /* 0x00080c0001287983 */ /* 0x001ee80000300800 */
[----:B------:R0:W-:Y:S01]  /*8040*/  STL [R1+0x3b0], R41 ;  /* 0x0003b02901007387 */ /* 0x0001e20000100800 */
[----:B------:R-:W-:-:S01]  /*8050*/  FADD R46, RZ, R46 ;  /* 0x0000002eff2e7221 */ /* 0x000fc20000000000 */
[----:B------:R-:W-:-:S02]  /*8060*/  FADD R47, RZ, R47 ;  /* 0x0000002fff2f7221 */ /* 0x000fc40000000000 */
[----:B0-----:R-:W3:Y:S04]  /*8070*/  LDL.LU R41, [R1+0x808] ;  /* 0x0008080001297983 */ /* 0x001ee80000300800 */
[----:B------:R0:W-:Y:S01]  /*8080*/  STL [R1+0x3b4], R42 ;  /* 0x0003b42a01007387 */ /* 0x0001e20000100800 */
[----:B------:R-:W-:-:S01]  /*8090*/  FADD R32, RZ, R32 ;  /* 0x00000020ff207221 */ /* 0x000fc20000000000 */
[----:B------:R-:W-:Y:S02]  /*80a0*/  FADD R33, RZ, R33 ;  /* 0x00000021ff217221 */ /* 0x000fe40000000000 */
[----:B0-----:R-:W3:Y:S04]  /*80b0*/  LDL.LU R42, [R1+0x804] ;  /* 0x00080400012a7983 */ /* 0x001ee80000300800 */
[----:B------:R0:W-:Y:S01]  /*80c0*/  STL [R1+0x3b8], R43 ;  /* 0x0003b82b01007387 */ /* 0x0001e20000100800 */
[----:B------:R-:W-:-:S03]  /*80d0*/  FADD R34, RZ, R34 ;  /* 0x00000022ff227221 */ /* 0x000fc60000000000 */
        /* <DEDUP_REMOVED lines=50> */
[----:B----4-:R-:W-:-:S03]  /*8400*/  FADD R0, RZ, R0 ;  /* 0x00000000ff007221 */ /* 0x010fc60000000000 */
[----:B0-----:R-:W4:Y:S04]  /*8410*/  LDL.LU R28, [R1+0x7bc] ;  /* 0x0007bc00011c7983 */ /* 0x001f280000300800 */
[----:B------:R0:W-:Y:S01]  /*8420*/  STL [R1+0x400], R29 ;  /* 0x0004001d01007387 */ /* 0x0001e20000100800 */
[----:B------:R-:W-:-:S03]  /*8430*/  FADD R5, RZ, R5 ;  /* 0x00000005ff057221 */ /* 0x000fc60000000000 */
[----:B0-----:R-:W4:Y:S04]  /*8440*/  LDL.LU R29, [R1+0x7b8] ;  /* 0x0007b800011d7983 */ /* 0x001f280000300800 */
[----:B------:R0:W-:Y:S04]  /*8450*/  STL [R1+0x404], R30 ;  /* 0x0004041e01007387 */ /* 0x0001e80000100800 */
[----:B0-----:R-:W4:Y:S04]  /*8460*/  LDL.LU R30, [R1+0x7b4] ;  /* 0x0007b400011e7983 */ /* 0x001f280000300800 */
[----:B------:R0:W-:Y:S04]  /*8470*/  STL [R1+0x408], R31 ;  /* 0x0004081f01007387 */ /* 0x0001e80000100800 */
[----:B0-----:R-:W4:Y:S04]  /*8480*/  LDL.LU R31, [R1+0x7b0] ;  /* 0x0007b000011f7983 */ /* 0x001f280000300800 */
[----:B------:R0:W-:Y:S04]  /*8490*/  STL [R1+0x40c], R6 ;  /* 0x00040c0601007387 */ /* 0x0001e80000100800 */
[----:B0-----:R1:W5:Y:S04]  /*84a0*/  LDL.LU R6, [R1+0x7ac] ;  /* 0x0007ac0001067983 */ /* 0x0013680000300800 */
[----:B------:R0:W-:Y:S04]  /*84b0*/  STL [R1+0x410], R4 ;  /* 0x0004100401007387 */ /* 0x0001e80000100800 */
[----:B0-----:R1:W5:Y:S04]  /*84c0*/  LDL.LU R4, [R1+0x7a8] ;  /* 0x0007a80001047983 */ /* 0x0013680000300800 */
[----:B------:R0:W-:Y:S04]  /*84d0*/  STL [R1+0x414], R2 ;  /* 0x0004140201007387 */ /* 0x0001e80000100800 */
[----:B0-----:R1:W5:Y:S04]  /*84e0*/  LDL.LU R2, [R1+0x7a4] ;  /* 0x0007a40001027983 */ /* 0x0013680000300800 */
[----:B------:R0:W-:Y:S04]  /*84f0*/  STL [R1+0x418], R0 ;  /* 0x0004180001007387 */ /* 0x0001e80000100800 */
[----:B0-----:R1:W5:Y:S04]  /*8500*/  LDL.LU R0, [R1+0x7a0] ;  /* 0x0007a00001007983 */ /* 0x0013680000300800 */
[----:B------:R0:W-:Y:S02]  /*8510*/  STL [R1+0x41c], R5 ;  /* 0x00041c0501007387 */ /* 0x0001e40000100800 */
[----:B0-----:R-:W-:-:S05]  /*8520*/  FADD R5, RZ, R9 ;  /* 0x00000009ff057221 */ /* 0x001fca0000000000 */
[----:B------:R0:W-:Y:S04]  /*8530*/  STL [R1+0x420], R5 ;  /* 0x0004200501007387 */ /* 0x0001e80000100800 */
[----:B------:R-:W-:Y:S01]  /*8540*/  STL [R1+0x424], R8 ;  /* 0x0004240801007387 */ /* 0x000fe20000100800 */
[----:B0-----:R-:W-:-:S01]  /*8550*/  FADD R5, RZ, R3 ;  /* 0x00000003ff057221 */ /* 0x001fc20000000000 */
[----:B------:R-:W-:Y:S02]  /*8560*/  FADD R3, RZ, R224 ;  /* 0x000000e0ff037221 */ /* 0x000fe40000000000 */
[----:B------:R0:W-:Y:S04]  /*8570*/  STL [R1+0x428], R7 ;  /* 0x0004280701007387 */ /* 0x0001e80000100800 */
[----:B------:R2:W-:Y:S04]  /*8580*/  STL [R1+0x42c], R5 ;  /* 0x00042c0501007387 */ /* 0x0005e80000100800 */
[----:B------:R1:W-:Y:S01]  /*8590*/  STL [R1+0x430], R3 ;  /* 0x0004300301007387 */ /* 0x0003e20000100800 */
[----:B0-----:R-:W-:-:S01]  /*85a0*/  FADD R7, RZ, R225 ;  /* 0x000000e1ff077221 */ /* 0x001fc20000000000 */
[----:B--2---:R-:W-:-:S04]  /*85b0*/  FADD R5, RZ, R226 ;  /* 0x000000e2ff057221 */ /* 0x004fc80000000000 */
        /* <DEDUP_REMOVED lines=28> */
[----:B0----5:R-:W-:-:S01]  /*8780*/  FADD R7, RZ, R208 ;  /* 0x000000d0ff077221 */ /* 0x021fc20000000000 */
        /* <DEDUP_REMOVED lines=332> */
[----:B---3--:R-:W-:-:S03]  /*9c50*/  FADD R3, RZ, R55 ;  /* 0x00000037ff037221 */ /* 0x008fc60000000000 */
        /* <DEDUP_REMOVED lines=41> */
[----:B----4-:R-:W-:-:S03]  /*9ef0*/  FADD R3, RZ, R28 ;  /* 0x0000001cff037221 */ /* 0x010fc60000000000 */
[----:B------:R1:W-:Y:S04]  /*9f00*/  STL [R1+0x75c], R5 ;  /* 0x00075c0501007387 */ /* 0x0003e80000100800 */
[----:B------:R2:W-:Y:S01]  /*9f10*/  STL [R1+0x760], R3 ;  /* 0x0007600301007387 */ /* 0x0005e20000100800 */
[----:B0-----:R-:W-:-:S01]  /*9f20*/  FADD R7, RZ, R29 ;  /* 0x0000001dff077221 */ /* 0x001fc20000000000 */
[----:B-1----:R-:W-:-:S04]  /*9f30*/  FADD R5, RZ, R30 ;  /* 0x0000001eff057221 */ /* 0x002fc80000000000 */
[----:B------:R-:W-:Y:S01]  /*9f40*/  STL [R1+0x764], R7 ;  /* 0x0007640701007387 */ /* 0x000fe20000100800 */
[----:B--2---:R-:W-:-:S03]  /*9f50*/  FADD R3, RZ, R31 ;  /* 0x0000001fff037221 */ /* 0x004fc60000000000 */
[----:B------:R0:W-:Y:S04]  /*9f60*/  STL [R1+0x768], R5 ;  /* 0x0007680501007387 */ /* 0x0001e80000100800 */
[----:B------:R1:W-:Y:S01]  /*9f70*/  STL [R1+0x76c], R3 ;  /* 0x00076c0301007387 */ /* 0x0003e20000100800 */
[----:B------:R-:W-:Y:S01]  /*9f80*/  UMOV UR12, URZ ;  /* 0x0000003f000c7c82 */ /* 0x000fe20008000000 */
[----:B------:R-:W-:Y:S01]  /*9f90*/  FADD R10, RZ, R10 ;  /* 0x0000000aff0a7221 */ /* 0x000fe20000000000 */
[----:B------:R-:W-:-:S01]  /*9fa0*/  FADD R11, RZ, R11 ;  /* 0x0000000bff0b7221 */ /* 0x000fc20000000000 */
        /* <DEDUP_REMOVED lines=16> */
[----:B01----:R-:W-:-:S07]  /*a0b0*/  IMAD.U32 R5, RZ, RZ, UR12 ;  /* 0x0000000cff057e24 */ /* 0x003fce000f8e00ff */
.L_x_19:
[----:B------:R-:W2:Y:S01]  /*a0c0*/  LDL R3, [R1+0x794] ;  /* 0x0007940001037983 */ /* 0x000ea20000100800 */
[----:B------:R-:W-:-:S13]  /*a0d0*/  R2UR UR12, R6 ;  /* 0x00000000060c72ca */ /* 0x000fda00000e0000 */
[----:B------:R-:W-:-:S04]  /*a0e0*/  UIADD3 UR12, UR12, 0x1, URZ ;  /* 0x000000010c0c7890 */ /* 0x000fc8000fffe03f */
[----:B------:R-:W-:-:S04]  /*a0f0*/  UISETP.NE.AND UP0, UPT, UR12, 0xa, UPT ;  /* 0x0000000a0c00788c */ /* 0x000fc8000bf05270 */
[----:B------:R-:W-:Y:S01]  /*a100*/  USEL UR13, URZ, 0x1, UP0 ;  /* 0x000000013f0d7887 */ /* 0x000fe20008000000 */
[----:B--2---:R-:W-:-:S13]  /*a110*/  R2UR UR14, R3 ;  /* 0x00000000030e72ca */ /* 0x004fda00000e0000 */
[----:B------:R-:W-:Y:S02]  /*a120*/  ULOP3.LUT UR13, UR14, UR13, URZ, 0x3c, !UPT ;  /* 0x0000000d0e0d7292 */ /* 0x000fe4000f8e3c3f */
[----:B------:R-:W-:-:S03]  /*a130*/  USEL UR14, UR12, URZ, UP0 ;  /* 0x0000003f0c0e7287 */ /* 0x000fc60008000000 */
[----:B------:R-:W-:Y:S01]  /*a140*/  UMOV UR12, 0x1 ;  /* 0x00000001000c7882 */ /* 0x000fe20000000000 */
[----:B------:R-:W-:Y:S02]  /*a150*/  IMAD.U32 R6, RZ, RZ, UR13 ;  /* 0x0000000dff067e24 */ /* 0x000fe4000f8e00ff */
[----:B------:R-:W-:-:S07]  /*a160*/  IMAD.U32 R3, RZ, RZ, UR14 ;  /* 0x0000000eff037e24 */ /* 0x000fce000f8e00ff */
.L_x_14:
[----:B------:R-:W2:Y:S02]  /*a170*/  LDL R7, [R1+0x798] ;  /* 0x0007980001077983 */ /* 0x000ea40000100800 */
[----:B--2---:R-:W-:-:S13]  /*a180*/  R2UR UR14, R7 ;  /* 0x00000000070e72ca */ /* 0x004fda00000e0000 */
[----:B------:R-:W-:-:S04]  /*a190*/  UISETP.LT.AND UP0, UPT, UR14, 0x1, UPT ;  /* 0x000000010e00788c */ /* 0x000fc8000bf01270 */
[----:B------:R-:W-:-:S04]  /*a1a0*/  USEL UR13, UR14, 0x1, UP0 ;  /* 0x000000010e0d7887 */ /* 0x000fc80008000000 */
[----:B------:R-:W-:-:S04]  /*a1b0*/  UIADD3 UR13, UR14, -UR13, URZ ;  /* 0x8000000d0e0d7290 */ /* 0x000fc8000fffe03f */
[----:B------:R-:W-:-:S06]  /*a1c0*/  UISETP.GE.AND UP0, UPT, UR13, 0x1, UPT ;  /* 0x000000010d00788c */ /* 0x000fcc000bf06270 */
[----:B------:R-:W-:-:S13]  /*a1d0*/  PLOP3.LUT P0, PT, PT, PT, UP0, 0x80, 0x0 ;  /* 0x000000000000781c */ /* 0x000fda0003f0f008 */
[----:B------:R-:W-:Y:S05]  /*a1e0*/  @!P0 BRA `(.L_x_20) ;  /* 0x0000006c00e08947 */ /* 0x000fea0003800000 */
[----:B------:R-:W2:Y:S02]  /*a1f0*/  LDL R7, [R1+0x774] ;  /* 0x0007740001077983 */ /* 0x000ea40000100800 */
[----:B--2---:R-:W-:Y:S01]  /*a200*/  R2UR UR14, R7 ;  /* 0x00000000070e72ca */ /* 0x004fe200000e0000 */
[----:B------:R-:W-:-:S12]  /*a210*/  IMAD.U32 R7, RZ, RZ, UR13 ;  /* 0x0000000dff077e24 */ /* 0x000fd8000f8e00ff */
[----:B------:R-:W-:-:S07]  /*a220*/  IMAD.U32 R8, RZ, RZ, UR14 ;  /* 0x0000000eff087e24 */ /* 0x000fce000f8e00ff */
.L_x_28:
[----:B------:R-:W2:Y:S02]  /*a230*/  LDL R4, [R1+0x784] ;  /* 0x0007840001047983 */ /* 0x000ea40000100800 */
[----:B--2---:R-:W-:-:S13]  /*a240*/  R2UR UR13, R4 ;  /* 0x00000000040d72ca */ /* 0x004fda00000e0000 */
[----:B------:R-:W-:-:S06]  /*a250*/  UISETP.NE.AND UP0, UPT, UR13, 0x3, UPT ;  /* 0x000000030d00788c */ /* 0x000fcc000bf05270 */
[----:B------:R-:W-:-:S13]  /*a260*/  PLOP3.LUT P1, PT, PT, PT, UP0, 0x80, 0x0 ;  /* 0x000000000000781c */ /* 0x000fda0003f2f008 */
[----:B------:R-:W-:Y:S05]  /*a270*/  @!P1 BRA `(.L_x_21) ;  /* 0x0000000000049947 */ /* 0x000fea0003800000 */
[----:B------:R-:W-:Y:S01]  /*a280*/  BPT.TRAP 0x1 ;  /* 0x000000040000795c */ /* 0x000fe20000300000 */
.L_x_21:
[----:B------:R-:W1:Y:S01]  /*a290*/  S2UR UR14, SR_CgaCtaId ;  /* 0x00000000000e79c3 */ /* 0x000e620000008800 */
[----:B------:R-:W-:Y:S01]  /*a2a0*/  R2UR UR15, R3 ;  /* 0x00000000030f72ca */ /* 0x000fe200000e0000 */
[----:B------:R-:W-:Y:S01]  /*a2b0*/  UMOV UR13, 0x400 ;  /* 0x00000400000d7882 */ /* 0x000fe20000000000 */
[----:B------:R-:W-:Y:S01]  /*a2c0*/  SHF.L.U32 R9, R6, 0x1f, RZ ;  /* 0x0000001f06097819 */ /* 0x000fe200000006ff */
[----:B-1----:R-:W-:-:S10]  /*a2d0*/  ULEA UR16, UR14, UR13, 0x18 ;  /* 0x0000000d0e107291 */ /* 0x002fd4000f8ec03f */
[----:B------:R-:W-:Y:S02]  /*a2e0*/  ULEA UR13, UR15, UR16, 0x3 ;  /* 0x000000100f0d7291 */ /* 0x000fe4000f8e183f */
[----:B------:R-:W-:-:S07]  /*a2f0*/  IMAD.U32 R4, RZ, RZ, UR16 ;  /* 0x00000010ff047e24 */ /* 0x000fce000f8e00ff */
[----:B------:R1:W2:Y:S01]  /*a300*/  SYNCS.PHASECHK.TRANS64.TRYWAIT P0, [UR13], R9 ;  /* 0x00000009ff0075a7 */ /* 0x0002a2000800014d */
[----:B------:R-:W-:Y:S05]  /*a310*/  @!P1 BRA `(.L_x_22) ;  /* 0x0000000000049947 */ /* 0x000fea0003800000 */
[----:B------:R-:W-:Y:S01]  /*a320*/  BPT.TRAP 0x1 ;  /* 0x000000040000795c */ /* 0x000fe20000300000 */
.L_x_22:
[----:B--2---:R-:W-:Y:S05]  /*a330*/  @P0 BRA `(.L_x_23) ;  /* 0x0000000000080947 */ /* 0x004fea0003800000 */
[----:B------:R-:W2:Y:S02]  /*a340*/  SYNCS.PHASECHK.TRANS64.TRYWAIT P0, [UR13], R9 ;  /* 0x00000009ff0075a7 */ /* 0x000ea4000800014d */
[----:B--2---:R-:W-:Y:S05]  /*a350*/  @!P0 BRA `(.L_x_24) ;  /* 0x0000039000b88947 */ /* 0x004fea0003800000 */
.L_x_23:
[----:B-1----:R-:W2:Y:S01]  /*a360*/  LDL R9, [R1+0x770] ;  /* 0x0007700001097983 */ /* 0x002ea20000100800 */
[----:B------:R-:W-:-:S03]  /*a370*/  R2UR UR14, R4 ;  /* 0x00000000040e72ca */ /* 0x000fc600000e0000 */
[----:B------:R-:W-:Y:S04]  /*a380*/  STL.64 [R1+0x8b8], R94 ;  /* 0x0008b85e01007387 */ /* 0x000fe80000100a00 */
[----:B------:R-:W-:Y:S04]  /*a390*/  STL.64 [R1+0x8b0], R92 ;  /* 0x0008b05c01007387 */ /* 0x000fe80000100a00 */
[----:B------:R-:W-:Y:S04]  /*a3a0*/  STL.64 [R1+0x8a8], R90 ;  /* 0x0008a85a01007387 */ /* 0x000fe80000100a00 */
[----:B------:R1:W-:Y:S04]  /*a3b0*/  STL.64 [R1+0x8a0], R88 ;  /* 0x0008a05801007387 */ /* 0x0003e80000100a00 */
        /* <DEDUP_REMOVED lines=11> */
[----:B------:R-:W-:Y:S04]  /*a470*/  STL.64 [R1+0x840], R184 ;  /* 0x000840b801007387 */ /* 0x000fe80000100a00 */
[----:B------:R-:W-:Y:S04]  /*a480*/  STL.64 [R1+0x838], R222 ;  /* 0x000838de01007387 */ /* 0x000fe80000100a00 */
[----:B------:R-:W-:Y:S04]  /*a490*/  STL.64 [R1+0x830], R220 ;  /* 0x000830dc01007387 */ /* 0x000fe80000100a00 */
[----:B------:R-:W-:Y:S04]  /*a4a0*/  STL.64 [R1+0x828], R218 ;  /* 0x000828da01007387 */ /* 0x000fe80000100a00 */
[----:B------:R0:W-:Y:S04]  /*a4b0*/  STL.64 [R1+0x820], R216 ;  /* 0x000820d801007387 */ /* 0x0001e80000100a00 */
[----:B-1----:R-:W2:Y:S04]  /*a4c0*/  LDL.LU.64 R88, [R1+0x220] ;  /* 0x0002200001587983 */ /* 0x002ea80000300a00 */
[----:B------:R-:W2:Y:S04]  /*a4d0*/  LDL.LU.64 R90, [R1+0x228] ;  /* 0x00022800015a7983 */ /* 0x000ea80000300a00 */
[----:B------:R-:W2:Y:S04]  /*a4e0*/  LDL.LU.64 R92, [R1+0x230] ;  /* 0x00023000015c7983 */ /* 0x000ea80000300a00 */
[----:B------:R-:W2:Y:S04]  /*a4f0*/  LDL.LU.64 R94, [R1+0x238] ;  /* 0x00023800015e7983 */ /* 0x000ea80000300a00 */
[----:B---3--:R-:W3:Y:S04]  /*a500*/  LDL.LU.64 R120, [R1+0x1a0] ;  /* 0x0001a00001787983 */ /* 0x008ee80000300a00 */
[----:B------:R-:W3:Y:S04]  /*a510*/  LDL.LU.64 R122, [R1+0x1a8] ;  /* 0x0001a800017a7983 */ /* 0x000ee80000300a00 */
[----:B------:R-:W3:Y:S04]  /*a520*/  LDL.LU.64 R124, [R1+0x1b0] ;  /* 0x0001b000017c7983 */ /* 0x000ee80000300a00 */
[----:B------:R-:W3:Y:S04]  /*a530*/  LDL.LU.64 R126, [R1+0x1b8] ;  /* 0x0001b800017e7983 */ /* 0x000ee80000300a00 */
[----:B----4-:R-:W4:Y:S04]  /*a540*/  LDL.LU.64 R152, [R1+0x120] ;  /* 0x0001200001987983 */ /* 0x010f280000300a00 */
[----:B------:R-:W4:Y:S04]  /*a550*/  LDL.LU.64 R154, [R1+0x128] ;  /* 0x00012800019a7983 */ /* 0x000f280000300a00 */
[----:B------:R-:W4:Y:S04]  /*a560*/  LDL.LU.64 R156, [R1+0x130] ;  /* 0x00013000019c7983 */ /* 0x000f280000300a00 */
[----:B------:R-:W4:Y:S04]  /*a570*/  LDL.LU.64 R158, [R1+0x138] ;  /* 0x00013800019e7983 */ /* 0x000f280000300a00 */
[----:B0-----:R-:W4:Y:S04]  /*a580*/  LDL.LU.64 R216, [R1+0xa0] ;  /* 0x0000a00001d87983 */ /* 0x001f280000300a00 */
[----:B------:R-:W4:Y:S04]  /*a590*/  LDL.LU.64 R218, [R1+0xa8] ;  /* 0x0000a80001da7983 */ /* 0x000f280000300a00 */
[----:B------:R-:W4:Y:S04]  /*a5a0*/  LDL.LU.64 R220, [R1+0xb0] ;  /* 0x0000b00001dc7983 */ /* 0x000f280000300a00 */
[----:B------:R-:W4:Y:S04]  /*a5b0*/  LDL.LU.64 R222, [R1+0xb8] ;  /* 0x0000b80001de7983 */ /* 0x000f280000300a00 */
[----:B------:R-:W4:Y:S04]  /*a5c0*/  LDL.LU.64 R184, [R1+0x20] ;  /* 0x0000200001b87983 */ /* 0x000f280000300a00 */
[----:B------:R-:W4:Y:S04]  /*a5d0*/  LDL.LU.64 R186, [R1+0x28] ;  /* 0x0000280001ba7983 */ /* 0x000f280000300a00 */
[----:B------:R-:W4:Y:S04]  /*a5e0*/  LDL.LU.64 R188, [R1+0x30] ;  /* 0x0000300001bc7983 */ /* 0x000f280000300a00 */
[----:B------:R-:W4:Y:S01]  /*a5f0*/  LDL.LU.64 R190, [R1+0x38] ;  /* 0x0000380001be7983 */ /* 0x000f220000300a00 */
[----:B------:R-:W-:Y:S01]  /*a600*/  UIADD3 UR14, UR14, 0x28180, URZ ;  /* 0x000281800e0e7890 */ /* 0x000fe2000fffe03f */
[----:B------:R-:W-:Y:S01]  /*a610*/  R2UR UR15, R3 ;  /* 0x00000000030f72ca */ /* 0x000fe200000e0000 */
[----:B------:R-:W-:-:S02]  /*a620*/  UISETP.NE.AND UP0, UPT, UR28, URZ, UPT ;  /* 0x0000003f1c00728c */ /* 0x000fc4000bf05270 */
[----:B------:R-:W-:Y:S02]  /*a630*/  USHF.R.U32.HI UR14, URZ, 0x4, UR14 ;  /* 0x000000043f0e7899 */ /* 0x000fe4000801160e */
[----:B------:R-:W-:Y:S02]  /*a640*/  USEL UR12, UR12, URZ, !UP0 ;  /* 0x0000003f0c0c7287 */ /* 0x000fe4000c000000 */
[----:B------:R-:W-:Y:S02]  /*a650*/  ULOP3.LUT UR14, UR14, 0x3fff, URZ, 0xc0, !UPT ;  /* 0x00003fff0e0e7892 */ /* 0x000fe4000f8ec03f */
[----:B------:R-:W-:Y:S02]  /*a660*/  UISETP.NE.U32.AND UP0, UPT, UR12, URZ, UPT ;  /* 0x0000003f0c00728c */ /* 0x000fe4000bf05070 */
[----:B------:R-:W-:-:S04]  /*a670*/  ULOP3.LUT UR14, UR14, 0x10000, URZ, 0xfc, !UPT ;  /* 0x000100000e0e7892 */ /* 0x000fc8000f8efc3f */
[----:B------:R-:W-:-:S04]  /*a680*/  UIMAD UR14, UR15, 0x160, UR14 ;  /* 0x000001600f0e78a4 */ /* 0x000fc8000f8e020e */
[----:B------:R-:W-:Y:S01]  /*a690*/  UIADD3 UR58, UR14, 0x20, URZ ;  /* 0x000000200e3a7890 */ /* 0x000fe2000fffe03f */
[----:B------:R-:W-:Y:S01]  /*a6a0*/  UMOV UR59, 0xc0000010 ;  /* 0xc0000010003b7882 */ /* 0x000fe20000000000 */
[----:B--2---:R-:W-:-:S13]  /*a6b0*/  R2UR UR13, R9 ;  /* 0x00000000090d72ca */ /* 0x004fda00000e0000 */
[----:B------:R-:W-:-:S04]  /*a6c0*/  ULOP3.LUT UR13, UR13, 0x10000, URZ, 0xfc, !UPT ;  /* 0x000100000d0d7892 */ /* 0x000fc8000f8efc3f */
[----:B------:R-:W-:-:S03]  /*a6d0*/  ULEA UR19, UR15, UR13, 0xa ;  /* 0x0000000d0f137291 */ /* 0x000fc6000f8e503f */
[----:B------:R-:W-:Y:S01]  /*a6e0*/  UMOV UR13, 0xc0000010 ;  /* 0xc0000010000d7882 */ /* 0x000fe20000000000 */
[----:B------:R-:W-:-:S03]  /*a6f0*/  UMOV UR15, 0xc0000010 ;  /* 0xc0000010000f7882 */ /* 0x000fc60000000000 */
[----:B------:R-:W-:Y:S01]  /*a700*/  UMOV UR12, UR19 ;  /* 0x00000013000c7c82 */ /* 0x000fe20008000000 */
[----:B------:R-:W-:Y:S01]  /*a710*/  UMOV UR57, UR13 ;  /* 0x0000000d00397c82 */ /* 0x000fe20008000000 */
[----:B------:R-:W-:Y:S01]  /*a720*/  UMOV UR56, UR12 ;  /* 0x0000000c00387c82 */ /* 0x000fe20008000000 */
[----:B------:R-:W-:-:S06]  /*a730*/  WARPGROUP.ARRIVE ;  /* 0x00000000000079c5 */ /* 0x000fcc0000000000 */
[----:B------:R-:W-:Y:S03]  /*a740*/  QGMMA.64x16x32.F32.E4M3.E4M3 R88, gdesc[UR12], R88, UP0, gsb0 ;  /* 0x002000000c5879f3 */ /* 0x000fe6000b800858 */
[----:B------:R-:W-:Y:S02]  /*a750*/  WARPGROUP.DEPBAR.LE gsb0, 0x0 ;  /* 0x00008000000079c5 */ /* 0x000fe40000010000 */
[----:B---3--:R-:W-:-:S06]  /*a760*/  WARPGROUP.ARRIVE ;  /* 0x00000000000079c5 */ /* 0x008fcc0000000000 */
[----:B------:R-:W-:Y:S01]  /*a770*/  QGMMA.64x16x32.F32.E4M3.E4M3 R120, gdesc[UR56], R120, UP0, gsb0 ;  /* 0x00200000387879f3 */ /* 0x000fe2000b800878 */
[----:B------:R-:W-:Y:S01]  /*a780*/  UIADD3 UR54, UR14, 0x40, URZ ;  /* 0x000000400e367890 */ /* 0x000fe2000fffe03f */
[----:B------:R-:W-:Y:S01]  /*a790*/  UMOV UR52, UR12 ;  /* 0x0000000c00347c82 */ /* 0x000fe20008000000 */
[----:B------:R-:W-:Y:S01]  /*a7a0*/  UMOV UR53, UR13 ;  /* 0x0000000d00357c82 */ /* 0x000fe20008000000 */
[----:B------:R-:W-:Y:S01]  /*a7b0*/  UMOV UR55, 0xc0000010 ;  /* 0xc000001000377882 */ /* 0x000fe20000000000 */
[----:B------:R-:W-:Y:S02]  /*a7c0*/  WARPGROUP.DEPBAR.LE gsb0, 0x0 ;  /* 0x00008000000079c5 */ /* 0x000fe40000010000 */
[----:B----4-:R-:W-:-:S06]  /*a7d0*/  WARPGROUP.ARRIVE ;  /* 0x00000000000079c5 */ /* 0x010fcc0000000000 */
[----:B------:R-:W-:Y:S01]  /*a7e0*/  QGMMA.64x16x32.F32.E4M3.E4M3 R152, gdesc[UR52], R152, UP0, gsb0 ;  /* 0x00200000349879f3 */ /* 0x000fe2000b800898 */
[----:B------:R-:W-:Y:S01]  /*a7f0*/  UIADD3 UR18, UR14, 0x60, URZ ;  /* 0x000000600e127890 */ /* 0x000fe2000fffe03f */
[----:B------:R-:W-:Y:S01]  /*a800*/  UMOV UR57, UR19 ;  /* 0x0000001300397c82 */ /* 0x000fe20008000000 */
[----:B------:R-:W-:Y:S01]  /*a810*/  UMOV UR16, UR12 ;  /* 0x0000000c00107c82 */ /* 0x000fe20008000000 */
[----:B------:R-:W-:Y:S01]  /*a820*/  UMOV UR17, UR13 ;  /* 0x0000000d00117c82 */ /* 0x000fe20008000000 */
[----:B------:R-:W-:Y:S01]  /*a830*/  UMOV UR19, 0xc0000010 ;  /* 0xc000001000137882 */ /* 0x000fe20000000000 */
[----:B------:R-:W-:Y:S02]  /*a840*/  WARPGROUP.DEPBAR.LE gsb0, 0x0 ;  /* 0x00008000000079c5 */ /* 0x000fe40000010000 */
[----:B------:R-:W-:-:S06]  /*a850*/  WARPGROUP.ARRIVE ;  /* 0x00000000000079c5 */ /* 0x000fcc0000000000 */
[----:B------:R-:W-:Y:S01]  /*a860*/  QGMMA.64x16x32.F32.E4M3.E4M3 R216, gdesc[UR16], R216, UP0, gsb0 ;  /* 0x0020000010d879f3 */ /* 0x000fe2000b8008d8 */
[----:B------:R-:W-:Y:S01]  /*a870*/  UIADD3 UR22, UR14, 0x80, URZ ;  /* 0x000000800e167890 */ /* 0x000fe2000fffe03f */
        /* <DEDUP_REMOVED lines=11> */
[----:B-----5:R-:W-:-:S06]  /*a930*/  WARPGROUP.ARRIVE ;  /* 0x00000000000079c5 */ /* 0x020fcc0000000000 */
        /* <DEDUP_REMOVED lines=37> */
[----:B------:R-:W-:Y:S01]  /*ab90*/  UMOV UR45, 0xc0000010 ;  /* 0xc0000010002d7882 */ /* 0x000fe20000000000 */
[----:B------:R-:W-:Y:S05]  /*aba0*/  STL.64 [R1+0x220], R88 ;  /* 0x0002205801007387 */ /* 0x000fea0000100a00 */
[----:B------:R-:W-:Y:S01]  /*abb0*/  UMOV UR44, UR16 ;  /* 0x00000010002c7c82 */ /* 0x000fe20008000000 */
[----:B------:R-:W-:Y:S04]  /*abc0*/  STL.64 [R1+0x228], R90 ;  /* 0x0002285a01007387 */ /* 0x000fe80000100a00 */
[----:B------:R-:W-:Y:S04]  /*abd0*/  STL.64 [R1+0x230], R92 ;  /* 0x0002305c01007387 */ /* 0x000fe80000100a00 */
[----:B------:R0:W-:Y:S04]  /*abe0*/  STL.64 [R1+0x238], R94 ;  /* 0x0002385e01007387 */ /* 0x0001e80000100a00 */
[----:B0-----:R-:W2:Y:S04]  /*abf0*/  LDL.LU.64 R94, [R1+0x8b8] ;  /* 0x0008b800015e7983 */ /* 0x001ea80000300a00 */
[----:B------:R-:W2:Y:S04]  /*ac00*/  LDL.LU.64 R92, [R1+0x8b0] ;  /* 0x0008b000015c7983 */ /* 0x000ea80000300a00 */
[----:B------:R-:W2:Y:S04]  /*ac10*/  LDL.LU.64 R90, [R1+0x8a8] ;  /* 0x0008a800015a7983 */ /* 0x000ea80000300a00 */
[----:B------:R-:W2:Y:S01]  /*ac20*/  LDL.LU.64 R88, [R1+0x8a0] ;  /* 0x0008a00001587983 */ /* 0x000ea20000300a00 */
[----:B------:R-:W-:-:S02]  /*ac30*/  WARPGROUP.DEPBAR.LE gsb0, 0x0 ;  /* 0x00008000000079c5 */ /* 0x000fc40000010000 */
[----:B------:R-:W-:-:S06]  /*ac40*/  WARPGROUP.ARRIVE ;  /* 0x00000000000079c5 */ /* 0x000fcc0000000000 */
[----:B------:R-:W-:Y:S01]  /*ac50*/  QGMMA.64x16x32.F32.E4M3.E4M3 R40, gdesc[UR44], R40, UP0, gsb0 ;  /* 0x002000002c2879f3 */ /* 0x000fe2000b800828 */
[----:B------:R-:W-:Y:S04]  /*ac60*/  STL.64 [R1+0x1a0], R120 ;  /* 0x0001a07801007387 */ /* 0x000fe80000100a00 */
[----:B------:R-:W-:Y:S04]  /*ac70*/  STL.64 [R1+0x1a8], R122 ;  /* 0x0001a87a01007387 */ /* 0x000fe80000100a00 */
[----:B------:R-:W-:Y:S04]  /*ac80*/  STL.64 [R1+0x1b0], R124 ;  /* 0x0001b07c01007387 */ /* 0x000fe80000100a00 */
[----:B------:R0:W-:Y:S04]  /*ac90*/  STL.64 [R1+0x1b8], R126 ;  /* 0x0001b87e01007387 */ /* 0x0001e80000100a00 */
[----:B0-----:R-:W3:Y:S04]  /*aca0*/  LDL.LU.64 R126, [R1+0x898] ;  /* 0x00089800017e7983 */ /* 0x001ee80000300a00 */
[----:B------:R-:W3:Y:S04]  /*acb0*/  LDL.LU.64 R124, [R1+0x890] ;  /* 0x00089000017c7983 */ /* 0x000ee80000300a00 */
[----:B------:R-:W3:Y:S04]  /*acc0*/  LDL.LU.64 R122, [R1+0x888] ;  /* 0x00088800017a7983 */ /* 0x000ee80000300a00 */
[----:B------:R-:W3:Y:S04]  /*acd0*/  LDL.LU.64 R120, [R1+0x880] ;  /* 0x0008800001787983 */ /* 0x000ee80000300a00 */
[----:B------:R-:W-:Y:S04]  /*ace0*/  STL.64 [R1+0x120], R152 ;  /* 0x0001209801007387 */ /* 0x000fe80000100a00 */
[----:B------:R-:W-:Y:S04]  /*acf0*/  STL.64 [R1+0x128], R154 ;  /* 0x0001289a01007387 */ /* 0x000fe80000100a00 */
[----:B------:R-:W-:Y:S04]  /*ad00*/  STL.64 [R1+0x130], R156 ;  /* 0x0001309c01007387 */ /* 0x000fe80000100a00 */
[----:B------:R0:W-:Y:S04]  /*ad10*/  STL.64 [R1+0x138], R158 ;  /* 0x0001389e01007387 */ /* 0x0001e80000100a00 */
[----:B0-----:R-:W4:Y:S04]  /*ad20*/  LDL.LU.64 R158, [R1+0x878] ;  /* 0x00087800019e7983 */ /* 0x001f280000300a00 */
[----:B------:R-:W4:Y:S04]  /*ad30*/  LDL.LU.64 R156, [R1+0x870] ;  /* 0x00087000019c7983 */ /* 0x000f280000300a00 */
[----:B------:R-:W4:Y:S04]  /*ad40*/  LDL.LU.64 R154, [R1+0x868] ;  /* 0x00086800019a7983 */ /* 0x000f280000300a00 */
[----:B------:R-:W4:Y:S04]  /*ad50*/  LDL.LU.64 R152, [R1+0x860] ;  /* 0x0008600001987983 */ /* 0x000f280000300a00 */
[----:B------:R0:W-:Y:S04]  /*ad60*/  STL.64 [R1+0xa0], R216 ;  /* 0x0000a0d801007387 */ /* 0x0001e80000100a00 */
[----:B------:R1:W-:Y:S04]  /*ad70*/  STL.64 [R1+0xa8], R218 ;  /* 0x0000a8da01007387 */ /* 0x0003e80000100a00 */
[----:B------:R1:W-:Y:S04]  /*ad80*/  STL.64 [R1+0xb0], R220 ;  /* 0x0000b0dc01007387 */ /* 0x0003e80000100a00 */
[----:B------:R1:W-:Y:S04]  /*ad90*/  STL.64 [R1+0xb8], R222 ;  /* 0x0000b8de01007387 */ /* 0x0003e80000100a00 */
[----:B0-----:R-:W2:Y:S04]  /*ada0*/  LDL.LU.64 R216, [R1+0x80] ;  /* 0x0000800001d87983 */ /* 0x001ea80000300a00 */
[----:B-1----:R-:W2:Y:S04]  /*adb0*/  LDL.LU.64 R218, [R1+0x88] ;  /* 0x0000880001da7983 */ /* 0x002ea80000300a00 */
[----:B------:R-:W2:Y:S04]  /*adc0*/  LDL.LU.64 R220, [R1+0x90] ;  /* 0x0000900001dc7983 */ /* 0x000ea80000300a00 */
[----:B------:R0:W-:Y:S04]  /*add0*/  STL.64 [R1+0x20], R184 ;  /* 0x000020b801007387 */ /* 0x0001e80000100a00 */
[----:B------:R1:W-:Y:S04]  /*ade0*/  STL.64 [R1+0x28], R186 ;  /* 0x000028ba01007387 */ /* 0x0003e80000100a00 */
[----:B------:R1:W-:Y:S04]  /*adf0*/  STL.64 [R1+0x30], R188 ;  /* 0x000030bc01007387 */ /* 0x0003e80000100a00 */
[----:B------:R1:W-:Y:S04]  /*ae00*/  STL.64 [R1+0x38], R190 ;  /* 0x000038be01007387 */ /* 0x0003e80000100a00 */
[----:B------:R-:W2:Y:S04]  /*ae10*/  LDL.LU.64 R222, [R1+0x98] ;  /* 0x0000980001de7983 */ /* 0x000ea80000300a00 */
[----:B0-----:R-:W3:Y:S04]  /*ae20*/  LDL.LU.64 R184, [R1+0x100] ;  /* 0x0001000001b87983 */ /* 0x001ee80000300a00 */
[----:B-1----:R-:W3:Y:S04]  /*ae30*/  LDL.LU.64 R186, [R1+0x108] ;  /* 0x0001080001ba7983 */ /* 0x002ee80000300a00 */
[----:B------:R-:W3:Y:S04]  /*ae40*/  LDL.LU.64 R188, [R1+0x110] ;  /* 0x0001100001bc7983 */ /* 0x000ee80000300a00 */
[----:B------:R-:W3:Y:S04]  /*ae50*/  LDL.LU.64 R190, [R1+0x118] ;  /* 0x0001180001be7983 */ /* 0x000ee80000300a00 */
[----:B------:R-:W-:Y:S04]  /*ae60*/  STL.64 [R1+0x7b8], R214 ;  /* 0x0007b8d601007387 */ /* 0x000fe80000100a00 */
[----:B------:R-:W-:Y:S04]  /*ae70*/  STL.64 [R1+0x7b0], R212 ;  /* 0x0007b0d401007387 */ /* 0x000fe80000100a00 */
[----:B------:R-:W-:Y:S04]  /*ae80*/  STL.64 [R1+0x7a8], R210 ;  /* 0x0007a8d201007387 */ /* 0x000fe80000100a00 */
[----:B------:R0:W-:Y:S01]  /*ae90*/  STL.64 [R1+0x7a0], R208 ;  /* 0x0007a0d001007387 */ /* 0x0001e20000100a00 */
[----:B------:R-:W-:-:S02]  /*aea0*/  WARPGROUP.DEPBAR.LE gsb0, 0x0 ;  /* 0x00008000000079c5 */ /* 0x000fc40000010000 */
[----:B------:R-:W-:Y:S01]  /*aeb0*/  WARPGROUP.ARRIVE ;  /* 0x00000000000079c5 */ /* 0x000fe20000000000 */
[----:B0-----:R-:W4:Y:S04]  /*aec0*/  LDL.LU.64 R208, [R1] ;  /* 0x0000000001d07983 */ /* 0x001f280000300a00 */
[----:B------:R-:W4:Y:S04]  /*aed0*/  LDL.LU.64 R210, [R1+0x8] ;  /* 0x0000080001d27983 */ /* 0x000f280000300a00 */
[----:B------:R-:W4:Y:S04]  /*aee0*/  LDL.LU.64 R212, [R1+0x10] ;  /* 0x0000100001d47983 */ /* 0x000f280000300a00 */
[----:B------:R-:W4:Y:S01]  /*aef0*/  LDL.LU.64 R214, [R1+0x18] ;  /* 0x0000180001d67983 */ /* 0x000f220000300a00 */
[----:B------:R-:W-:Y:S01]  /*af00*/  UMOV UR40, UR44 ;  /* 0x0000002c00287c82 */ /* 0x000fe20008000000 */
[----:B------:R-:W-:-:S02]  /*af10*/  UMOV UR41, UR45 ;  /* 0x0000002d00297c82 */ /* 0x000fc40008000000 */
[----:B------:R-:W-:Y:S01]  /*af20*/  QGMMA.64x16x32.F32.E4M3.E4M3 R72, gdesc[UR40], R72, UP0, gsb0 ;  /* 0x00200000284879f3 */ /* 0x000fe2000b800848 */
[----:B------:R-:W-:Y:S01]  /*af30*/  UMOV UR36, UR44 ;  /* 0x0000002c00247c82 */ /* 0x000fe20008000000 */
[----:B------:R-:W-:Y:S01]  /*af40*/  UMOV UR37, UR45 ;  /* 0x0000002d00257c82 */ /* 0x000fe20008000000 */
[----:B------:R-:W-:Y:S02]  /*af50*/  WARPGROUP.DEPBAR.LE gsb0, 0x0 ;  /* 0x00008000000079c5 */ /* 0x000fe40000010000 */
[----:B------:R-:W-:-:S06]  /*af60*/  WARPGROUP.ARRIVE ;  /* 0x00000000000079c5 */ /* 0x000fcc0000000000 */
        /* <DEDUP_REMOVED lines=19> */
[----:B----4-:R-:W-:-:S06]  /*b0a0*/  WARPGROUP.ARRIVE ;  /* 0x00000000000079c5 */ /* 0x010fcc0000000000 */
[----:B------:R-:W-:Y:S01]  /*b0b0*/  QGMMA.64x16x32.F32.E4M3.E4M3 R208, gdesc[UR20], R208, UP0, gsb0 ;  /* 0x0020000014d079f3 */ /* 0x000fe2000b8008d0 */
[----:B------:R-:W-:Y:S01]  /*b0c0*/  UMOV UR16, UR44 ;  /* 0x0000002c00107c82 */ /* 0x000fe20008000000 */
[----:B------:R-:W-:Y:S01]  /*b0d0*/  UMOV UR17, UR45 ;  /* 0x0000002d00117c82 */ /* 0x000fe20008000000 */
[----:B------:R-:W-:Y:S02]  /*b0e0*/  WARPGROUP.DEPBAR.LE gsb0, 0x0 ;  /* 0x00008000000079c5 */ /* 0x000fe40000010000 */
[----:B--2---:R-:W-:-:S06]  /*b0f0*/  WARPGROUP.ARRIVE ;  /* 0x00000000000079c5 */ /* 0x004fcc0000000000 */
[----:B------:R-:W-:Y:S01]  /*b100*/  QGMMA.64x16x32.F32.E4M3.E4M3 R216, gdesc[UR16], R216, UP0, gsb0 ;  /* 0x0020000010d879f3 */ /* 0x000fe2000b8008d8 */
[----:B------:R-:W-:Y:S01]  /*b110*/  UMOV UR48, UR44 ;  /* 0x0000002c00307c82 */ /* 0x000fe20008000000 */
[----:B------:R-:W-:Y:S01]  /*b120*/  UMOV UR49, UR45 ;  /* 0x0000002d00317c82 */ /* 0x000fe20008000000 */
[----:B------:R-:W-:Y:S01]  /*b130*/  UMOV UR50, UR54 ;  /* 0x0000003600327c82 */ /* 0x000fe20008000000 */
[----:B------:R-:W-:Y:S01]  /*b140*/  UMOV UR51, UR55 ;  /* 0x0000003700337c82 */ /* 0x000fe20008000000 */
[----:B------:R-:W-:Y:S04]  /*b150*/  STL.64 [R1+0x7d8], R182 ;  /* 0x0007d8b601007387 */ /* 0x000fe80000100a00 */
[----:B------:R-:W-:Y:S01]  /*b160*/  STL.64 [R1+0x7d0], R180 ;  /* 0x0007d0b401007387 */ /* 0x000fe20000100a00 */
[----:B------:R-:W-:-:S02]  /*b170*/  WARPGROUP.DEPBAR.LE gsb0, 0x0 ;  /* 0x00008000000079c5 */ /* 0x000fc40000010000 */
[----:B---3--:R-:W-:-:S06]  /*b180*/  WARPGROUP.ARRIVE ;  /* 0x00000000000079c5 */ /* 0x008fcc0000000000 */
[----:B------:R-:W-:Y:S01]  /*b190*/  QGMMA.64x16x32.F32.E4M3.E4M3 R184, gdesc[UR48], R184, UP0, gsb0 ;  /* 0x0020000030b879f3 */ /* 0x000fe2000b8008b8 */
[----:B------:R-:W-:Y:S04]  /*b1a0*/  STL.64 [R1+0x7c8], R178 ;  /* 0x0007c8b201007387 */ /* 0x000fe80000100a00 */
        /* <DEDUP_REMOVED lines=9> */
[----:B------:R-:W-:Y:S04]  /*b240*/  STL.64 [R1], R208 ;  /* 0x000000d001007387 */ /* 0x000fe80000100a00 */
[----:B------:R-:W-:Y:S04]  /*b250*/  STL.64 [R1+0x8], R210 ;  /* 0x000008d201007387 */ /* 0x000fe80000100a00 */
[----:B------:R-:W-:Y:S04]  /*b260*/  STL.64 [R1+0x10], R212 ;  /* 0x000010d401007387 */ /* 0x000fe80000100a00 */
[----:B------:R-:W-:Y:S04]  /*b270*/  STL.64 [R1+0x18], R214 ;  /* 0x000018d601007387 */ /* 0x000fe80000100a00 */
[----:B------:R-:W-:Y:S01]  /*b280*/  STL.64 [R1+0x80], R216 ;  /* 0x000080d801007387 */ /* 0x000fe20000100a00 */
[----:B------:R-:W-:-:S03]  /*b290*/  WARPGROUP.DEPBAR.LE gsb0, 0x0 ;  /* 0x00008000000079c5 */ /* 0x000fc60000010000 */
[----:B------:R-:W-:Y:S04]  /*b2a0*/  STL.64 [R1+0x88], R218 ;  /* 0x000088da01007387 */ /* 0x000fe80000100a00 */
[----:B------:R-:W-:Y:S04]  /*b2b0*/  STL.64 [R1+0x90], R220 ;  /* 0x000090dc01007387 */ /* 0x000fe80000100a00 */
[----:B------:R-:W-:Y:S04]  /*b2c0*/  STL.64 [R1+0x98], R222 ;  /* 0x000098de01007387 */ /* 0x000fe80000100a00 */
[----:B------:R0:W-:Y:S04]  /*b2d0*/  STL.64 [R1+0x100], R184 ;  /* 0x000100b801007387 */ /* 0x0001e80000100a00 */
[----:B------:R1:W-:Y:S04]  /*b2e0*/  STL.64 [R1+0x108], R186 ;  /* 0x000108ba01007387 */ /* 0x0003e80000100a00 */
[----:B------:R2:W-:Y:S04]  /*b2f0*/  STL.64 [R1+0x110], R188 ;  /* 0x000110bc01007387 */ /* 0x0005e80000100a00 */
[----:B------:R3:W-:Y:S04]  /*b300*/  STL.64 [R1+0x118], R190 ;  /* 0x000118be01007387 */ /* 0x0007e80000100a00 */
[----:B0-----:R-:W4:Y:S04]  /*b310*/  LDL.LU.64 R184, [R1+0x180] ;  /* 0x0001800001b87983 */ /* 0x001f280000300a00 */
[----:B-1----:R-:W4:Y:S04]  /*b320*/  LDL.LU.64 R186, [R1+0x188] ;  /* 0x0001880001ba7983 */ /* 0x002f280000300a00 */
[----:B--2---:R-:W4:Y:S04]  /*b330*/  LDL.LU.64 R188, [R1+0x190] ;  /* 0x0001900001bc7983 */ /* 0x004f280000300a00 */
[----:B---3--:R-:W4:Y:S04]  /*b340*/  LDL.LU.64 R190, [R1+0x198] ;  /* 0x0001980001be7983 */ /* 0x008f280000300a00 */
[----:B------:R-:W2:Y:S04]  /*b350*/  LDL.LU.64 R216, [R1+0x200] ;  /* 0x0002000001d87983 */ /* 0x000ea80000300a00 */
[----:B------:R-:W2:Y:S04]  /*b360*/  LDL.LU.64 R218, [R1+0x208] ;  /* 0x0002080001da7983 */ /* 0x000ea80000300a00 */
[----:B------:R-:W2:Y:S04]  /*b370*/  LDL.LU.64 R220, [R1+0x210] ;  /* 0x0002100001dc7983 */ /* 0x000ea80000300a00 */
[----:B------:R-:W2:Y:S01]  /*b380*/  LDL.LU.64 R222, [R1+0x218] ;  /* 0x0002180001de7983 */ /* 0x000ea20000300a00 */
[----:B------:R-:W-:-:S03]  /*b390*/  IMAD.MOV.U32 R9, RZ, RZ, R215 ;  /* 0x000000ffff097224 */ /* 0x000fc600078e00d7 */
[----:B------:R-:W3:Y:S04]  /*b3a0*/  LDL.LU.64 R208, [R1+0x1e0] ;  /* 0x0001e00001d07983 */ /* 0x000ee80000300a00 */
        /* <DEDUP_REMOVED lines=14> */
[----:B------:R-:W3:Y:S01]  /*b490*/  LDL.LU.64 R118, [R1+0x78] ;  /* 0x0000780001767983 */ /* 0x000ee20000300a00 */
[----:B------:R-:W-:Y:S01]  /*b4a0*/  UMOV UR48, UR44 ;  /* 0x0000002c00307c82 */ /* 0x000fe20008000000 */
[----:B------:R-:W-:Y:S01]  /*b4b0*/  UMOV UR49, UR45 ;  /* 0x0000002d00317c82 */ /* 0x000fe20008000000 */
[----:B------:R-:W-:Y:S01]  /*b4c0*/  UMOV UR50, UR58 ;  /* 0x0000003a00327c82 */ /* 0x000fe20008000000 */
[----:B------:R-:W-:Y:S01]  /*b4d0*/  UMOV UR51, UR59 ;  /* 0x0000003b00337c82 */ /* 0x000fe20008000000 */
[----:B------:R-:W-:Y:S01]  /*b4e0*/  UMOV UR12, UR44 ;  /* 0x0000002c000c7c82 */ /* 0x000fe20008000000 */
[----:B------:R-:W-:Y:S01]  /*b4f0*/  UMOV UR13, UR45 ;  /* 0x0000002d000d7c82 */ /* 0x000fe20008000000 */
[----:B------:R-:W-:Y:S01]  /*b500*/  UIADD3 UR16, UR57, 0x200, URZ ;  /* 0x0000020039107890 */ /* 0x000fe2000fffe03f */
[----:B----4-:R-:W-:-:S06]  /*b510*/  WARPGROUP.ARRIVE ;  /* 0x00000000000079c5 */ /* 0x010fcc0000000000 */
[----:B------:R-:W-:Y:S03]  /*b520*/  QGMMA.64x16x32.F32.E4M3.E4M3 R184, gdesc[UR48], R184, UP0, gsb0 ;  /* 0x0020000030b879f3 */ /* 0x000fe6000b8008b8 */
[----:B------:R-:W-:Y:S02]  /*b530*/  WARPGROUP.DEPBAR.LE gsb0, 0x0 ;  /* 0x00008000000079c5 */ /* 0x000fe40000010000 */
[----:B--2---:R-:W-:-:S06]  /*b540*/  WARPGROUP.ARRIVE ;  /* 0x00000000000079c5 */ /* 0x004fcc0000000000 */
[----:B------:R-:W-:Y:S01]  /*b550*/  QGMMA.64x16x32.F32.E4M3.E4M3 R216, gdesc[UR12], R216, UP0, gsb0 ;  /* 0x002000000cd879f3 */ /* 0x000fe2000b8008d8 */
[----:B------:R-:W-:Y:S01]  /*b560*/  UMOV UR12, UR16 ;  /* 0x00000010000c7c82 */ /* 0x000fe20008000000 */
[----:B------:R-:W-:Y:S01]  /*b570*/  UMOV UR13, 0xc0000010 ;  /* 0xc0000010000d7882 */ /* 0x000fe20000000000 */
[----:B------:R-:W-:Y:S02]  /*b580*/  WARPGROUP.DEPBAR.LE gsb0, 0x0 ;  /* 0x00008000000079c5 */ /* 0x000fe40000010000 */
[----:B---3--:R-:W-:-:S06]  /*b590*/  WARPGROUP.ARRIVE ;  /* 0x00000000000079c5 */ /* 0x008fcc0000000000 */
[----:B------:R-:W-:Y:S01]  /*b5a0*/  QGMMA.64x16x32.F32.E4M3.E4M3 R208, gdesc[UR12], R208, UP0, gsb0 ;  /* 0x002000000cd079f3 */ /* 0x000fe2000b8008d0 */
[----:B------:R-:W-:Y:S01]  /*b5b0*/  UMOV UR48, UR12 ;  /* 0x0000000c00307c82 */ /* 0x000fe20008000000 */
[----:B------:R-:W-:Y:S01]  /*b5c0*/  UMOV UR49, UR13 ;  /* 0x0000000d00317c82 */ /* 0x000fe20008000000 */
[----:B------:R-:W-:Y:S01]  /*b5d0*/  UMOV UR50, UR58 ;  /* 0x0000003a00327c82 */ /* 0x000fe20008000000 */
[----:B------:R-:W-:Y:S01]  /*b5e0*/  UMOV UR51, UR59 ;  /* 0x0000003b00337c82 */ /* 0x000fe20008000000 */
[----:B------:R-:W-:Y:S02]  /*b5f0*/  WARPGROUP.DEPBAR.LE gsb0, 0x0 ;  /* 0x00008000000079c5 */ /* 0x000fe40000010000 */
[----:B------:R-:W-:-:S06]  /*b600*/  WARPGROUP.ARRIVE ;  /* 0x00000000000079c5 */ /* 0x000fcc0000000000 */
        /* <DEDUP_REMOVED lines=24> */
[----:B------:R-:W-:Y:S01]  /*b790*/  STL.64 [R1+0x180], R184 ;  /* 0x000180b801007387 */ /* 0x000fe20000100a00 */
[----:B------:R-:W-:Y:S01]  /*b7a0*/  ULDC UR49, c[0x0][0x50c] ;  /* 0x0001430000317ab9 */ /* 0x000fe20000000800 */
[----:B------:R-:W-:-:S02]  /*b7b0*/  WARPGROUP.DEPBAR.LE gsb0, 0x0 ;  /* 0x00008000000079c5 */ /* 0x000fc40000010000 */
[----:B------:R-:W-:-:S06]  /*b7c0*/  WARPGROUP.ARRIVE ;  /* 0x00000000000079c5 */ /* 0x000fcc0000000000 */
[----:B------:R-:W-:Y:S03]  /*b7d0*/  QGMMA.64x16x32.F32.E4M3.E4M3 R112, gdesc[UR16], R112, UP0, gsb0 ;  /* 0x00200000107079f3 */ /* 0x000fe6000b800870 */
[----:B------:R-:W-:Y:S02]  /*b7e0*/  WARPGROUP.DEPBAR.LE gsb0, 0x0 ;  /* 0x00008000000079c5 */ /* 0x000fe40000010000 */
        /* <DEDUP_REMOVED lines=16> */
[----:B------:R-:W-:Y:S01]  /*b8f0*/  QGMMA.64x16x32.F32.E4M3.E4M3 R64, gdesc[UR40], R64, UP0, gsb0 ;  /* 0x00200000284079f3 */ /* 0x000fe2000b800840 */
[----:B------:R-:W-:Y:S02]  /*b900*/  STL.64 [R1+0x188], R186 ;  /* 0x000188ba01007387 */ /* 0x000fe40000100a00 */
[----:B------:R-:W-:Y:S02]  /*b910*/  WARPGROUP.DEPBAR.LE gsb0, 0x0 ;  /* 0x00008000000079c5 */ /* 0x000fe40000010000 */
[----:B------:R-:W-:-:S06]  /*b920*/  WARPGROUP.ARRIVE ;  /* 0x00000000000079c5 */ /* 0x000fcc0000000000 */
[----:B------:R-:W-:Y:S01]  /*b930*/  QGMMA.64x16x32.F32.E4M3.E4M3 R32, gdesc[UR44], R32, UP0, gsb0 ;  /* 0x002000002c2079f3 */ /* 0x000fe2000b800820 */
[----:B------:R-:W-:Y:S04]  /*b940*/  STL.64 [R1+0x190], R188 ;  /* 0x000190bc01007387 */ /* 0x000fe80000100a00 */
[----:B------:R0:W-:Y:S01]  /*b950*/  STL.64 [R1+0x198], R190 ;  /* 0x000198be01007387 */ /* 0x0001e20000100a00 */
[----:B------:R-:W-:-:S03]  /*b960*/  UIADD3 UR16, UR57, 0x300, URZ ;  /* 0x0000030039107890 */ /* 0x000fc6000fffe03f */
[----:B0-----:R-:W2:Y:S04]  /*b970*/  LDL.LU.64 R190, [R1+0x858] ;  /* 0x0008580001be7983 */ /* 0x001ea80000300a00 */
[----:B------:R-:W2:Y:S04]  /*b980*/  LDL.LU.64 R188, [R1+0x850] ;  /* 0x0008500001bc7983 */ /* 0x000ea80000300a00 */
[----:B------:R-:W2:Y:S04]  /*b990*/  LDL.LU.64 R186, [R1+0x848] ;  /* 0x0008480001ba7983 */ /* 0x000ea80000300a00 */
[----:B------:R-:W2:Y:S01]  /*b9a0*/  LDL.LU.64 R184, [R1+0x840] ;  /* 0x0008400001b87983 */ /* 0x000ea20000300a00 */
[----:B------:R-:W-:Y:S01]  /*b9b0*/  UMOV UR44, UR16 ;  /* 0x00000010002c7c82 */ /* 0x000fe20008000000 */
[----:B------:R-:W-:Y:S01]  /*b9c0*/  UMOV UR45, 0xc0000010 ;  /* 0xc0000010002d7882 */ /* 0x000fe20000000000 */
        /* <DEDUP_REMOVED lines=10> */
[----:B------:R-:W3:Y:S01]  /*ba70*/  LDL.LU.64 R216, [R1+0x820] ;  /* 0x0008200001d87983 */ /* 0x000ee20000300a00 */
[----:B------:R-:W-:Y:S01]  /*ba80*/  UMOV UR40, UR44 ;  /* 0x0000002c00287c82 */ /* 0x000fe20008000000 */
[----:B------:R-:W-:Y:S01]  /*ba90*/  UMOV UR41, UR45 ;  /* 0x0000002d00297c82 */ /* 0x000fe20008000000 */
[----:B------:R-:W-:-:S02]  /*baa0*/  WARPGROUP.DEPBAR.LE gsb0, 0x0 ;  /* 0x00008000000079c5 */ /* 0x000fc40000010000 */
[----:B------:R-:W-:-:S06]  /*bab0*/  WARPGROUP.ARRIVE ;  /* 0x00000000000079c5 */ /* 0x000fcc0000000000 */
        /* <DEDUP_REMOVED lines=14> */
[----:B------:R1:W-:Y:S04]  /*bba0*/  STL.64 [R1+0x68], R114 ;  /* 0x0000687201007387 */ /* 0x0003e80000100a00 */
[----:B------:R4:W-:Y:S04]  /*bbb0*/  STL.64 [R1+0x70], R116 ;  /* 0x0000707401007387 */ /* 0x0009e80000100a00 */
[----:B------:R4:W-:Y:S04]  /*bbc0*/  STL.64 [R1+0x78], R118 ;  /* 0x0000787601007387 */ /* 0x0009e80000100a00 */
[----:B0-----:R-:W3:Y:S04]  /*bbd0*/  LDL.LU.64 R112, [R1+0x40] ;  /* 0x0000400001707983 */ /* 0x001ee80000300a00 */
[----:B-1----:R-:W3:Y:S04]  /*bbe0*/  LDL.LU.64 R114, [R1+0x48] ;  /* 0x0000480001727983 */ /* 0x002ee80000300a00 */
[----:B----4-:R-:W4:Y:S04]  /*bbf0*/  LDL.LU.64 R116, [R1+0x50] ;  /* 0x0000500001747983 */ /* 0x010f280000300a00 */
[----:B------:R-:W4:Y:S01]  /*bc00*/  LDL.LU.64 R118, [R1+0x58] ;  /* 0x0000580001767983 */ /* 0x000f220000300a00 */
[----:B------:R-:W-:-:S02]  /*bc10*/  WARPGROUP.DEPBAR.LE gsb0, 0x0 ;  /* 0x00008000000079c5 */ /* 0x000fc40000010000 */
[----:B------:R-:W-:Y:S01]  /*bc20*/  WARPGROUP.ARRIVE ;  /* 0x00000000000079c5 */ /* 0x000fe20000000000 */
[----:B------:R-:W-:Y:S01]  /*bc30*/  UMOV UR36, UR44 ;  /* 0x0000002c00247c82 */ /* 0x000fe20008000000 */
[----:B------:R-:W-:Y:S01]  /*bc40*/  UMOV UR37, UR45 ;  /* 0x0000002d00257c82 */ /* 0x000fe20008000000 */
[----:B------:R-:W4:Y:S03]  /*bc50*/  LDL.LU.64 R144, [R1+0xc0] ;  /* 0x0000c00001907983 */ /* 0x000f260000300a00 */
[----:B------:R-:W-:Y:S01]  /*bc60*/  QGMMA.64x16x32.F32.E4M3.E4M3 R88, gdesc[UR36], R88, UP0, gsb0 ;  /* 0x00200000245879f3 */ /* 0x000fe2000b800858 */
[----:B------:R-:W4:Y:S04]  /*bc70*/  LDL.LU.64 R146, [R1+0xc8] ;  /* 0x0000c80001927983 */ /* 0x000f280000300a00 */
[----:B------:R-:W4:Y:S04]  /*bc80*/  LDL.LU.64 R148, [R1+0xd0] ;  /* 0x0000d00001947983 */ /* 0x000f280000300a00 */
[----:B------:R-:W4:Y:S01]  /*bc90*/  LDL.LU.64 R150, [R1+0xd8] ;  /* 0x0000d80001967983 */ /* 0x000f220000300a00 */
[----:B------:R-:W-:Y:S01]  /*bca0*/  UMOV UR32, UR44 ;  /* 0x0000002c00207c82 */ /* 0x000fe20008000000 */
[----:B------:R-:W-:-:S02]  /*bcb0*/  UMOV UR33, UR45 ;  /* 0x0000002d00217c82 */ /* 0x000fc40008000000 */
[----:B------:R-:W4:Y:S04]  /*bcc0*/  LDL.LU.64 R176, [R1+0x140] ;  /* 0x0001400001b07983 */ /* 0x000f280000300a00 */
        /* <DEDUP_REMOVED lines=9> */
[----:B------:R-:W-:-:S02]  /*bd60*/  WARPGROUP.DEPBAR.LE gsb0, 0x0 ;  /* 0x00008000000079c5 */ /* 0x000fc40000010000 */
[----:B------:R-:W-:-:S06]  /*bd70*/  WARPGROUP.ARRIVE ;  /* 0x00000000000079c5 */ /* 0x000fcc0000000000 */
[----:B------:R-:W-:Y:S03]  /*bd80*/  QGMMA.64x16x32.F32.E4M3.E4M3 R120, gdesc[UR32], R120, UP0, gsb0 ;  /* 0x00200000207879f3 */ /* 0x000fe6000b800878 */
[----:B------:R-:W-:Y:S02]  /*bd90*/  WARPGROUP.DEPBAR.LE gsb0, 0x0 ;  /* 0x00008000000079c5 */ /* 0x000fe40000010000 */
[----:B------:R-:W-:-:S06]  /*bda0*/  WARPGROUP.ARRIVE ;  /* 0x00000000000079c5 */ /* 0x000fcc0000000000 */
        /* <DEDUP_REMOVED lines=8> */
[----:B------:R-:W-:Y:S02]  /*be30*/  WARPGROUP.DEPBAR.LE gsb0, 0x0 ;  /* 0x00008000000079c5 */ /* 0x000fe40000010000 */
[----:B---3--:R-:W-:-:S06]  /*be40*/  WARPGROUP.ARRIVE ;  /* 0x00000000000079c5 */ /* 0x008fcc0000000000 */
        /* <DEDUP_REMOVED lines=18> */
[----:B------:R-:W-:Y:S04]  /*bf70*/  STL.64 [R1+0x40], R112 ;  /* 0x0000407001007387 */ /* 0x000fe80000100a00 */
[----:B------:R-:W-:Y:S04]  /*bf80*/  STL.64 [R1+0x48], R114 ;  /* 0x0000487201007387 */ /* 0x000fe80000100a00 */
[----:B------:R-:W-:Y:S01]  /*bf90*/  STL.64 [R1+0x50], R116 ;  /* 0x0000507401007387 */ /* 0x000fe20000100a00 */
[----:B------:R-:W-:-:S02]  /*bfa0*/  WARPGROUP.DEPBAR.LE gsb0, 0x0 ;  /* 0x00008000000079c5 */ /* 0x000fc40000010000 */
[----:B------:R-:W-:-:S06]  /*bfb0*/  WARPGROUP.ARRIVE ;  /* 0x00000000000079c5 */ /* 0x000fcc0000000000 */
[----:B------:R-:W-:Y:S01]  /*bfc0*/  QGMMA.64x16x32.F32.E4M3.E4M3 R208, gdesc[UR12], R208, UP0, gsb0 ;  /* 0x002000000cd079f3 */ /* 0x000fe2000b8008d0 */
[----:B------:R0:W-:Y:S04]  /*bfd0*/  STL.64 [R1+0x58], R118 ;  /* 0x0000587601007387 */ /* 0x0001e80000100a00 */
[----:B0-----:R0:W5:Y:S04]  /*bfe0*/  LDL.LU.64 R118, [R1+0x818] ;  /* 0x0008180001767983 */ /* 0x0011680000300a00 */
[----:B------:R0:W5:Y:S04]  /*bff0*/  LDL.LU.64 R116, [R1+0x810] ;  /* 0x0008100001747983 */ /* 0x0001680000300a00 */
[----:B------:R0:W5:Y:S04]  /*c000*/  LDL.LU.64 R114, [R1+0x808] ;  /* 0x0008080001727983 */ /* 0x0001680000300a00 */
[----:B------:R0:W5:Y:S04]  /*c010*/  LDL.LU.64 R112, [R1+0x800] ;  /* 0x0008000001707983 */ /* 0x0001680000300a00 */
[----:B------:R-:W-:Y:S04]  /*c020*/  STL.64 [R1+0xc0], R144 ;  /* 0x0000c09001007387 */ /* 0x000fe80000100a00 */
[----:B------:R-:W-:Y:S04]  /*c030*/  STL.64 [R1+0xc8], R146 ;  /* 0x0000c89201007387 */ /* 0x000fe80000100a00 */
[----:B------:R-:W-:Y:S04]  /*c040*/  STL.64 [R1+0xd0], R148 ;  /* 0x0000d09401007387 */ /* 0x000fe80000100a00 */
[----:B------:R1:W-:Y:S04]  /*c050*/  STL.64 [R1+0xd8], R150 ;  /* 0x0000d89601007387 */ /* 0x0003e80000100a00 */
[----:B-1----:R0:W5:Y:S04]  /*c060*/  LDL.LU.64 R150, [R1+0x7f8] ;  /* 0x0007f80001967983 */ /* 0x0021680000300a00 */
[----:B------:R0:W5:Y:S04]  /*c070*/  LDL.LU.64 R148, [R1+0x7f0] ;  /* 0x0007f00001947983 */ /* 0x0001680000300a00 */
[----:B------:R0:W5:Y:S04]  /*c080*/  LDL.LU.64 R146, [R1+0x7e8] ;  /* 0x0007e80001927983 */ /* 0x0001680000300a00 */
[----:B------:R0:W5:Y:S04]  /*c090*/  LDL.LU.64 R144, [R1+0x7e0] ;  /* 0x0007e00001907983 */ /* 0x0001680000300a00 */
[----:B------:R-:W-:Y:S04]  /*c0a0*/  STL.64 [R1+0x140], R176 ;  /* 0x000140b001007387 */ /* 0x000fe80000100a00 */
[----:B------:R-:W-:Y:S04]  /*c0b0*/  STL.64 [R1+0x148], R178 ;  /* 0x000148b201007387 */ /* 0x000fe80000100a00 */
[----:B------:R-:W-:Y:S04]  /*c0c0*/  STL.64 [R1+0x150], R180 ;  /* 0x000150b401007387 */ /* 0x000fe80000100a00 */
[----:B------:R1:W-:Y:S01]  /*c0d0*/  STL.64 [R1+0x158], R182 ;  /* 0x000158b601007387 */ /* 0x0003e20000100a00 */
[----:B------:R-:W-:-:S03]  /*c0e0*/  WARPGROUP.DEPBAR.LE gsb0, 0x0 ;  /* 0x00008000000079c5 */ /* 0x000fc60000010000 */
[----:B-1----:R0:W5:Y:S04]  /*c0f0*/  LDL.LU.64 R182, [R1+0x7d8] ;  /* 0x0007d80001b67983 */ /* 0x0021680000300a00 */
        /* <DEDUP_REMOVED lines=10> */
[----:B------:R0:W5:Y:S01]  /*c1a0*/  LDL.LU.64 R208, [R1+0x7a0] ;  /* 0x0007a00001d07983 */ /* 0x0001620000300a00 */
[----:B------:R-:W-:-:S13]  /*c1b0*/  R2UR UR48, R5 ;  /* 0x00000000053072ca */ /* 0x000fda00000e0000 */
[----:B------:R-:W-:-:S04]  /*c1c0*/  UIADD3 UR48, UR48, 0x1, URZ ;  /* 0x0000000130307890 */ /* 0x000fc8000fffe03f */
[----:B------:R-:W-:-:S04]  /*c1d0*/  UISETP.NE.AND UP0, UPT, UR48, UR49, UPT ;  /* 0x000000313000728c */ /* 0x000fc8000bf05270 */
[----:B------:R-:W-:-:S06]  /*c1e0*/  USEL UR28, URZ, 0x1, UP0 ;  /* 0x000000013f1c7887 */ /* 0x000fcc0008000000 */
[----:B------:R-:W-:Y:S01]  /*c1f0*/  ISETP.NE.AND P0, PT, RZ, UR28, PT ;  /* 0x0000001cff007c0c */ /* 0x000fe2000bf05270 */
[----:B------:R-:W-:-:S12]  /*c200*/  IMAD.U32 R5, RZ, RZ, UR48 ;  /* 0x00000030ff057e24 */ /* 0x000fd8000f8e00ff */
[----:B0-----:R-:W-:Y:S05]  /*c210*/  @!P0 BRA `(.L_x_25) ;  /* 0x0000004c005c8947 */ /* 0x001fea0003800000 */
[----:B------:R-:W2:Y:S04]  /*c220*/  LDL R5, [R1+0x1c0] ;  /* 0x0001c00001057983 */ /* 0x000ea80000100800 */
[----:B------:R0:W-:Y:S04]  /*c230*/  STL [R1+0x830], R50 ;  /* 0x0008303201007387 */ /* 0x0001e80000100800 */
[----:B0-----:R-:W3:Y:S04]  /*c240*/  LDL R50, [R1+0x1cc] ;  /* 0x0001cc0001327983 */ /* 0x001ee80000100800 */
[----:B------:R0:W-:Y:S04]  /*c250*/  STL [R1+0x82c], R51 ;  /* 0x00082c3301007387 */ /* 0x0001e80000100800 */
[----:B0-----:R-:W4:Y:S04]  /*c260*/  LDL R51, [R1+0x1c8] ;  /* 0x0001c80001337983 */ /* 0x001f280000100800 */
[----:B------:R0:W-:Y:S04]  /*c270*/  STL [R1+0x828], R52 ;  /* 0x0008283401007387 */ /* 0x0001e80000100800 */
[----:B0-----:R-:W2:Y:S04]  /*c280*/  LDL R52, [R1+0x1c4] ;  /* 0x0001c40001347983 */ /* 0x001ea80000100800 */
[----:B------:R0:W-:Y:S04]  /*c290*/  STL [R1+0x824], R53 ;  /* 0x0008243501007387 */ /* 0x0001e80000100800 */
[----:B0-----:R-:W3:Y:S04]  /*c2a0*/  LDL.LU R53, [R1+0x240] ;  /* 0x0002400001357983 */ /* 0x001ee80000300800 */
[----:B------:R0:W-:Y:S04]  /*c2b0*/  STL [R1+0x820], R54 ;  /* 0x0008203601007387 */ /* 0x0001e80000100800 */
[----:B0-----:R-:W3:Y:S04]  /*c2c0*/  LDL R54, [R1+0x1f0] ;  /* 0x0001f00001367983 */ /* 0x001ee80000100800 */
[----:B------:R0:W-:Y:S04]  /*c2d0*/  STL [R1+0x81c], R55 ;  /* 0x00081c3701007387 */ /* 0x0001e80000100800 */
[----:B0-----:R-:W4:Y:S04]  /*c2e0*/  LDL R55, [R1+0x1ec] ;  /* 0x0001ec0001377983 */ /* 0x001f280000100800 */
[----:B------:R0:W-:Y:S04]  /*c2f0*/  STL [R1+0x818], R40 ;  /* 0x0008182801007387 */ /* 0x0001e80000100800 */
[----:B0-----:R-:W2:Y:S04]  /*c300*/  LDL R40, [R1+0x1e8] ;  /* 0x0001e80001287983 */ /* 0x001ea80000100800 */
[----:B------:R0:W-:Y:S04]  /*c310*/  STL [R1+0x814], R41 ;  /* 0x0008142901007387 */ /* 0x0001e80000100800 */
[----:B0-----:R-:W4:Y:S04]  /*c320*/  LDL R41, [R1+0x1e4] ;  /* 0x0001e40001297983 */ /* 0x001f280000100800 */
        /* <DEDUP_REMOVED lines=34> */
[----:B------:R-:W-:Y:S04]  /*c550*/  STL [R1+0x7cc], R27 ;  /* 0x0007cc1b01007387 */ /* 0x000fe80000100800 */
        /* <DEDUP_REMOVED lines=8> */
[----:B------:R0:W-:Y:S04]  /*c5e0*/  STL [R1+0x7a8], R3 ;  /* 0x0007a80301007387 */ /* 0x0001e80000100800 */
[----:B------:R1:W-:Y:S04]  /*c5f0*/  STL [R1+0x7a4], R2 ;  /* 0x0007a40201007387 */ /* 0x0003e80000100800 */
[----:B------:R1:W-:Y:S01]  /*c600*/  STL [R1+0x7a0], R0 ;  /* 0x0007a00001007387 */ /* 0x0003e20000100800 */
[----:B---3--:R-:W-:-:S01]  /*c610*/  FADD R53, R54, R53 ;  /* 0x0000003536357221 */ /* 0x008fc20000000000 */
[----:B--2---:R-:W-:Y:S01]  /*c620*/  FADD R236, R40, R236 ;  /* 0x000000ec28ec7221 */ /* 0x004fe20000000000 */
[----:B----4-:R-:W-:-:S01]  /*c630*/  FADD R237, R55, R237 ;  /* 0x000000ed37ed7221 */ /* 0x010fc20000000000 */
[----:B------:R-:W-:Y:S01]  /*c640*/  FADD R235, R41, R235 ;  /* 0x000000eb29eb7221 */ /* 0x000fe20000000000 */
[----:B------:R-:W-:-:S01]  /*c650*/  FADD R234, R42, R234 ;  /* 0x000000ea2aea7221 */ /* 0x000fc20000000000 */
        /* <DEDUP_REMOVED lines=13> */
[----:B------:R-:W-:-:S02]  /*c730*/  FADD R12, R24, R12 ;  /* 0x0000000c180c7221 */ /* 0x000fc40000000000 */
[----:B------:R-:W2:Y:S04]  /*c740*/  LDL R24, [R1+0x1f4] ;  /* 0x0001f40001187983 */ /* 0x000ea80000100800 */
[----:B0-----:R-:W2:Y:S04]  /*c750*/  LDL.LU R3, [R1+0x244] ;  /* 0x0002440001037983 */ /* 0x001ea80000300800 */
[----:B------:R-:W3:Y:S04]  /*c760*/  LDL R38, [R1+0x1f8] ;  /* 0x0001f80001267983 */ /* 0x000ee80000100800 */
[----:B-1----:R-:W3:Y:S01]  /*c770*/  LDL.LU R2, [R1+0x248] ;  /* 0x0002480001027983 */ /* 0x002ee20000300800 */
[----:B------:R-:W-:-:S03]  /*c780*/  FADD R11, R25, R11 ;  /* 0x0000000b190b7221 */ /* 0x000fc60000000000 */
[----:B------:R-:W4:Y:S04]  /*c790*/  LDL R36, [R1+0x1fc] ;  /* 0x0001fc0001247983 */ /* 0x000f280000100800 */
[----:B------:R-:W4:Y:S01]  /*c7a0*/  LDL.LU R0, [R1+0x24c] ;  /* 0x00024c0001007983 */ /* 0x000f220000300800 */
[----:B------:R-:W-:Y:S02]  /*c7b0*/  IMAD.MOV.U32 R37, RZ, RZ, R52 ;  /* 0x000000ffff257224 */ /* 0x000fe400078e0034 */
[----:B------:R-:W-:Y:S01]  /*c7c0*/  IMAD.MOV.U32 R35, RZ, RZ, R51 ;  /* 0x000000ffff237224 */ /* 0x000fe200078e0033 */
[----:B------:R0:W-:Y:S01]  /*c7d0*/  STL [R1+0x240], R53 ;  /* 0x0002403501007387 */ /* 0x0001e20000100800 */
[----:B------:R-:W-:Y:S02]  /*c7e0*/  IMAD.MOV.U32 R34, RZ, RZ, R50 ;  /* 0x000000ffff227224 */ /* 0x000fe400078e0032 */
[----:B------:R-:W-:Y:S01]  /*c7f0*/  FADD R10, R26, R10 ;  /* 0x0000000a1a0a7221 */ /* 0x000fe20000000000 */
[----:B------:R-:W-:Y:S01]  /*c800*/  IMAD.MOV.U32 R39, RZ, RZ, R5 ;  /* 0x000000ffff277224 */ /* 0x000fe200078e0005 */
        /* <DEDUP_REMOVED lines=12> */
[----:B0-----:R-:W4:Y:S04]  /*c8d0*/  LDL R53, [R1+0x180] ;  /* 0x0001800001357983 */ /* 0x001f280000100800 */
[----:B------:R-:W4:Y:S04]  /*c8e0*/  LDL R52, [R1+0x184] ;  /* 0x0001840001347983 */ /* 0x000f280000100800 */
[----:B------:R-:W4:Y:S04]  /*c8f0*/  LDL R51, [R1+0x188] ;  /* 0x0001880001337983 */ /* 0x000f280000100800 */
[----:B------:R-:W4:Y:S04]  /*c900*/  LDL R50, [R1+0x18c] ;  /* 0x00018c0001327983 */ /* 0x000f280000100800 */
[----:B------:R-:W4:Y:S01]  /*c910*/  LDL R5, [R1+0x190] ;  /* 0x0001900001057983 */ /* 0x000f220000100800 */
[----:B--2---:R-:W-:-:S01]  /*c920*/  FADD R3, R24, R3 ;  /* 0x0000000318037221 */ /* 0x004fc20000000000 */
[----:B---3--:R-:W-:-:S02]  /*c930*/  FADD R2, R38, R2 ;  /* 0x0000000226027221 */ /* 0x008fc40000000000 */
[----:B------:R-:W2:Y:S04]  /*c940*/  LDL.LU R38, [R1+0x250] ;  /* 0x0002500001267983 */ /* 0x000ea80000300800 */
[----:B------:R0:W-:Y:S01]  /*c950*/  STL [R1+0x244], R3 ;  /* 0x0002440301007387 */ /* 0x0001e20000100800 */
[----:B----4-:R-:W-:-:S03]  /*c960*/  FADD R0, R36, R0 ;  /* 0x0000000024007221 */ /* 0x010fc60000000000 */
[----:B------:R-:W3:Y:S04]  /*c970*/  LDL.LU R36, [R1+0x254] ;  /* 0x0002540001247983 */ /* 0x000ee80000300800 */
[----:B------:R1:W-:Y:S04]  /*c980*/  STL [R1+0x248], R2 ;  /* 0x0002480201007387 */ /* 0x0003e80000100800 */
[----:B------:R-:W4:Y:S04]  /*c990*/  LDL.LU R31, [R1+0x258] ;  /* 0x00025800011f7983 */ /* 0x000f280000300800 */
[----:B------:R1:W-:Y:S04]  /*c9a0*/  STL [R1+0x24c], R0 ;  /* 0x00024c0001007387 */ /* 0x0003e80000100800 */
[----:B------:R-:W4:Y:S04]  /*c9b0*/  LDL.LU R30, [R1+0x25c] ;  /* 0x00025c00011e7983 */ /* 0x000f280000300800 */
        /* <DEDUP_REMOVED lines=9> */
[----:B0-----:R-:W4:Y:S04]  /*ca50*/  LDL.LU R3, [R1+0x284] ;  /* 0x0002840001037983 */ /* 0x001f280000300800 */
[----:B-1----:R-:W4:Y:S04]  /*ca60*/  LDL.LU R2, [R1+0x288] ;  /* 0x0002880001027983 */ /* 0x002f280000300800 */
[----:B------:R-:W4:Y:S04]  /*ca70*/  LDL.LU R0, [R1+0x28c] ;  /* 0x00028c0001007983 */ /* 0x000f280000300800 */
[----:B------:R-:W4:Y:S01]  /*ca80*/  LDL.LU R25, [R1+0x290] ;  /* 0x0002900001197983 */ /* 0x000f220000300800 */
[----:B--2---:R-:W-:-:S01]  /*ca90*/  FADD R38, R39, R38 ;  /* 0x0000002627267221 */ /* 0x004fc20000000000 */
[----:B---3--:R-:W-:-:S04]  /*caa0*/  FADD R36, R37, R36 ;  /* 0x0000002425247221 */ /* 0x008fc80000000000 */
[----:B------:R-:W-:Y:S01]  /*cab0*/  STL [R1+0x250], R38 ;  /* 0x0002502601007387 */ /* 0x000fe20000100800 */
[----:B----4-:R-:W-:-:S03]  /*cac0*/  FADD R31, R35, R31 ;  /* 0x0000001f231f7221 */ /* 0x010fc60000000000 */
[----:B------:R-:W-:Y:S01]  /*cad0*/  STL [R1+0x254], R36 ;  /* 0x0002542401007387 */ /* 0x000fe20000100800 */
[----:B------:R-:W-:-:S03]  /*cae0*/  FADD R30, R34, R30 ;  /* 0x0000001e221e7221 */ /* 0x000fc60000000000 */
[----:B------:R-:W-:Y:S01]  /*caf0*/  STL [R1+0x258], R31 ;  /* 0x0002581f01007387 */ /* 0x000fe20000100800 */
[----:B------:R-:W-:-:S03]  /*cb00*/  FADD R8, R33, R8 ;  /* 0x0000000821087221 */ /* 0x000fc60000000000 */
[----:B------:R-:W-:Y:S01]  /*cb10*/  STL [R1+0x25c], R30 ;  /* 0x00025c1e01007387 */ /* 0x000fe20000100800 */
[----:B------:R-:W-:-:S03]  /*cb20*/  FADD R7, R32, R7 ;  /* 0x0000000720077221 */ /* 0x000fc60000000000 */
[----:B------:R0:W-:Y:S01]  /*cb30*/  STL [R1+0x260], R8 ;  /* 0x0002600801007387 */ /* 0x0001e20000100800 */
[----:B------:R-:W-:-:S01]  /*cb40*/  FADD R6, R47, R6 ;  /* 0x000000062f067221 */ /* 0x000fc20000000000 */
[----:B------:R-:W-:Y:S02]  /*cb50*/  FADD R4, R46, R4 ;  /* 0x000000042e047221 */ /* 0x000fe40000000000 */
[----:B0-----:R-:W2:Y:S01]  /*cb60*/  LDL.LU R8, [R1+0x294] ;  /* 0x0002940001087983 */ /* 0x001ea20000300800 */
[----:B------:R-:W-:-:S03]  /*cb70*/  FADD R29, R45, R29 ;  /* 0x0000001d2d1d7221 */ /* 0x000fc60000000000 */
[----:B------:R0:W-:Y:S01]  /*cb80*/  STL [R1+0x264], R7 ;  /* 0x0002640701007387 */ /* 0x0001e20000100800 */
[----:B------:R-:W-:-:S01]  /*cb90*/  FADD R28, R44, R28 ;  /* 0x0000001c2c1c7221 */ /* 0x000fc20000000000 */
[----:B------:R-:W-:Y:S02]  /*cba0*/  FADD R27, R43, R27 ;  /* 0x0000001b2b1b7221 */ /* 0x000fe40000000000 */
[----:B0-----:R-:W3:Y:S01]  /*cbb0*/  LDL.LU R7, [R1+0x298] ;  /* 0x0002980001077983 */ /* 0x001ee20000300800 */
[----:B------:R-:W-:-:S03]  /*cbc0*/  FADD R26, R42, R26 ;  /* 0x0000001a2a1a7221 */ /* 0x000fc60000000000 */
[----:B------:R0:W-:Y:S01]  /*cbd0*/  STL [R1+0x268], R6 ;  /* 0x0002680601007387 */ /* 0x0001e20000100800 */
[----:B------:R-:W-:-:S01]  /*cbe0*/  FADD R24, R41, R24 ;  /* 0x0000001829187221 */ /* 0x000fc20000000000 */
[----:B------:R-:W-:Y:S02]  /*cbf0*/  FADD R3, R40, R3 ;  /* 0x0000000328037221 */ /* 0x000fe40000000000 */
[----:B0-----:R-:W4:Y:S04]  /*cc00*/  LDL.LU R6, [R1+0x29c] ;  /* 0x00029c0001067983 */ /* 0x001f280000300800 */
[----:B------:R0:W-:Y:S01]  /*cc10*/  STL [R1+0x26c], R4 ;  /* 0x00026c0401007387 */ /* 0x0001e20000100800 */
[----:B------:R-:W-:-:S01]  /*cc20*/  FADD R2, R55, R2 ;  /* 0x0000000237027221 */ /* 0x000fc20000000000 */
[----:B------:R-:W-:-:S02]  /*cc30*/  FADD R0, R54, R0 ;  /* 0x0000000036007221 */ /* 0x000fc40000000000 */
[----:B0-----:R-:W4:Y:S04]  /*cc40*/  LDL.LU R4, [R1+0x2a0] ;  /* 0x0002a00001047983 */ /* 0x001f280000300800 */
[----:B------:R-:W-:Y:S04]  /*cc50*/  STL [R1+0x270], R29 ;  /* 0x0002701d01007387 */ /* 0x000fe80000100800 */
[----:B------:R-:W-:Y:S04]  /*cc60*/  STL [R1+0x274], R28 ;  /* 0x0002741c01007387 */ /* 0x000fe80000100800 */
[----:B------:R-:W-:Y:S04]  /*cc70*/  STL [R1+0x278], R27 ;  /* 0x0002781b01007387 */ /* 0x000fe80000100800 */
[----:B------:R-:W-:Y:S04]  /*cc80*/  STL [R1+0x27c], R26 ;  /* 0x00027c1a01007387 */ /* 0x000fe80000100800 */
[----:B------:R0:W-:Y:S04]  /*cc90*/  STL [R1+0x280], R24 ;  /* 0x0002801801007387 */ /* 0x0001e80000100800 */
[----:B------:R-:W4:Y:S04]  /*cca0*/  LDL R38, [R1+0x198] ;  /* 0x0001980001267983 */ /* 0x000f280000100800 */
[----:B0-----:R-:W4:Y:S04]  /*ccb0*/  LDL R24, [R1+0x194] ;  /* 0x0001940001187983 */ /* 0x001f280000100800 */
[----:B------:R0:W-:Y:S04]  /*ccc0*/  STL [R1+0x284], R3 ;  /* 0x0002840301007387 */ /* 0x0001e80000100800 */
[----:B------:R-:W4:Y:S04]  /*ccd0*/  LDL R36, [R1+0x19c] ;  /* 0x00019c0001247983 */ /* 0x000f280000100800 */
[----:B------:R1:W-:Y:S04]  /*cce0*/  STL [R1+0x288], R2 ;  /* 0x0002880201007387 */ /* 0x0003e80000100800 */
[----:B0-----:R-:W4:Y:S04]  /*ccf0*/  LDL.LU R3, [R1+0x2a4] ;  /* 0x0002a40001037983 */ /* 0x001f280000300800 */
[----:B-1----:R-:W4:Y:S04]  /*cd00*/  LDL.LU R2, [R1+0x2a8] ;  /* 0x0002a80001027983 */ /* 0x002f280000300800 */
[----:B------:R0:W-:Y:S04]  /*cd10*/  STL [R1+0x28c], R0 ;  /* 0x00028c0001007387 */ /* 0x0001e80000100800 */
[----:B0-----:R-:W4:Y:S01]  /*cd20*/  LDL.LU R0, [R1+0x2ac] ;  /* 0x0002ac0001007983 */ /* 0x001f220000300800 */
[----:B------:R-:W-:-:S05]  /*cd30*/  FADD R25, R53, R25 ;  /* 0x0000001935197221 */ /* 0x000fca0000000000 */
[----:B------:R-:W-:Y:S01]  /*cd40*/  STL [R1+0x290], R25 ;  /* 0x0002901901007387 */ /* 0x000fe20000100800 */
[----:B--2---:R-:W-:-:S05]  /*cd50*/  FADD R8, R52, R8 ;  /* 0x0000000834087221 */ /* 0x004fca0000000000 */
[----:B------:R0:W-:Y:S04]  /*cd60*/  STL [R1+0x294], R8 ;  /* 0x0002940801007387 */ /* 0x0001e80000100800 */
[----:B------:R-:W2:Y:S01]  /*cd70*/  LDL R39, [R1+0x160] ;  /* 0x0001600001277983 */ /* 0x000ea20000100800 */
[----:B---3--:R-:W-:-:S05]  /*cd80*/  FADD R7, R51, R7 ;  /* 0x0000000733077221 */ /* 0x008fca0000000000 */
[----:B------:R1:W-:Y:S04]  /*cd90*/  STL [R1+0x298], R7 ;  /* 0x0002980701007387 */ /* 0x0003e80000100800 */
[----:B------:R-:W3:Y:S01]  /*cda0*/  LDL R37, [R1+0x164] ;  /* 0x0001640001257983 */ /* 0x000ee20000100800 */
[----:B----4-:R-:W-:-:S05]  /*cdb0*/  FADD R6, R50, R6 ;  /* 0x0000000632067221 */ /* 0x010fca0000000000 */
[----:B------:R4:W-:Y:S04]  /*cdc0*/  STL [R1+0x29c], R6 ;  /* 0x00029c0601007387 */ /* 0x0009e80000100800 */
[----:B------:R-:W3:Y:S01]  /*cdd0*/  LDL R35, [R1+0x168] ;  /* 0x0001680001237983 */ /* 0x000ee20000100800 */
[----:B------:R-:W-:-:S05]  /*cde0*/  FADD R4, R5, R4 ;  /* 0x0000000405047221 */ /* 0x000fca0000000000 */
        /* <DEDUP_REMOVED lines=10> */
[----:B------:R-:W3:Y:S01]  /*ce90*/  LDL R41, [R1+0x150] ;  /* 0x0001500001297983 */ /* 0x000ee20000100800 */
[----:B------:R-:W-:-:S03]  /*cea0*/  FADD R3, R24, R3 ;  /* 0x0000000318037221 */ /* 0x000fc60000000000 */
[----:B------:R-:W3:Y:S01]  /*ceb0*/  LDL R40, [R1+0x154] ;  /* 0x0001540001287983 */ /* 0x000ee20000100800 */
[----:B------:R-:W-:-:S03]  /*cec0*/  FADD R2, R38, R2 ;  /* 0x0000000226027221 */ /* 0x000fc60000000000 */
[----:B------:R-:W3:Y:S04]  /*ced0*/  LDL R5, [R1+0x158] ;  /* 0x0001580001057983 */ /* 0x000ee80000100800 */
[----:B------:R-:W3:Y:S04]  /*cee0*/  LDL R55, [R1+0x15c] ;  /* 0x00015c0001377983 */ /* 0x000ee80000100800 */
[----:B------:R-:W3:Y:S04]  /*cef0*/  LDL R54, [R1+0x120] ;  /* 0x0001200001367983 */ /* 0x000ee80000100800 */
[----:B------:R-:W3:Y:S01]  /*cf00*/  LDL R53, [R1+0x124] ;  /* 0x0001240001357983 */ /* 0x000ee20000100800 */
[----:B------:R-:W-:-:S03]  /*cf10*/  FADD R0, R36, R0 ;  /* 0x0000000024007221 */ /* 0x000fc60000000000 */
[----:B------:R-:W3:Y:S04]  /*cf20*/  LDL R52, [R1+0x128] ;  /* 0x0001280001347983 */ /* 0x000ee80000100800 */
[----:B------:R-:W3:Y:S04]  /*cf30*/  LDL R51, [R1+0x12c] ;  /* 0x00012c0001337983 */ /* 0x000ee80000100800 */
[----:B------:R-:W3:Y:S04]  /*cf40*/  LDL R50, [R1+0x130] ;  /* 0x0001300001327983 */ /* 0x000ee80000100800 */
[----:B------:R-:W2:Y:S04]  /*cf50*/  LDL.LU R38, [R1+0x2b0] ;  /* 0x0002b00001267983 */ /* 0x000ea80000300800 */
[----:B------:R4:W-:Y:S04]  /*cf60*/  STL [R1+0x2a4], R3 ;  /* 0x0002a40301007387 */ /* 0x0009e80000100800 */
[----:B------:R-:W3:Y:S04]  /*cf70*/  LDL.LU R36, [R1+0x2b4] ;  /* 0x0002b40001247983 */ /* 0x000ee80000300800 */
[----:B------:R4:W-:Y:S04]  /*cf80*/  STL [R1+0x2a8], R2 ;  /* 0x0002a80201007387 */ /* 0x0009e80000100800 */
[----:B------:R-:W3:Y:S04]  /*cf90*/  LDL.LU R31, [R1+0x2b8] ;  /* 0x0002b800011f7983 */ /* 0x000ee80000300800 */
[----:B------:R4:W-:Y:S04]  /*cfa0*/  STL [R1+0x2ac], R0 ;  /* 0x0002ac0001007387 */ /* 0x0009e80000100800 */
[----:B------:R-:W3:Y:S04]  /*cfb0*/  LDL.LU R30, [R1+0x2bc] ;  /* 0x0002bc00011e7983 */ /* 0x000ee80000300800 */
[----:B0-----:R-:W3:Y:S04]  /*cfc0*/  LDL.LU R8, [R1+0x2c0] ;  /* 0x0002c00001087983 */ /* 0x001ee80000300800 */
[----:B-1----:R-:W3:Y:S04]  /*cfd0*/  LDL.LU R7, [R1+0x2c4] ;  /* 0x0002c40001077983 */ /* 0x002ee80000300800 */
[----:B----4-:R-:W4:Y:S04]  /*cfe0*/  LDL.LU R6, [R1+0x2c8] ;  /* 0x0002c80001067983 */ /* 0x010f280000300800 */
        /* <DEDUP_REMOVED lines=9> */
[----:B------:R-:W4:Y:S01]  /*d080*/  LDL.LU R25, [R1+0x2f0] ;  /* 0x0002f00001197983 */ /* 0x000f220000300800 */
[----:B--2---:R-:W-:-:S01]  /*d090*/  FADD R38, R39, R38 ;  /* 0x0000002627267221 */ /* 0x004fc20000000000 */
[----:B---3--:R-:W-:-:S04]  /*d0a0*/  FADD R36, R37, R36 ;  /* 0x0000002425247221 */ /* 0x008fc80000000000 */
[----:B------:R-:W-:Y:S01]  /*d0b0*/  STL [R1+0x2b0], R38 ;  /* 0x0002b02601007387 */ /* 0x000fe20000100800 */
[----:B------:R-:W-:-:S03]  /*d0c0*/  FADD R31, R35, R31 ;  /* 0x0000001f231f7221 */ /* 0x000fc60000000000 */
[----:B------:R-:W-:Y:S01]  /*d0d0*/  STL [R1+0x2b4], R36 ;  /* 0x0002b42401007387 */ /* 0x000fe20000100800 */
[----:B------:R-:W-:-:S03]  /*d0e0*/  FADD R30, R34, R30 ;  /* 0x0000001e221e7221 */ /* 0x000fc60000000000 */
[----:B------:R-:W-:Y:S01]  /*d0f0*/  STL [R1+0x2b8], R31 ;  /* 0x0002b81f01007387 */ /* 0x000fe20000100800 */
[----:B------:R-:W-:-:S03]  /*d100*/  FADD R8, R33, R8 ;  /* 0x0000000821087221 */ /* 0x000fc60000000000 */
[----:B------:R-:W-:Y:S01]  /*d110*/  STL [R1+0x2bc], R30 ;  /* 0x0002bc1e01007387 */ /* 0x000fe20000100800 */
[----:B------:R-:W-:-:S03]  /*d120*/  FADD R7, R32, R7 ;  /* 0x0000000720077221 */ /* 0x000fc60000000000 */
[----:B------:R0:W-:Y:S01]  /*d130*/  STL [R1+0x2c0], R8 ;  /* 0x0002c00801007387 */ /* 0x0001e20000100800 */
[----:B----4-:R-:W-:-:S01]  /*d140*/  FADD R6, R47, R6 ;  /* 0x000000062f067221 */ /* 0x010fc20000000000 */
        /* <DEDUP_REMOVED lines=102> */
[----:B0-----:R-:W3:Y:S04]  /*d7b0*/  LDL.LU R7, [R1+0x358] ;  /* 0x0003580001077983 */ /* 0x001ee80000300800 */
[----:B------:R0:W-:Y:S01]  /*d7c0*/  STL [R1+0x328], R6 ;  /* 0x0003280601007387 */ /* 0x0001e20000100800 */
[----:B------:R-:W-:-:S01]  /*d7d0*/  FADD R5, R43, R5 ;  /* 0x000000052b057221 */ /* 0x000fc20000000000 */
[----:B------:R-:W-:Y:S01]  /*d7e0*/  FADD R25, R42, R25 ;  /* 0x000000192a197221 */ /* 0x000fe20000000000 */
[----:B------:R-:W-:-:S01]  /*d7f0*/  FADD R3, R41, R3 ;  /* 0x0000000329037221 */ /* 0x000fc20000000000 */
[----:B0-----:R-:W4:Y:S04]  /*d800*/  LDL.LU R6, [R1+0x35c] ;  /* 0x00035c0001067983 */ /* 0x001f280000300800 */
[----:B------:R0:W-:Y:S01]  /*d810*/  STL [R1+0x32c], R4 ;  /* 0x00032c0401007387 */ /* 0x0001e20000100800 */
[----:B------:R-:W-:-:S01]  /*d820*/  FADD R2, R40, R2 ;  /* 0x0000000228027221 */ /* 0x000fc20000000000 */
[----:B------:R-:W-:-:S02]  /*d830*/  FADD R0, R55, R0 ;  /* 0x0000000037007221 */ /* 0x000fc40000000000 */
[----:B0-----:R-:W4:Y:S04]  /*d840*/  LDL.LU R4, [R1+0x360] ;  /* 0x0003600001047983 */ /* 0x001f280000300800 */
[----:B------:R-:W-:Y:S04]  /*d850*/  STL [R1+0x330], R28 ;  /* 0x0003301c01007387 */ /* 0x000fe80000100800 */
[----:B------:R-:W4:Y:S04]  /*d860*/  LDL R37, [R1+0xd4] ;  /* 0x0000d40001257983 */ /* 0x000f280000100800 */
[----:B------:R-:W-:Y:S04]  /*d870*/  STL [R1+0x334], R27 ;  /* 0x0003341b01007387 */ /* 0x000fe80000100800 */
[----:B------:R-:W4:Y:S04]  /*d880*/  LDL R36, [R1+0xd8] ;  /* 0x0000d80001247983 */ /* 0x000f280000100800 */
[----:B------:R-:W-:Y:S04]  /*d890*/  STL [R1+0x338], R26 ;  /* 0x0003381a01007387 */ /* 0x000fe80000100800 */
[----:B------:R0:W-:Y:S04]  /*d8a0*/  STL [R1+0x33c], R5 ;  /* 0x00033c0501007387 */ /* 0x0001e80000100800 */
[----:B0-----:R-:W4:Y:S04]  /*d8b0*/  LDL R5, [R1+0xdc] ;  /* 0x0000dc0001057983 */ /* 0x001f280000100800 */
[----:B------:R-:W-:Y:S04]  /*d8c0*/  STL [R1+0x340], R25 ;  /* 0x0003401901007387 */ /* 0x000fe80000100800 */
[----:B------:R0:W-:Y:S04]  /*d8d0*/  STL [R1+0x344], R3 ;  /* 0x0003440301007387 */ /* 0x0001e80000100800 */
[----:B0-----:R-:W4:Y:S04]  /*d8e0*/  LDL.LU R3, [R1+0x364] ;  /* 0x0003640001037983 */ /* 0x001f280000300800 */
[----:B------:R0:W-:Y:S04]  /*d8f0*/  STL [R1+0x348], R2 ;  /* 0x0003480201007387 */ /* 0x0001e80000100800 */
[----:B0-----:R-:W4:Y:S04]  /*d900*/  LDL.LU R2, [R1+0x368] ;  /* 0x0003680001027983 */ /* 0x001f280000300800 */
[----:B------:R0:W-:Y:S04]  /*d910*/  STL [R1+0x34c], R0 ;  /* 0x00034c0001007387 */ /* 0x0001e80000100800 */
[----:B0-----:R-:W4:Y:S01]  /*d920*/  LDL.LU R0, [R1+0x36c] ;  /* 0x00036c0001007983 */ /* 0x001f220000300800 */
[----:B------:R-:W-:-:S05]  /*d930*/  FADD R24, R54, R24 ;  /* 0x0000001836187221 */ /* 0x000fca0000000000 */
[----:B------:R-:W-:Y:S01]  /*d940*/  STL [R1+0x350], R24 ;  /* 0x0003501801007387 */ /* 0x000fe20000100800 */
[----:B--2---:R-:W-:-:S05]  /*d950*/  FADD R8, R53, R8 ;  /* 0x0000000835087221 */ /* 0x004fca0000000000 */
[----:B------:R-:W-:Y:S04]  /*d960*/  STL [R1+0x354], R8 ;  /* 0x0003540801007387 */ /* 0x000fe80000100800 */
[----:B------:R-:W2:Y:S01]  /*d970*/  LDL R35, [R1+0xa0] ;  /* 0x0000a00001237983 */ /* 0x000ea20000100800 */
[----:B---3--:R-:W-:-:S05]  /*d980*/  FADD R7, R52, R7 ;  /* 0x0000000734077221 */ /* 0x008fca0000000000 */
[----:B------:R-:W-:Y:S04]  /*d990*/  STL [R1+0x358], R7 ;  /* 0x0003580701007387 */ /* 0x000fe80000100800 */
[----:B------:R-:W2:Y:S01]  /*d9a0*/  LDL.LU R34, [R1+0x370] ;  /* 0x0003700001227983 */ /* 0x000ea20000300800 */
[----:B----4-:R-:W-:-:S05]  /*d9b0*/  FADD R6, R51, R6 ;  /* 0x0000000633067221 */ /* 0x010fca0000000000 */
[----:B------:R0:W-:Y:S04]  /*d9c0*/  STL [R1+0x35c], R6 ;  /* 0x00035c0601007387 */ /* 0x0001e80000100800 */
[----:B------:R-:W3:Y:S01]  /*d9d0*/  LDL R43, [R1+0xa4] ;  /* 0x0000a400012b7983 */ /* 0x000ee20000100800 */
[----:B------:R-:W-:-:S05]  /*d9e0*/  FADD R4, R50, R4 ;  /* 0x0000000432047221 */ /* 0x000fca0000000000 */
[----:B------:R1:W-:Y:S04]  /*d9f0*/  STL [R1+0x360], R4 ;  /* 0x0003600401007387 */ /* 0x0003e80000100800 */
        /* <DEDUP_REMOVED lines=11> */
[----:B------:R-:W-:-:S03]  /*dab0*/  FADD R3, R37, R3 ;  /* 0x0000000325037221 */ /* 0x000fc60000000000 */
[----:B------:R-:W4:Y:S04]  /*dac0*/  LDL R40, [R1+0x94] ;  /* 0x0000940001287983 */ /* 0x000f280000100800 */
[----:B------:R-:W4:Y:S04]  /*dad0*/  LDL R54, [R1+0x98] ;  /* 0x0000980001367983 */ /* 0x000f280000100800 */
[----:B------:R-:W4:Y:S04]  /*dae0*/  LDL R52, [R1+0x9c] ;  /* 0x00009c0001347983 */ /* 0x000f280000100800 */
[----:B------:R-:W4:Y:S01]  /*daf0*/  LDL R50, [R1+0x60] ;  /* 0x0000600001327983 */ /* 0x000f220000100800 */
[----:B------:R-:W-:-:S03]  /*db00*/  FADD R2, R36, R2 ;  /* 0x0000000224027221 */ /* 0x000fc60000000000 */
[----:B------:R-:W3:Y:S04]  /*db10*/  LDL.LU R31, [R1+0x374] ;  /* 0x00037400011f7983 */ /* 0x000ee80000300800 */
[----:B------:R1:W-:Y:S04]  /*db20*/  STL [R1+0x364], R3 ;  /* 0x0003640301007387 */ /* 0x0003e80000100800 */
[----:B------:R-:W4:Y:S01]  /*db30*/  LDL.LU R30, [R1+0x378] ;  /* 0x00037800011e7983 */ /* 0x000f220000300800 */
[----:B------:R-:W-:-:S03]  /*db40*/  FADD R0, R5, R0 ;  /* 0x0000000005007221 */ /* 0x000fc60000000000 */
[----:B------:R1:W-:Y:S04]  /*db50*/  STL [R1+0x368], R2 ;  /* 0x0003680201007387 */ /* 0x0003e80000100800 */
[----:B0-----:R-:W4:Y:S04]  /*db60*/  LDL.LU R6, [R1+0x37c] ;  /* 0x00037c0001067983 */ /* 0x001f280000300800 */
[----:B------:R0:W-:Y:S04]  /*db70*/  STL [R1+0x36c], R0 ;  /* 0x00036c0001007387 */ /* 0x0001e80000100800 */
[----:B-1----:R-:W4:Y:S04]  /*db80*/  LDL.LU R4, [R1+0x380] ;  /* 0x0003800001047983 */ /* 0x002f280000300800 */
[----:B------:R-:W4:Y:S04]  /*db90*/  LDL.LU R3, [R1+0x384] ;  /* 0x0003840001037983 */ /* 0x000f280000300800 */
[----:B------:R-:W4:Y:S04]  /*dba0*/  LDL.LU R2, [R1+0x388] ;  /* 0x0003880001027983 */ /* 0x000f280000300800 */
[----:B0-----:R-:W4:Y:S04]  /*dbb0*/  LDL.LU R0, [R1+0x38c] ;  /* 0x00038c0001007983 */ /* 0x001f280000300800 */
        /* <DEDUP_REMOVED lines=9> */
[----:B--2---:R-:W-:-:S05]  /*dc50*/  FADD R34, R35, R34 ;  /* 0x0000002223227221 */ /* 0x004fca0000000000 */
[----:B------:R-:W-:Y:S01]  /*dc60*/  STL [R1+0x370], R34 ;  /* 0x0003702201007387 */ /* 0x000fe20000100800 */
[----:B---3--:R-:W-:-:S01]  /*dc70*/  FADD R31, R43, R31 ;  /* 0x0000001f2b1f7221 */ /* 0x008fc20000000000 */
[----:B----4-:R-:W-:-:S04]  /*dc80*/  FADD R30, R41, R30 ;  /* 0x0000001e291e7221 */ /* 0x010fc80000000000 */
[----:B------:R-:W-:Y:S04]  /*dc90*/  STL [R1+0x374], R31 ;  /* 0x0003741f01007387 */ /* 0x000fe80000100800 */
[----:B------:R-:W-:Y:S01]  /*dca0*/  STL [R1+0x378], R30 ;  /* 0x0003781e01007387 */ /* 0x000fe20000100800 */
[----:B------:R-:W-:-:S03]  /*dcb0*/  FADD R6, R55, R6 ;  /* 0x0000000637067221 */ /* 0x000fc60000000000 */
[----:B------:R-:W2:Y:S04]  /*dcc0*/  LDL R43, [R1+0x64] ;  /* 0x00006400012b7983 */ /* 0x000ea80000100800 */
[----:B------:R0:W-:Y:S01]  /*dcd0*/  STL [R1+0x37c], R6 ;  /* 0x00037c0601007387 */ /* 0x0001e20000100800 */
[----:B------:R-:W-:-:S03]  /*dce0*/  FADD R4, R53, R4 ;  /* 0x0000000435047221 */ /* 0x000fc60000000000 */
[----:B------:R-:W3:Y:S01]  /*dcf0*/  LDL R41, [R1+0x68] ;  /* 0x0000680001297983 */ /* 0x000ee20000100800 */
[----:B------:R-:W-:-:S03]  /*dd00*/  FADD R3, R51, R3 ;  /* 0x0000000333037221 */ /* 0x000fc60000000000 */
[----:B------:R1:W-:Y:S01]  /*dd10*/  STL [R1+0x380], R4 ;  /* 0x0003800401007387 */ /* 0x0003e20000100800 */
[----:B------:R-:W-:-:S03]  /*dd20*/  FADD R2, R33, R2 ;  /* 0x0000000221027221 */ /* 0x000fc60000000000 */
[----:B------:R-:W4:Y:S01]  /*dd30*/  LDL R55, [R1+0x6c] ;  /* 0x00006c0001377983 */ /* 0x000f220000100800 */
[----:B------:R-:W-:-:S03]  /*dd40*/  FADD R0, R32, R0 ;  /* 0x0000000020007221 */ /* 0x000fc60000000000 */
[----:B------:R1:W-:Y:S04]  /*dd50*/  STL [R1+0x384], R3 ;  /* 0x0003840301007387 */ /* 0x0003e80000100800 */
[----:B------:R-:W4:Y:S04]  /*dd60*/  LDL R53, [R1+0x70] ;  /* 0x0000700001357983 */ /* 0x000f280000100800 */
[----:B------:R-:W4:Y:S04]  /*dd70*/  LDL R51, [R1+0x74] ;  /* 0x0000740001337983 */ /* 0x000f280000100800 */
[----:B0-----:R-:W2:Y:S04]  /*dd80*/  LDL.LU R6, [R1+0x3b4] ;  /* 0x0003b40001067983 */ /* 0x001ea80000300800 */
[----:B-1----:R-:W3:Y:S04]  /*dd90*/  LDL.LU R4, [R1+0x3b8] ;  /* 0x0003b80001047983 */ /* 0x002ee80000300800 */
[----:B------:R-:W-:Y:S04]  /*dda0*/  STL [R1+0x388], R2 ;  /* 0x0003880201007387 */ /* 0x000fe80000100800 */
[----:B------:R-:W4:Y:S04]  /*ddb0*/  LDL.LU R3, [R1+0x3bc] ;  /* 0x0003bc0001037983 */ /* 0x000f280000300800 */
[----:B------:R0:W-:Y:S04]  /*ddc0*/  STL [R1+0x38c], R0 ;  /* 0x00038c0001007387 */ /* 0x0001e80000100800 */
[----:B0-----:R-:W4:Y:S04]  /*ddd0*/  LDL.LU R0, [R1+0x3c0] ;  /* 0x0003c00001007983 */ /* 0x001f280000300800 */
[----:B------:R-:W4:Y:S01]  /*dde0*/  LDL.LU R2, [R1+0x3c4] ;  /* 0x0003c40001027983 */ /* 0x000f220000300800 */
[----:B------:R-:W-:-:S01]  /*ddf0*/  FADD R29, R47, R29 ;  /* 0x0000001d2f1d7221 */ /* 0x000fc20000000000 */
[----:B------:R-:W-:Y:S01]  /*de00*/  FADD R28, R46, R28 ;  /* 0x0000001c2e1c7221 */ /* 0x000fe20000000000 */
[----:B------:R-:W-:-:S01]  /*de10*/  FADD R27, R45, R27 ;  /* 0x0000001b2d1b7221 */ /* 0x000fc20000000000 */
[----:B------:R-:W-:Y:S01]  /*de20*/  FADD R26, R44, R26 ;  /* 0x0000001a2c1a7221 */ /* 0x000fe20000000000 */
[----:B------:R-:W-:-:S01]  /*de30*/  FADD R25, R42, R25 ;  /* 0x000000192a197221 */ /* 0x000fc20000000000 */
[----:B------:R0:W-:Y:S01]  /*de40*/  STL [R1+0x390], R29 ;  /* 0x0003901d01007387 */ /* 0x0001e20000100800 */
[----:B------:R-:W-:-:S01]  /*de50*/  FADD R24, R40, R24 ;  /* 0x0000001828187221 */ /* 0x000fc20000000000 */
[----:B------:R-:W-:-:S02]  /*de60*/  FADD R8, R54, R8 ;  /* 0x0000000836087221 */ /* 0x000fc40000000000 */
[----:B------:R-:W-:Y:S01]  /*de70*/  STL [R1+0x394], R28 ;  /* 0x0003941c01007387 */ /* 0x000fe20000100800 */
[----:B------:R-:W-:-:S03]  /*de80*/  FADD R7, R52, R7 ;  /* 0x0000000734077221 */ /* 0x000fc60000000000 */
[----:B------:R-:W-:Y:S01]  /*de90*/  STL [R1+0x398], R27 ;  /* 0x0003981b01007387 */ /* 0x000fe20000100800 */
[----:B------:R-:W-:-:S03]  /*dea0*/  FADD R5, R50, R5 ;  /* 0x0000000532057221 */ /* 0x000fc60000000000 */
[----:B------:R-:W-:Y:S04]  /*deb0*/  STL [R1+0x39c], R26 ;  /* 0x00039c1a01007387 */ /* 0x000fe80000100800 */
[----:B------:R-:W-:Y:S04]  /*dec0*/  STL [R1+0x3a0], R25 ;  /* 0x0003a01901007387 */ /* 0x000fe80000100800 */
[----:B------:R-:W-:Y:S04]  /*ded0*/  STL [R1+0x3a4], R24 ;  /* 0x0003a41801007387 */ /* 0x000fe80000100800 */
[----:B------:R-:W4:Y:S04]  /*dee0*/  LDL R50, [R1+0x78] ;  /* 0x0000780001327983 */ /* 0x000f280000100800 */
[----:B------:R-:W-:Y:S04]  /*def0*/  STL [R1+0x3a8], R8 ;  /* 0x0003a80801007387 */ /* 0x000fe80000100800 */
[----:B------:R-:W4:Y:S04]  /*df00*/  LDL R52, [R1+0x7c] ;  /* 0x00007c0001347983 */ /* 0x000f280000100800 */
[----:B------:R-:W-:Y:S04]  /*df10*/  STL [R1+0x3ac], R7 ;  /* 0x0003ac0701007387 */ /* 0x000fe80000100800 */
[----:B------:R-:W4:Y:S04]  /*df20*/  LDL R54, [R1+0x40] ;  /* 0x0000400001367983 */ /* 0x000f280000100800 */
        /* <DEDUP_REMOVED lines=10> */
[----:B-1----:R-:W4:Y:S01]  /*dfd0*/  LDL R5, [R1+0x28] ;  /* 0x0000280001057983 */ /* 0x002f220000100800 */
[----:B--2---:R-:W-:-:S01]  /*dfe0*/  FADD R6, R43, R6 ;  /* 0x000000062b067221 */ /* 0x004fc20000000000 */
[----:B---3--:R-:W-:-:S04]  /*dff0*/  FADD R4, R41, R4 ;  /* 0x0000000429047221 */ /* 0x008fc80000000000 */
[----:B------:R-:W-:Y:S01]  /*e000*/  STL [R1+0x3b4], R6 ;  /* 0x0003b40601007387 */ /* 0x000fe20000100800 */
[----:B----4-:R-:W-:-:S01]  /*e010*/  FADD R3, R55, R3 ;  /* 0x0000000337037221 */ /* 0x010fc20000000000 */
[----:B------:R-:W-:-:S05]  /*e020*/  FADD R0, R53, R0 ;  /* 0x0000000035007221 */ /* 0x000fca0000000000 */
[----:B------:R0:W-:Y:S01]  /*e030*/  STL [R1+0x3c0], R0 ;  /* 0x0003c00001007387 */ /* 0x0001e20000100800 */
[----:B------:R-:W-:-:S03]  /*e040*/  FADD R2, R51, R2 ;  /* 0x0000000233027221 */ /* 0x000fc60000000000 */
[----:B------:R1:W-:Y:S04]  /*e050*/  STL [R1+0x3b8], R4 ;  /* 0x0003b80401007387 */ /* 0x0003e80000100800 */
[----:B0-----:R-:W2:Y:S04]  /*e060*/  LDL.LU R0, [R1+0x3f8] ;  /* 0x0003f80001007983 */ /* 0x001ea80000300800 */
[----:B------:R0:W-:Y:S04]  /*e070*/  STL [R1+0x3bc], R3 ;  /* 0x0003bc0301007387 */ /* 0x0001e80000100800 */
[----:B------:R-:W3:Y:S04]  /*e080*/  LDL.LU R51, [R1+0x3c8] ;  /* 0x0003c80001337983 */ /* 0x000ee80000300800 */
[----:B------:R-:W4:Y:S04]  /*e090*/  LDL.LU R53, [R1+0x3cc] ;  /* 0x0003cc0001357983 */ /* 0x000f280000300800 */
[----:B------:R-:W2:Y:S04]  /*e0a0*/  LDL.LU R55, [R1+0x3d0] ;  /* 0x0003d00001377983 */ /* 0x000ea80000300800 */
[----:B------:R0:W-:Y:S04]  /*e0b0*/  STL [R1+0x3c4], R2 ;  /* 0x0003c40201007387 */ /* 0x0001e80000100800 */
[----:B------:R-:W2:Y:S04]  /*e0c0*/  LDL.LU R41, [R1+0x3d4] ;  /* 0x0003d40001297983 */ /* 0x000ea80000300800 */
[----:B------:R-:W2:Y:S04]  /*e0d0*/  LDL.LU R31, [R1+0x3d8] ;  /* 0x0003d800011f7983 */ /* 0x000ea80000300800 */
[----:B------:R-:W2:Y:S04]  /*e0e0*/  LDL.LU R27, [R1+0x3dc] ;  /* 0x0003dc00011b7983 */ /* 0x000ea80000300800 */
[----:B------:R-:W2:Y:S04]  /*e0f0*/  LDL.LU R8, [R1+0x3e0] ;  /* 0x0003e00001087983 */ /* 0x000ea80000300800 */
[----:B------:R-:W2:Y:S04]  /*e100*/  LDL.LU R7, [R1+0x3e4] ;  /* 0x0003e40001077983 */ /* 0x000ea80000300800 */
[----:B------:R-:W2:Y:S04]  /*e110*/  LDL.LU R6, [R1+0x3e8] ;  /* 0x0003e80001067983 */ /* 0x000ea80000300800 */
[----:B-1----:R-:W2:Y:S04]  /*e120*/  LDL.LU R4, [R1+0x3ec] ;  /* 0x0003ec0001047983 */ /* 0x002ea80000300800 */
[----:B0-----:R-:W2:Y:S04]  /*e130*/  LDL.LU R3, [R1+0x3f0] ;  /* 0x0003f00001037983 */ /* 0x001ea80000300800 */
[----:B------:R-:W2:Y:S04]  /*e140*/  LDL.LU R2, [R1+0x3f4] ;  /* 0x0003f40001027983 */ /* 0x000ea80000300800 */
[----:B------:R-:W2:Y:S04]  /*e150*/  LDL R43, [R1+0x2c] ;  /* 0x00002c00012b7983 */ /* 0x000ea80000100800 */
[----:B------:R-:W2:Y:S04]  /*e160*/  LDL R45, [R1+0x30] ;  /* 0x00003000012d7983 */ /* 0x000ea80000100800 */
[----:B------:R-:W2:Y:S04]  /*e170*/  LDL R47, [R1+0x34] ;  /* 0x00003400012f7983 */ /* 0x000ea80000100800 */
[----:B------:R-:W2:Y:S04]  /*e180*/  LDL R33, [R1+0x38] ;  /* 0x0000380001217983 */ /* 0x000ea80000100800 */
[----:B------:R-:W2:Y:S04]  /*e190*/  LDL R35, [R1+0x3c] ;  /* 0x00003c0001237983 */ /* 0x000ea80000100800 */
[----:B------:R-:W2:Y:S04]  /*e1a0*/  LDL R37, [R1] ;  /* 0x0000000001257983 */ /* 0x000ea80000100800 */
[----:B------:R-:W2:Y:S04]  /*e1b0*/  LDL R39, [R1+0x4] ;  /* 0x0000040001277983 */ /* 0x000ea80000100800 */
[----:B------:R-:W2:Y:S04]  /*e1c0*/  LDL R30, [R1+0x8] ;  /* 0x00000800011e7983 */ /* 0x000ea80000100800 */
[----:B------:R-:W2:Y:S04]  /*e1d0*/  LDL R28, [R1+0xc] ;  /* 0x00000c00011c7983 */ /* 0x000ea80000100800 */
[----:B------:R-:W2:Y:S04]  /*e1e0*/  LDL R26, [R1+0x10] ;  /* 0x00001000011a7983 */ /* 0x000ea80000100800 */
[----:B------:R-:W2:Y:S04]  /*e1f0*/  LDL R25, [R1+0x14] ;  /* 0x0000140001197983 */ /* 0x000ea80000100800 */
[----:B------:R-:W2:Y:S01]  /*e200*/  LDL R24, [R1+0x18] ;  /* 0x0000180001187983 */ /* 0x000ea20000100800 */
[----:B---3--:R-:W-:-:S03]  /*e210*/  FADD R51, R50, R51 ;  /* 0x0000003332337221 */ /* 0x008fc60000000000 */
[----:B------:R-:W3:Y:S01]  /*e220*/  LDL.LU R50, [R1+0x830] ;  /* 0x0008300001327983 */ /* 0x000ee20000300800 */
[----:B----4-:R-:W-:-:S03]  /*e230*/  FADD R53, R52, R53 ;  /* 0x0000003534357221 */ /* 0x010fc60000000000 */
[----:B------:R0:W-:Y:S01]  /*e240*/  STL [R1+0x3c8], R51 ;  /* 0x0003c83301007387 */ /* 0x0001e20000100800 */
[----:B--2---:R-:W-:-:S03]  /*e250*/  FADD R55, R54, R55 ;  /* 0x0000003736377221 */ /* 0x004fc60000000000 */
[----:B0-----:R-:W2:Y:S01]  /*e260*/  LDL.LU R51, [R1+0x82c] ;  /* 0x00082c0001337983 */ /* 0x001ea20000300800 */
[----:B------:R-:W-:-:S03]  /*e270*/  FADD R41, R40, R41 ;  /* 0x0000002928297221 */ /* 0x000fc60000000000 */
[----:B------:R-:W4:Y:S04]  /*e280*/  LDL.LU R52, [R1+0x828] ;  /* 0x0008280001347983 */ /* 0x000f280000300800 */
[----:B------:R0:W-:Y:S01]  /*e290*/  STL [R1+0x3cc], R53 ;  /* 0x0003cc3501007387 */ /* 0x0001e20000100800 */
[----:B------:R-:W-:-:S01]  /*e2a0*/  FADD R31, R42, R31 ;  /* 0x0000001f2a1f7221 */ /* 0x000fc20000000000 */
[----:B------:R-:W-:Y:S01]  /*e2b0*/  FADD R27, R29, R27 ;  /* 0x0000001b1d1b7221 */ /* 0x000fe20000000000 */
[----:B------:R-:W-:-:S01]  /*e2c0*/  FADD R8, R38, R8 ;  /* 0x0000000826087221 */ /* 0x000fc20000000000 */
[----:B0-----:R-:W4:Y:S04]  /*e2d0*/  LDL.LU R53, [R1+0x824] ;  /* 0x0008240001357983 */ /* 0x001f280000300800 */
        /* <DEDUP_REMOVED lines=9> */
[----:B------:R-:W-:-:S02]  /*e370*/  FADD R2, R44, R2 ;  /* 0x000000022c027221 */ /* 0x000fc40000000000 */
[----:B0-----:R-:W4:Y:S04]  /*e380*/  LDL.LU R41, [R1+0x814] ;  /* 0x0008140001297983 */ /* 0x001f280000300800 */
[----:B------:R-:W4:Y:S04]  /*e390*/  LDL.LU R42, [R1+0x810] ;  /* 0x00081000012a7983 */ /* 0x000f280000300800 */
[----:B------:R0:W-:Y:S04]  /*e3a0*/  STL [R1+0x3d8], R31 ;  /* 0x0003d81f01007387 */ /* 0x0001e80000100800 */
[----:B------:R1:W-:Y:S04]  /*e3b0*/  STL [R1+0x3dc], R27 ;  /* 0x0003dc1b01007387 */ /* 0x0003e80000100800 */
[----:B------:R1:W-:Y:S04]  /*e3c0*/  STL [R1+0x3e0], R8 ;  /* 0x0003e00801007387 */ /* 0x0003e80000100800 */
[----:B------:R1:W-:Y:S04]  /*e3d0*/  STL [R1+0x3e4], R7 ;  /* 0x0003e40701007387 */ /* 0x0003e80000100800 */
[----:B------:R1:W-:Y:S04]  /*e3e0*/  STL [R1+0x3e8], R6 ;  /* 0x0003e80601007387 */ /* 0x0003e80000100800 */
[----:B------:R1:W-:Y:S01]  /*e3f0*/  STL [R1+0x3ec], R4 ;  /* 0x0003ec0401007387 */ /* 0x0003e20000100800 */
[----:B------:R-:W-:-:S03]  /*e400*/  FADD R0, R5, R0 ;  /* 0x0000000005007221 */ /* 0x000fc60000000000 */
[----:B------:R-:W3:Y:S04]  /*e410*/  LDL.LU R44, [R1+0x3fc] ;  /* 0x0003fc00012c7983 */ /* 0x000ee80000300800 */
[----:B------:R1:W-:Y:S04]  /*e420*/  STL [R1+0x3f0], R3 ;  /* 0x0003f00301007387 */ /* 0x0003e80000100800 */
[----:B------:R-:W2:Y:S04]  /*e430*/  LDL.LU R46, [R1+0x400] ;  /* 0x00040000012e7983 */ /* 0x000ea80000300800 */
[----:B------:R1:W-:Y:S04]  /*e440*/  STL [R1+0x3f4], R2 ;  /* 0x0003f40201007387 */ /* 0x0003e80000100800 */
[----:B------:R-:W4:Y:S04]  /*e450*/  LDL.LU R32, [R1+0x404] ;  /* 0x0004040001207983 */ /* 0x000f280000300800 */
[----:B------:R1:W-:Y:S04]  /*e460*/  STL [R1+0x3f8], R0 ;  /* 0x0003f80001007387 */ /* 0x0003e80000100800 */
[----:B------:R-:W4:Y:S04]  /*e470*/  LDL.LU R34, [R1+0x408] ;  /* 0x0004080001227983 */ /* 0x000f280000300800 */
[----:B------:R-:W4:Y:S04]  /*e480*/  LDL.LU R36, [R1+0x40c] ;  /* 0x00040c0001247983 */ /* 0x000f280000300800 */
[----:B------:R-:W4:Y:S04]  /*e490*/  LDL.LU R38, [R1+0x410] ;  /* 0x0004100001267983 */ /* 0x000f280000300800 */
[----:B0-----:R-:W4:Y:S04]  /*e4a0*/  LDL.LU R31, [R1+0x414] ;  /* 0x00041400011f7983 */ /* 0x001f280000300800 */
[----:B------:R-:W4:Y:S04]  /*e4b0*/  LDL.LU R29, [R1+0x418] ;  /* 0x00041800011d7983 */ /* 0x000f280000300800 */
[----:B-1----:R-:W4:Y:S04]  /*e4c0*/  LDL.LU R27, [R1+0x41c] ;  /* 0x00041c00011b7983 */ /* 0x002f280000300800 */
        /* <DEDUP_REMOVED lines=8> */
[----:B---3--:R-:W-:-:S03]  /*e550*/  FADD R44, R43, R44 ;  /* 0x0000002c2b2c7221 */ /* 0x008fc60000000000 */
[----:B------:R-:W3:Y:S04]  /*e560*/  LDL.LU R43, [R1+0x80c] ;  /* 0x00080c00012b7983 */ /* 0x000ee80000300800 */
[----:B------:R0:W-:Y:S01]  /*e570*/  STL [R1+0x3fc], R44 ;  /* 0x0003fc2c01007387 */ /* 0x0001e20000100800 */
[----:B--2---:R-:W-:-:S03]  /*e580*/  FADD R46, R45, R46 ;  /* 0x0000002e2d2e7221 */ /* 0x004fc60000000000 */
[----:B0-----:R-:W2:Y:S01]  /*e590*/  LDL.LU R44, [R1+0x808] ;  /* 0x00080800012c7983 */ /* 0x001ea20000300800 */
[----:B----4-:R-:W-:-:S03]  /*e5a0*/  FADD R32, R47, R32 ;  /* 0x000000202f207221 */ /* 0x010fc60000000000 */
[----:B------:R-:W4:Y:S04]  /*e5b0*/  LDL.LU R45, [R1+0x804] ;  /* 0x00080400012d7983 */ /* 0x000f280000300800 */
[----:B------:R0:W-:Y:S01]  /*e5c0*/  STL [R1+0x400], R46 ;  /* 0x0004002e01007387 */ /* 0x0001e20000100800 */
[----:B------:R-:W-:-:S01]  /*e5d0*/  FADD R34, R33, R34 ;  /* 0x0000002221227221 */ /* 0x000fc20000000000 */
[----:B------:R-:W-:Y:S02]  /*e5e0*/  FADD R36, R35, R36 ;  /* 0x0000002423247221 */ /* 0x000fe40000000000 */
        /* <DEDUP_REMOVED lines=29> */
[----:B------:R1:W-:Y:S01]  /*e7c0*/  STL [R1+0x424], R7 ;  /* 0x0004240701007387 */ /* 0x0003e20000100800 */
[----:B------:R-:W-:-:S03]  /*e7d0*/  FADD R0, R227, R0 ;  /* 0x00000000e3007221 */ /* 0x000fc60000000000 */
[----:B------:R1:W-:Y:S04]  /*e7e0*/  STL [R1+0x428], R6 ;  /* 0x0004280601007387 */ /* 0x0003e80000100800 */
[----:B------:R1:W-:Y:S04]  /*e7f0*/  STL [R1+0x42c], R5 ;  /* 0x00042c0501007387 */ /* 0x0003e80000100800 */
[----:B------:R1:W-:Y:S04]  /*e800*/  STL [R1+0x430], R4 ;  /* 0x0004300401007387 */ /* 0x0003e80000100800 */
[----:B0-----:R-:W3:Y:S04]  /*e810*/  LDL.LU R31, [R1+0x440] ;  /* 0x00044000011f7983 */ /* 0x001ee80000300800 */
[----:B------:R0:W-:Y:S04]  /*e820*/  STL [R1+0x434], R3 ;  /* 0x0004340301007387 */ /* 0x0001e80000100800 */
[----:B------:R-:W2:Y:S04]  /*e830*/  LDL.LU R30, [R1+0x444] ;  /* 0x00044400011e7983 */ /* 0x000ea80000300800 */
[----:B------:R0:W-:Y:S04]  /*e840*/  STL [R1+0x438], R2 ;  /* 0x0004380201007387 */ /* 0x0001e80000100800 */
[----:B-1----:R-:W4:Y:S04]  /*e850*/  LDL.LU R29, [R1+0x448] ;  /* 0x00044800011d7983 */ /* 0x002f280000300800 */
        /* <DEDUP_REMOVED lines=13> */
[----:B------:R-:W4:Y:S04]  /*e930*/  LDL.LU R2, [R1+0x47c] ;  /* 0x00047c0001027983 */ /* 0x000f280000300800 */
[----:B-1----:R-:W4:Y:S01]  /*e940*/  LDL.LU R0, [R1+0x480] ;  /* 0x0004800001007983 */ /* 0x002f220000300800 */
[----:B---3--:R-:W-:-:S01]  /*e950*/  FADD R31, R228, R31 ;  /* 0x0000001fe41f7221 */ /* 0x008fc20000000000 */
[----:B--2---:R-:W-:-:S04]  /*e960*/  FADD R30, R229, R30 ;  /* 0x0000001ee51e7221 */ /* 0x004fc80000000000 */
[----:B------:R0:W-:Y:S01]  /*e970*/  STL [R1+0x440], R31 ;  /* 0x0004401f01007387 */ /* 0x0001e20000100800 */
[----:B----4-:R-:W-:-:S03]  /*e980*/  FADD R29, R230, R29 ;  /* 0x0000001de61d7221 */ /* 0x010fc60000000000 */
[----:B------:R1:W-:Y:S01]  /*e990*/  STL [R1+0x444], R30 ;  /* 0x0004441e01007387 */ /* 0x0003e20000100800 */
[----:B------:R-:W-:-:S03]  /*e9a0*/  FADD R28, R231, R28 ;  /* 0x0000001ce71c7221 */ /* 0x000fc60000000000 */
        /* <DEDUP_REMOVED lines=17> */
[----:B-----5:R-:W-:-:S03]  /*eac0*/  FADD R5, R208, R5 ;  /* 0x00000005d0057221 */ /* 0x020fc60000000000 */
[----:B------:R4:W-:Y:S01]  /*ead0*/  STL [R1+0x46c], R6 ;  /* 0x00046c0601007387 */ /* 0x0009e20000100800 */
[----:B------:R-:W-:-:S03]  /*eae0*/  FADD R4, R209, R4 ;  /* 0x00000004d1047221 */ /* 0x000fc60000000000 */
[----:B------:R4:W-:Y:S01]  /*eaf0*/  STL [R1+0x470], R5 ;  /* 0x0004700501007387 */ /* 0x0009e20000100800 */
[----:B------:R-:W-:-:S03]  /*eb00*/  FADD R3, R210, R3 ;  /* 0x00000003d2037221 */ /* 0x000fc60000000000 */
[----:B------:R4:W-:Y:S01]  /*eb10*/  STL [R1+0x474], R4 ;  /* 0x0004740401007387 */ /* 0x0009e20000100800 */
[----:B------:R-:W-:-:S03]  /*eb20*/  FADD R2, R211, R2 ;  /* 0x00000002d3027221 */ /* 0x000fc60000000000 */
[----:B0-----:R-:W4:Y:S01]  /*eb30*/  LDL.LU R31, [R1+0x484] ;  /* 0x00048400011f7983 */ /* 0x001f220000300800 */
[----:B------:R-:W-:-:S03]  /*eb40*/  FADD R0, R212, R0 ;  /* 0x00000000d4007221 */ /* 0x000fc60000000000 */
[----:B------:R0:W-:Y:S04]  /*eb50*/  STL [R1+0x478], R3 ;  /* 0x0004780301007387 */ /* 0x0001e80000100800 */
[----:B-1----:R-:W4:Y:S04]  /*eb60*/  LDL.LU R30, [R1+0x488] ;  /* 0x00048800011e7983 */ /* 0x002f280000300800 */
[----:B------:R1:W-:Y:S04]  /*eb70*/  STL [R1+0x47c], R2 ;  /* 0x00047c0201007387 */ /* 0x0003e80000100800 */
[----:B--2---:R-:W2:Y:S04]  /*eb80*/  LDL.LU R29, [R1+0x48c] ;  /* 0x00048c00011d7983 */ /* 0x004ea80000300800 */
[----:B------:R1:W-:Y:S04]  /*eb90*/  STL [R1+0x480], R0 ;  /* 0x0004800001007387 */ /* 0x0003e80000100800 */
[----:B---3--:R-:W3:Y:S04]  /*eba0*/  LDL.LU R28, [R1+0x490] ;  /* 0x00049000011c7983 */ /* 0x008ee80000300800 */
        /* <DEDUP_REMOVED lines=12> */
[----:B------:R-:W4:Y:S01]  /*ec70*/  LDL.LU R0, [R1+0x4c4] ;  /* 0x0004c40001007983 */ /* 0x000f220000300800 */
[----:B------:R-:W-:-:S01]  /*ec80*/  FADD R31, R213, R31 ;  /* 0x0000001fd51f7221 */ /* 0x000fc20000000000 */
[----:B------:R-:W-:-:S04]  /*ec90*/  FADD R30, R214, R30 ;  /* 0x0000001ed61e7221 */ /* 0x000fc80000000000 */
[----:B------:R0:W-:Y:S01]  /*eca0*/  STL [R1+0x484], R31 ;  /* 0x0004841f01007387 */ /* 0x0001e20000100800 */
[----:B--2---:R-:W-:-:S03]  /*ecb0*/  FADD R29, R215, R29 ;  /* 0x0000001dd71d7221 */ /* 0x004fc60000000000 */
[----:B------:R1:W-:Y:S01]  /*ecc0*/  STL [R1+0x488], R30 ;  /* 0x0004881e01007387 */ /* 0x0003e20000100800 */
[----:B---3--:R-:W-:-:S03]  /*ecd0*/  FADD R28, R200, R28 ;  /* 0x0000001cc81c7221 */ /* 0x008fc60000000000 */
        /* <DEDUP_REMOVED lines=455> */
[----:B------:R-:W-:Y:S01]  /*10950*/  STL [R1+0x6e8], R31 ;  /* 0x0006e81f01007387 */ /* 0x000fe20000100800 */
[----:B--2---:R-:W-:-:S03]  /*10960*/  FADD R29, R48, R29 ;  /* 0x0000001d301d7221 */ /* 0x004fc60000000000 */
[----:B------:R-:W-:Y:S01]  /*10970*/  STL [R1+0x6ec], R30 ;  /* 0x0006ec1e01007387 */ /* 0x000fe20000100800 */
[----:B---3--:R-:W-:-:S03]  /*10980*/  FADD R28, R49, R28 ;  /* 0x0000001c311c7221 */ /* 0x008fc60000000000 */
        /* <DEDUP_REMOVED lines=11> */
[----:B------:R-:W-:-:S03]  /*10a40*/  FADD R8, R55, R8 ;  /* 0x0000000837087221 */ /* 0x000fc60000000000 */
[----:B------:R-:W-:Y:S01]  /*10a50*/  STL [R1+0x708], R9 ;  /* 0x0007080901007387 */ /* 0x000fe20000100800 */
[----:B------:R-:W-:-:S03]  /*10a60*/  FADD R7, R40, R7 ;  /* 0x0000000728077221 */ /* 0x000fc60000000000 */
[----:B------:R1:W-:Y:S01]  /*10a70*/  STL [R1+0x70c], R8 ;  /* 0x00070c0801007387 */ /* 0x0003e20000100800 */
[----:B------:R-:W-:-:S03]  /*10a80*/  FADD R6, R41, R6 ;  /* 0x0000000629067221 */ /* 0x000fc60000000000 */
[----:B------:R2:W-:Y:S01]  /*10a90*/  STL [R1+0x710], R7 ;  /* 0x0007100701007387 */ /* 0x0005e20000100800 */
[----:B------:R-:W-:-:S03]  /*10aa0*/  FADD R5, R42, R5 ;  /* 0x000000052a057221 */ /* 0x000fc60000000000 */
[----:B------:R3:W-:Y:S01]  /*10ab0*/  STL [R1+0x714], R6 ;  /* 0x0007140601007387 */ /* 0x0007e20000100800 */
[----:B------:R-:W-:-:S03]  /*10ac0*/  FADD R4, R43, R4 ;  /* 0x000000042b047221 */ /* 0x000fc60000000000 */
[----:B------:R-:W-:Y:S01]  /*10ad0*/  STL [R1+0x718], R5 ;  /* 0x0007180501007387 */ /* 0x000fe20000100800 */
[----:B------:R-:W-:-:S03]  /*10ae0*/  FADD R3, R44, R3 ;  /* 0x000000032c037221 */ /* 0x000fc60000000000 */
[----:B------:R4:W-:Y:S01]  /*10af0*/  STL [R1+0x71c], R4 ;  /* 0x00071c0401007387 */ /* 0x0009e20000100800 */
[----:B------:R-:W-:-:S03]  /*10b00*/  FADD R2, R45, R2 ;  /* 0x000000022d027221 */ /* 0x000fc60000000000 */
[----:B0-----:R-:W4:Y:S01]  /*10b10*/  LDL.LU R24, [R1+0x72c] ;  /* 0x00072c0001187983 */ /* 0x001f220000300800 */
[----:B------:R-:W-:-:S03]  /*10b20*/  FADD R0, R46, R0 ;  /* 0x000000002e007221 */ /* 0x000fc60000000000 */
[----:B------:R0:W-:Y:S04]  /*10b30*/  STL [R1+0x720], R3 ;  /* 0x0007200301007387 */ /* 0x0001e80000100800 */
[----:B------:R-:W4:Y:S04]  /*10b40*/  LDL.LU R25, [R1+0x730] ;  /* 0x0007300001197983 */ /* 0x000f280000300800 */
        /* <DEDUP_REMOVED lines=8> */
[----:B-1----:R-:W4:Y:S04]  /*10bd0*/  LDL.LU R8, [R1+0x74c] ;  /* 0x00074c0001087983 */ /* 0x002f280000300800 */
[----:B--2---:R-:W2:Y:S04]  /*10be0*/  LDL.LU R7, [R1+0x750] ;  /* 0x0007500001077983 */ /* 0x004ea80000300800 */
[----:B---3--:R-:W3:Y:S04]  /*10bf0*/  LDL.LU R6, [R1+0x754] ;  /* 0x0007540001067983 */ /* 0x008ee80000300800 */
[----:B----4-:R-:W4:Y:S04]  /*10c00*/  LDL.LU R4, [R1+0x758] ;  /* 0x0007580001047983 */ /* 0x010f280000300800 */
[----:B0-----:R-:W4:Y:S04]  /*10c10*/  LDL.LU R3, [R1+0x75c] ;  /* 0x00075c0001037983 */ /* 0x001f280000300800 */
[----:B------:R-:W4:Y:S04]  /*10c20*/  LDL.LU R2, [R1+0x760] ;  /* 0x0007600001027983 */ /* 0x000f280000300800 */
[----:B------:R-:W4:Y:S04]  /*10c30*/  LDL.LU R0, [R1+0x764] ;  /* 0x0007640001007983 */ /* 0x000f280000300800 */
[----:B------:R-:W4:Y:S04]  /*10c40*/  LDL.LU R9, [R1+0x768] ;  /* 0x0007680001097983 */ /* 0x000f280000300800 */
[----:B------:R-:W4:Y:S01]  /*10c50*/  LDL.LU R5, [R1+0x76c] ;  /* 0x00076c0001057983 */ /* 0x000f220000300800 */
[----:B------:R-:W-:-:S05]  /*10c60*/  FADD R24, R47, R24 ;  /* 0x000000182f187221 */ /* 0x000fca0000000000 */
[----:B------:R0:W-:Y:S01]  /*10c70*/  STL [R1+0x72c], R24 ;  /* 0x00072c1801007387 */ /* 0x0001e20000100800 */
[----:B------:R-:W-:-:S03]  /*10c80*/  FADD R25, R32, R25 ;  /* 0x0000001920197221 */ /* 0x000fc60000000000 */
        /* <DEDUP_REMOVED lines=8> */
[----:B------:R-:W-:-:S03]  /*10d10*/  FADD R30, R37, R30 ;  /* 0x0000001e251e7221 */ /* 0x000fc60000000000 */
[----:B0-----:R-:W4:Y:S01]  /*10d20*/  LDL.LU R26, [R1+0x7d0] ;  /* 0x0007d000011a7983 */ /* 0x001f220000300800 */
[----:B------:R-:W-:-:S03]  /*10d30*/  FADD R31, R38, R31 ;  /* 0x0000001f261f7221 */ /* 0x000fc60000000000 */
[----:B------:R0:W-:Y:S04]  /*10d40*/  STL [R1+0x738], R27 ;  /* 0x0007381b01007387 */ /* 0x0001e80000100800 */
[----:B0-----:R-:W4:Y:S04]  /*10d50*/  LDL.LU R27, [R1+0x7cc] ;  /* 0x0007cc00011b7983 */ /* 0x001f280000300800 */
[----:B------:R0:W-:Y:S04]  /*10d60*/  STL [R1+0x73c], R28 ;  /* 0x00073c1c01007387 */ /* 0x0001e80000100800 */
[----:B0-----:R-:W4:Y:S04]  /*10d70*/  LDL.LU R28, [R1+0x7c8] ;  /* 0x0007c800011c7983 */ /* 0x001f280000300800 */
[----:B------:R0:W-:Y:S04]  /*10d80*/  STL [R1+0x740], R29 ;  /* 0x0007401d01007387 */ /* 0x0001e80000100800 */
[----:B0-----:R-:W4:Y:S04]  /*10d90*/  LDL.LU R29, [R1+0x7c4] ;  /* 0x0007c400011d7983 */ /* 0x001f280000300800 */
[----:B------:R0:W-:Y:S04]  /*10da0*/  STL [R1+0x744], R30 ;  /* 0x0007441e01007387 */ /* 0x0001e80000100800 */
[----:B0-----:R-:W4:Y:S04]  /*10db0*/  LDL.LU R30, [R1+0x7c0] ;  /* 0x0007c000011e7983 */ /* 0x001f280000300800 */
[----:B------:R0:W-:Y:S04]  /*10dc0*/  STL [R1+0x748], R31 ;  /* 0x0007481f01007387 */ /* 0x0001e80000100800 */
[----:B0-----:R-:W4:Y:S01]  /*10dd0*/  LDL.LU R31, [R1+0x7bc] ;  /* 0x0007bc00011f7983 */ /* 0x001f220000300800 */
[----:B------:R-:W-:-:S05]  /*10de0*/  FADD R8, R39, R8 ;  /* 0x0000000827087221 */ /* 0x000fca0000000000 */
[----:B------:R0:W-:Y:S04]  /*10df0*/  STL [R1+0x74c], R8 ;  /* 0x00074c0801007387 */ /* 0x0001e80000100800 */
[----:B0-----:R0:W5:Y:S01]  /*10e00*/  LDL.LU R8, [R1+0x7b8] ;  /* 0x0007b80001087983 */ /* 0x0011620000300800 */
[----:B------:R-:W-:Y:S01]  /*10e10*/  UMOV UR12, URZ ;  /* 0x0000003f000c7c82 */ /* 0x000fe20008000000 */
[----:B--2---:R-:W-:-:S05]  /*10e20*/  FADD R7, R24, R7 ;  /* 0x0000000718077221 */ /* 0x004fca0000000000 */
[----:B------:R1:W-:Y:S01]  /*10e30*/  STL [R1+0x750], R7 ;  /* 0x0007500701007387 */ /* 0x0003e20000100800 */
[----:B---3--:R-:W-:-:S03]  /*10e40*/  FADD R6, R25, R6 ;  /* 0x0000000619067221 */ /* 0x008fc60000000000 */
[----:B-1----:R0:W5:Y:S04]  /*10e50*/  LDL.LU R7, [R1+0x7b4] ;  /* 0x0007b40001077983 */ /* 0x0021680000300800 */
[----:B------:R1:W-:Y:S01]  /*10e60*/  STL [R1+0x754], R6 ;  /* 0x0007540601007387 */ /* 0x0003e20000100800 */
[----:B----4-:R-:W-:-:S03]  /*10e70*/  FADD R4, R26, R4 ;  /* 0x000000041a047221 */ /* 0x010fc60000000000 */
[----:B-1----:R0:W5:Y:S04]  /*10e80*/  LDL.LU R6, [R1+0x7b0] ;  /* 0x0007b00001067983 */ /* 0x0021680000300800 */
[----:B------:R1:W-:Y:S01]  /*10e90*/  STL [R1+0x758], R4 ;  /* 0x0007580401007387 */ /* 0x0003e20000100800 */
[----:B------:R-:W-:-:S03]  /*10ea0*/  FADD R3, R27, R3 ;  /* 0x000000031b037221 */ /* 0x000fc60000000000 */
        /* <DEDUP_REMOVED lines=9> */
[----:B-1----:R0:W5:Y:S01]  /*10f40*/  LDL.LU R0, [R1+0x7a0] ;  /* 0x0007a00001007983 */ /* 0x0021620000300800 */
[----:B------:R-:W-:-:S05]  /*10f50*/  FADD R5, R5, R31 ;  /* 0x0000001f05057221 */ /* 0x000fca0000000000 */
[----:B------:R1:W-:Y:S04]  /*10f60*/  STL [R1+0x76c], R5 ;  /* 0x00076c0501007387 */ /* 0x0003e80000100800 */
[----:B------:R0:W-:Y:S01]  /*10f70*/  STL [R1+0x768], R9 ;  /* 0x0007680901007387 */ /* 0x0001e20000100800 */
[----:B-1----:R-:W-:-:S07]  /*10f80*/  IMAD.U32 R5, RZ, RZ, UR12 ;  /* 0x0000000cff057e24 */ /* 0x002fce000f8e00ff */
.L_x_25:
[----:B------:R-:W-:Y:S05]  /*10f90*/  @!P1 BRA `(.L_x_26) ;  /* 0x0000000000049947 */ /* 0x000fea0003800000 */
[----:B------:R-:W-:Y:S01]  /*10fa0*/  BPT.TRAP 0x1 ;  /* 0x000000040000795c */ /* 0x000fe20000300000 */
.L_x_26:
[----:B0-----:R-:W2:Y:S01]  /*10fb0*/  LDL R9, [R1+0x788] ;  /* 0x0007880001097983 */ /* 0x001ea20000100800 */
[----:B-----5:R-:W-:Y:S02]  /*10fc0*/  R2UR UR14, R4 ;  /* 0x00000000040e72ca */ /* 0x020fe400000e0000 */
[----:B------:R-:W-:-:S13]  /*10fd0*/  R2UR UR12, R8 ;  /* 0x00000000080c72ca */ /* 0x000fda00000e0000 */
[----:B------:R-:W-:-:S04]  /*10fe0*/  ULEA UR12, UR12, UR14, 0x3 ;  /* 0x0000000e0c0c7291 */ /* 0x000fc8000f8e183f */
[----:B------:R-:W-:-:S04]  /*10ff0*/  UIADD3 UR12, UR12, 0x50, URZ ;  /* 0x000000500c0c7890 */ /* 0x000fc8000fffe03f */
[----:B------:R-:W-:-:S09]  /*11000*/  UPRMT UR12, URZ, 0x654, UR12 ;  /* 0x000006543f0c7896 */ /* 0x000fd2000800000c */
[----:B------:R-:W-:Y:S01]  /*11010*/  SYNCS.ARRIVE.TRANS64.RED.A1T0 RZ, [UR12], RZ ;  /* 0x000000ffffff79a7 */ /* 0x000fe2000810040c */
[----:B--2---:R-:W-:-:S13]  /*11020*/  R2UR UR13, R9 ;  /* 0x00000000090d72ca */ /* 0x004fda00000e0000 */
[----:B------:R-:W-:-:S06]  /*11030*/  UISETP.GT.U32.AND UP0, UPT, UR13, 0x1, UPT ;  /* 0x000000010d00788c */ /* 0x000fcc000bf04070 */
[----:B------:R-:W-:-:S13]  /*11040*/  PLOP3.LUT P0, PT, PT, PT, UP0, 0x80, 0x0 ;  /* 0x000000000000781c */ /* 0x000fda0003f0f008 */
[----:B------:R-:W-:Y:S05]  /*11050*/  @P0 BRA `(.L_x_27) ;  /* 0x0000000000040947 */ /* 0x000fea0003800000 */
[----:B------:R-:W-:Y:S01]  /*11060*/  BPT.TRAP 0x1 ;  /* 0x000000040000795c */ /* 0x000fe20000300000 */
.L_x_27:
[----:B------:R-:W-:Y:S02]  /*11070*/  R2UR UR12, R3 ;  /* 0x00000000030c72ca */ /* 0x000fe400000e0000 */
[----:B------:R-:W-:Y:S02]  /*11080*/  R2UR UR13, R8 ;  /* 0x00000000080d72ca */ /* 0x000fe400000e0000 */
[C---:B------:R-:W-:Y:S01]  /*11090*/  ISETP.GT.AND P0, PT, R7.reuse, 0x1, PT ;  /* 0x000000010700780c */ /* 0x040fe20003f04270 */
[----:B------:R-:W-:-:S08]  /*110a0*/  VIADD R7, R7, 0xffffffff ;  /* 0xffffffff07077836 */ /* 0x000fd00000000000 */
[----:B------:R-:W-:Y:S02]  /*110b0*/  UIADD3 UR12, UR12, 0x1, URZ ;  /* 0x000000010c0c7890 */ /* 0x000fe4000fffe03f */
[----:B------:R-:W-:Y:S02]  /*110c0*/  UIADD3 UR13, UR13, 0x1, URZ ;  /* 0x000000010d0d7890 */ /* 0x000fe4000fffe03f */
[----:B------:R-:W-:Y:S02]  /*110d0*/  UISETP.NE.AND UP0, UPT, UR12, 0xa, UPT ;  /* 0x0000000a0c00788c */ /* 0x000fe4000bf05270 */
[----:B------:R-:W-:Y:S02]  /*110e0*/  UISETP.NE.AND UP1, UPT, UR13, 0xa, UPT ;  /* 0x0000000a0d00788c */ /* 0x000fe4000bf25270 */
[----:B------:R-:W-:Y:S02]  /*110f0*/  USEL UR14, UR12, URZ, UP0 ;  /* 0x0000003f0c0e7287 */ /* 0x000fe40008000000 */
[----:B------:R-:W-:-:S02]  /*11100*/  USEL UR12, URZ, 0x1, UP0 ;  /* 0x000000013f0c7887 */ /* 0x000fc40008000000 */
[----:B------:R-:W-:Y:S02]  /*11110*/  USEL UR13, UR13, URZ, UP1 ;  /* 0x0000003f0d0d7287 */ /* 0x000fe40008800000 */
[----:B------:R-:W-:Y:S02]  /*11120*/  IMAD.U32 R3, RZ, RZ, UR14 ;  /* 0x0000000eff037e24 */ /* 0x000fe4000f8e00ff */
[----:B------:R-:W-:Y:S01]  /*11130*/  LOP3.LUT R6, R6, UR12, RZ, 0x3c, !PT ;  /* 0x0000000c06067c12 */ /* 0x000fe2000f8e3cff */
[----:B------:R-:W-:Y:S01]  /*11140*/  UMOV UR12, 0x1 ;  /* 0x00000001000c7882 */ /* 0x000fe20000000000 */
[----:B------:R-:W-:Y:S01]  /*11150*/  IMAD.U32 R8, RZ, RZ, UR13 ;  /* 0x0000000dff087e24 */ /* 0x000fe2000f8e00ff */
[----:B------:R-:W-:Y:S06]  /*11160*/  @P0 BRA `(.L_x_28) ;  /* 0xffffff9000300947 */ /* 0x000fec000383ffff */
.L_x_20:
[----:B------:R-:W-:-:S13]  /*11170*/  R2UR UR12, R5 ;  /* 0x00000000050c72ca */ /* 0x000fda00000e0000 */
[----:B------:R-:W-:-:S04]  /*11180*/  UISETP.NE.AND UP0, UPT, UR12, URZ, UPT ;  /* 0x0000003f0c00728c */ /* 0x000fc8000bf05270 */
[----:B------:R-:W-:-:S06]  /*11190*/  USEL UR12, URZ, 0x1, !UP0 ;  /* 0x000000013f0c7887 */ /* 0x000fcc000c000000 */
[----:B------:R-:W-:-:S13]  /*111a0*/  ISETP.NE.AND P0, PT, RZ, UR12, PT ;  /* 0x0000000cff007c0c */ /* 0x000fda000bf05270 */
[----:B------:R-:W-:Y:S05]  /*111b0*/  @!P0 BRA `(.L_x_29) ;  /* 0x0000004c00e08947 */ /* 0x000fea0003800000 */
[----:B------:R-:W2:Y:S04]  /*111c0*/  LDL.LU R5, [R1+0x1a0] ;  /* 0x0001a00001057983 */ /* 0x000ea80000300800 */
[----:B------:R-:W2:Y:S04]  /*111d0*/  LDL.LU R6, [R1+0x270] ;  /* 0x0002700001067983 */ /* 0x000ea80000300800 */
[----:B------:R-:W3:Y:S04]  /*111e0*/  LDL.LU R3, [R1+0x1a4] ;  /* 0x0001a40001037983 */ /* 0x000ee80000300800 */
[----:B------:R-:W3:Y:S04]  /*111f0*/  LDL.LU R7, [R1+0x274] ;  /* 0x0002740001077983 */ /* 0x000ee80000300800 */
[----:B------:R-:W4:Y:S04]  /*11200*/  LDL.LU R8, [R1+0x1a8] ;  /* 0x0001a80001087983 */ /* 0x000f280000300800 */
[----:B------:R-:W4:Y:S04]  /*11210*/  LDL.LU R9, [R1+0x278] ;  /* 0x0002780001097983 */ /* 0x000f280000300800 */
[----:B------:R1:W-:Y:S04]  /*11220*/  STL [R1+0x87c], R75 ;  /* 0x00087c4b01007387 */ /* 0x0003e80000100800 */
[----:B-1----:R-:W2:Y:S04]  /*11230*/  LDL.LU R75, [R1+0x26c] ;  /* 0x00026c00014b7983 */ /* 0x002ea80000300800 */
[----:B------:R1:W-:Y:S04]  /*11240*/  STL [R1+0x878], R76 ;  /* 0x0008784c01007387 */ /* 0x0003e80000100800 */
[----:B-1----:R-:W2:Y:S04]  /*11250*/  LDL.LU R76, [R1+0x1dc] ;  /* 0x0001dc00014c7983 */ /* 0x002ea80000300800 */
[----:B------:R1:W-:Y:S04]  /*11260*/  STL [R1+0x874], R77 ;  /* 0x0008744d01007387 */ /* 0x0003e80000100800 */
[----:B-1----:R-:W3:Y:S04]  /*11270*/  LDL.LU R77, [R1+0x268] ;  /* 0x00026800014d7983 */ /* 0x002ee80000300800 */
[----:B------:R1:W-:Y:S04]  /*11280*/  STL [R1+0x870], R78 ;  /* 0x0008704e01007387 */ /* 0x0003e80000100800 */
[----:B-1----:R-:W3:Y:S04]  /*11290*/  LDL.LU R78, [R1+0x1d8] ;  /* 0x0001d800014e7983 */ /* 0x002ee80000300800 */
[----:B------:R1:W-:Y:S04]  /*112a0*/  STL [R1+0x86c], R79 ;  /* 0x00086c4f01007387 */ /* 0x0003e80000100800 */
[----:B-1----:R-:W4:Y:S04]  /*112b0*/  LDL.LU R79, [R1+0x264] ;  /* 0x00026400014f7983 */ /* 0x002f280000300800 */
[----:B------:R1:W-:Y:S04]  /*112c0*/  STL [R1+0x868], R64 ;  /* 0x0008684001007387 */ /* 0x0003e80000100800 */
[----:B-1----:R-:W4:Y:S04]  /*112d0*/  LDL.LU R64, [R1+0x1d4] ;  /* 0x0001d40001407983 */ /* 0x002f280000300800 */
        /* <DEDUP_REMOVED lines=75> */
[----:B-1----:R-:W4:Y:S01]  /*11790*/  LDL.LU R38, [R1+0x220] ;  /* 0x0002200001267983 */ /* 0x002f220000300800 */
[----:B---3--:R-:W-:Y:S01]  /*117a0*/  FADD R63, R48, R63 ;  /* 0x0000003f303f7221 */ /* 0x008fe20000000000 */
[----:B--2---:R-:W-:Y:S01]  /*117b0*/  FADD R61, R62, R61 ;  /* 0x0000003d3e3d7221 */ /* 0x004fe20000000000 */
[----:B----4-:R-:W-:Y:S01]  /*117c0*/  FADD R59, R60, R59 ;  /* 0x0000003b3c3b7221 */ /* 0x010fe20000000000 */
[----:B------:R-:W-:Y:S01]  /*117d0*/  STL [R1+0x7cc], R39 ;  /* 0x0007cc2701007387 */ /* 0x000fe20000100800 */
[----:B------:R-:W-:Y:S01]  /*117e0*/  FADD R57, R58, R57 ;  /* 0x000000393a397221 */ /* 0x000fe20000000000 */
[----:B------:R-:W-:Y:S01]  /*117f0*/  FADD R71, R56, R71 ;  /* 0x0000004738477221 */ /* 0x000fe20000000000 */
[----:B------:R-:W-:Y:S01]  /*11800*/  FADD R69, R70, R69 ;  /* 0x0000004546457221 */ /* 0x000fe20000000000 */
        /* <DEDUP_REMOVED lines=10> */
[----:B------:R-:W-:-:S02]  /*118b0*/  FADD R9, R8, R9 ;  /* 0x0000000908097221 */ /* 0x000fc40000000000 */
[----:B------:R-:W-:Y:S01]  /*118c0*/  STL [R1+0x7bc], R27 ;  /* 0x0007bc1b01007387 */ /* 0x000fe20000100800 */
[----:B------:R-:W-:-:S03]  /*118d0*/  FADD R49, R50, R49 ;  /* 0x0000003132317221 */ /* 0x000fc60000000000 */
[----:B------:R-:W-:Y:S04]  /*118e0*/  STL [R1+0x7b8], R28 ;  /* 0x0007b81c01007387 */ /* 0x000fe80000100800 */
[----:B------:R-:W-:Y:S04]  /*118f0*/  STL [R1+0x7b4], R29 ;  /* 0x0007b41d01007387 */ /* 0x000fe80000100800 */
[----:B------:R-:W-:Y:S01]  /*11900*/  STL [R1+0x7b0], R30 ;  /* 0x0007b01e01007387 */ /* 0x000fe20000100800 */
[----:B------:R-:W-:-:S03]  /*11910*/  FADD R237, R51, R237 ;  /* 0x000000ed33ed7221 */ /* 0x000fc60000000000 */
[----:B------:R-:W-:Y:S04]  /*11920*/  STL [R1+0x7ac], R31 ;  /* 0x0007ac1f01007387 */ /* 0x000fe80000100800 */
[----:B------:R-:W-:Y:S04]  /*11930*/  STL [R1+0x7a8], R4 ;  /* 0x0007a80401007387 */ /* 0x000fe80000100800 */
[----:B------:R-:W-:Y:S04]  /*11940*/  STL [R1+0x7a4], R2 ;  /* 0x0007a40201007387 */ /* 0x000fe80000100800 */
[----:B------:R1:W-:Y:S01]  /*11950*/  STL [R1+0x7a0], R0 ;  /* 0x0007a00001007387 */ /* 0x0003e20000100800 */
[----:B------:R-:W-:-:S03]  /*11960*/  FADD R236, R52, R236 ;  /* 0x000000ec34ec7221 */ /* 0x000fc60000000000 */
[----:B------:R2:W-:Y:S04]  /*11970*/  STL [R1+0x240], R49 ;  /* 0x0002403101007387 */ /* 0x0005e80000100800 */
[----:B------:R3:W-:Y:S04]  /*11980*/  STL [R1+0x244], R63 ;  /* 0x0002443f01007387 */ /* 0x0007e80000100800 */
[----:B------:R4:W-:Y:S01]  /*11990*/  STL [R1+0x248], R61 ;  /* 0x0002483d01007387 */ /* 0x0009e20000100800 */
[----:B------:R-:W-:-:S03]  /*119a0*/  FADD R235, R53, R235 ;  /* 0x000000eb35eb7221 */ /* 0x000fc60000000000 */
[----:B------:R0:W-:Y:S04]  /*119b0*/  STL [R1+0x24c], R59 ;  /* 0x00024c3b01007387 */ /* 0x0001e80000100800 */
[----:B------:R0:W-:Y:S04]  /*119c0*/  STL [R1+0x250], R57 ;  /* 0x0002503901007387 */ /* 0x0001e80000100800 */
[----:B------:R0:W-:Y:S04]  /*119d0*/  STL [R1+0x254], R71 ;  /* 0x0002544701007387 */ /* 0x0001e80000100800 */
        /* <DEDUP_REMOVED lines=8> */
[----:B-1----:R-:W4:Y:S04]  /*11a60*/  LDL.LU R0, [R1+0x1ac] ;  /* 0x0001ac0001007983 */ /* 0x002f280000300800 */
[----:B------:R1:W-:Y:S01]  /*11a70*/  STL [R1+0x270], R6 ;  /* 0x0002700601007387 */ /* 0x0003e20000100800 */
[----:B------:R-:W-:-:S03]  /*11a80*/  FADD R232, R40, R232 ;  /* 0x000000e828e87221 */ /* 0x000fc60000000000 */
[----:B------:R-:W4:Y:S04]  /*11a90*/  LDL.LU R2, [R1+0x27c] ;  /* 0x00027c0001027983 */ /* 0x000f280000300800 */
[----:B------:R1:W-:Y:S04]  /*11aa0*/  STL [R1+0x274], R7 ;  /* 0x0002740701007387 */ /* 0x0003e80000100800 */
[----:B------:R-:W4:Y:S01]  /*11ab0*/  LDL.LU R4, [R1+0x1b0] ;  /* 0x0001b00001047983 */ /* 0x000f220000300800 */
[----:B------:R-:W-:-:S03]  /*11ac0*/  FADD R23, R41, R23 ;  /* 0x0000001729177221 */ /* 0x000fc60000000000 */
[----:B------:R1:W-:Y:S04]  /*11ad0*/  STL [R1+0x278], R9 ;  /* 0x0002780901007387 */ /* 0x0003e80000100800 */
[----:B------:R-:W4:Y:S04]  /*11ae0*/  LDL.LU R31, [R1+0x280] ;  /* 0x00028000011f7983 */ /* 0x000f280000300800 */
[----:B------:R-:W4:Y:S04]  /*11af0*/  LDL.LU R30, [R1+0x1b4] ;  /* 0x0001b400011e7983 */ /* 0x000f280000300800 */
[----:B------:R-:W4:Y:S01]  /*11b00*/  LDL.LU R29, [R1+0x284] ;  /* 0x00028400011d7983 */ /* 0x000f220000300800 */
[----:B------:R-:W-:-:S03]  /*11b10*/  FADD R22, R42, R22 ;  /* 0x000000162a167221 */ /* 0x000fc60000000000 */
[----:B------:R-:W4:Y:S04]  /*11b20*/  LDL.LU R28, [R1+0x1b8] ;  /* 0x0001b800011c7983 */ /* 0x000f280000300800 */
[----:B------:R-:W4:Y:S04]  /*11b30*/  LDL.LU R27, [R1+0x288] ;  /* 0x00028800011b7983 */ /* 0x000f280000300800 */
[----:B------:R-:W4:Y:S01]  /*11b40*/  LDL.LU R26, [R1+0x1bc] ;  /* 0x0001bc00011a7983 */ /* 0x000f220000300800 */
[----:B------:R-:W-:-:S03]  /*11b50*/  FADD R21, R43, R21 ;  /* 0x000000152b157221 */ /* 0x000fc60000000000 */
[----:B------:R-:W4:Y:S04]  /*11b60*/  LDL.LU R25, [R1+0x28c] ;  /* 0x00028c0001197983 */ /* 0x000f280000300800 */
[----:B------:R-:W4:Y:S04]  /*11b70*/  LDL.LU R24, [R1+0x180] ;  /* 0x0001800001187983 */ /* 0x000f280000300800 */
[----:B------:R-:W4:Y:S01]  /*11b80*/  LDL.LU R39, [R1+0x290] ;  /* 0x0002900001277983 */ /* 0x000f220000300800 */
[----:B------:R-:W-:Y:S01]  /*11b90*/  FADD R20, R44, R20 ;  /* 0x000000142c147221 */ /* 0x000fe20000000000 */
        /* <DEDUP_REMOVED lines=9> */
[----:B------:R-:W-:-:S02]  /*11c30*/  FADD R10, R38, R10 ;  /* 0x0000000a260a7221 */ /* 0x000fc40000000000 */
        /* <DEDUP_REMOVED lines=21> */
[----:B--2---:R-:W2:Y:S04]  /*11d90*/  LDL.LU R49, [R1+0x2bc] ;  /* 0x0002bc0001317983 */ /* 0x004ea80000300800 */
[----:B------:R-:W2:Y:S04]  /*11da0*/  LDL.LU R48, [R1+0x170] ;  /* 0x0001700001307983 */ /* 0x000ea80000300800 */
[----:B---3--:R-:W3:Y:S04]  /*11db0*/  LDL.LU R63, [R1+0x2c0] ;  /* 0x0002c000013f7983 */ /* 0x008ee80000300800 */
[----:B------:R-:W3:Y:S04]  /*11dc0*/  LDL.LU R62, [R1+0x174] ;  /* 0x00017400013e7983 */ /* 0x000ee80000300800 */
[----:B----4-:R-:W4:Y:S04]  /*11dd0*/  LDL.LU R61, [R1+0x2c4] ;  /* 0x0002c400013d7983 */ /* 0x010f280000300800 */
        /* <DEDUP_REMOVED lines=19> */
[----:B-1----:R-:W4:Y:S04]  /*11f10*/  LDL.LU R6, [R1+0x2ec] ;  /* 0x0002ec0001067983 */ /* 0x002f280000300800 */
[----:B------:R-:W4:Y:S04]  /*11f20*/  LDL.LU R3, [R1+0x120] ;  /* 0x0001200001037983 */ /* 0x000f280000300800 */
        /* <DEDUP_REMOVED lines=8> */
[----:B------:R0:W-:Y:S01]  /*11fb0*/  STL [R1+0x27c], R2 ;  /* 0x00027c0201007387 */ /* 0x0001e20000100800 */
[----:B------:R-:W-:-:S03]  /*11fc0*/  FADD R39, R24, R39 ;  /* 0x0000002718277221 */ /* 0x000fc60000000000 */
[----:B------:R1:W-:Y:S04]  /*11fd0*/  STL [R1+0x280], R31 ;  /* 0x0002801f01007387 */ /* 0x0003e80000100800 */
[----:B------:R1:W-:Y:S04]  /*11fe0*/  STL [R1+0x284], R29 ;  /* 0x0002841d01007387 */ /* 0x0003e80000100800 */
[----:B------:R1:W-:Y:S04]  /*11ff0*/  STL [R1+0x288], R27 ;  /* 0x0002881b01007387 */ /* 0x0003e80000100800 */
[----:B------:R1:W-:Y:S04]  /*12000*/  STL [R1+0x28c], R25 ;  /* 0x00028c1901007387 */ /* 0x0003e80000100800 */
[----:B------:R1:W-:Y:S01]  /*12010*/  STL [R1+0x290], R39 ;  /* 0x0002902701007387 */ /* 0x0003e20000100800 */
[----:B------:R-:W-:Y:S01]  /*12020*/  FADD R37, R38, R37 ;  /* 0x0000002526257221 */ /* 0x000fe20000000000 */
[----:B------:R-:W-:-:S04]  /*12030*/  FADD R35, R36, R35 ;  /* 0x0000002324237221 */ /* 0x000fc80000000000 */
        /* <DEDUP_REMOVED lines=40> */
[----:B------:R4:W-:Y:S04]  /*122c0*/  STL [R1+0x2e4], R77 ;  /* 0x0002e44d01007387 */ /* 0x0009e80000100800 */
[----:B------:R4:W-:Y:S01]  /*122d0*/  STL [R1+0x2e8], R75 ;  /* 0x0002e84b01007387 */ /* 0x0009e20000100800 */
[----:B------:R-:W-:-:S03]  /*122e0*/  FADD R6, R5, R6 ;  /* 0x0000000605067221 */ /* 0x000fc60000000000 */
[----:B------:R-:W4:Y:S04]  /*122f0*/  LDL.LU R0, [R1+0x128] ;  /* 0x0001280001007983 */ /* 0x000f280000300800 */
[----:B------:R4:W-:Y:S01]  /*12300*/  STL [R1+0x2ec], R6 ;  /* 0x0002ec0601007387 */ /* 0x0009e20000100800 */
[----:B------:R-:W-:-:S03]  /*12310*/  FADD R7, R3, R7 ;  /* 0x0000000703077221 */ /* 0x000fc60000000000 */
[----:B0-----:R-:W4:Y:S04]  /*12320*/  LDL.LU R2, [R1+0x2f8] ;  /* 0x0002f80001027983 */ /* 0x001f280000300800 */
[----:B------:R0:W-:Y:S01]  /*12330*/  STL [R1+0x2f0], R7 ;  /* 0x0002f00701007387 */ /* 0x0001e20000100800 */
[----:B------:R-:W-:-:S03]  /*12340*/  FADD R9, R8, R9 ;  /* 0x0000000908097221 */ /* 0x000fc60000000000 */
[----:B------:R-:W4:Y:S04]  /*12350*/  LDL.LU R4, [R1+0x12c] ;  /* 0x00012c0001047983 */ /* 0x000f280000300800 */
[----:B------:R0:W-:Y:S04]  /*12360*/  STL [R1+0x2f4], R9 ;  /* 0x0002f40901007387 */ /* 0x0001e80000100800 */
        /* <DEDUP_REMOVED lines=58> */
[----:B------:R-:W4:Y:S01]  /*12710*/  LDL.LU R9, [R1+0x370] ;  /* 0x0003700001097983 */ /* 0x000f220000300800 */
[----:B------:R-:W-:-:S05]  /*12720*/  FADD R2, R0, R2 ;  /* 0x0000000200027221 */ /* 0x000fca0000000000 */
[----:B------:R-:W-:Y:S01]  /*12730*/  STL [R1+0x2f8], R2 ;  /* 0x0002f80201007387 */ /* 0x000fe20000100800 */
[----:B------:R-:W-:Y:S01]  /*12740*/  FADD R31, R4, R31 ;  /* 0x0000001f041f7221 */ /* 0x000fe20000000000 */
[----:B------:R-:W-:-:S04]  /*12750*/  FADD R29, R30, R29 ;  /* 0x0000001d1e1d7221 */ /* 0x000fc80000000000 */
        /* <DEDUP_REMOVED lines=50> */
[----:B------:R-:W-:Y:S04]  /*12a80*/  STL [R1+0x360], R77 ;  /* 0x0003604d01007387 */ /* 0x000fe80000100800 */
[----:B------:R0:W-:Y:S01]  /*12a90*/  STL [R1+0x364], R75 ;  /* 0x0003644b01007387 */ /* 0x0001e20000100800 */
[----:B------:R-:W-:-:S03]  /*12aa0*/  FADD R6, R5, R6 ;  /* 0x0000000605067221 */ /* 0x000fc60000000000 */
[----:B0-----:R-:W2:Y:S01]  /*12ab0*/  LDL.LU R75, [R1+0xa4] ;  /* 0x0000a400014b7983 */ /* 0x001ea20000300800 */
[----:B------:R-:W-:-:S03]  /*12ac0*/  FADD R7, R3, R7 ;  /* 0x0000000703077221 */ /* 0x000fc60000000000 */
[----:B------:R0:W-:Y:S04]  /*12ad0*/  STL [R1+0x368], R6 ;  /* 0x0003680601007387 */ /* 0x0001e80000100800 */
[----:B------:R-:W2:Y:S01]  /*12ae0*/  LDL.LU R76, [R1+0x374] ;  /* 0x00037400014c7983 */ /* 0x000ea20000300800 */
[----:B------:R-:W-:-:S03]  /*12af0*/  FADD R9, R8, R9 ;  /* 0x0000000908097221 */ /* 0x000fc60000000000 */
[----:B------:R1:W-:Y:S04]  /*12b00*/  STL [R1+0x36c], R7 ;  /* 0x00036c0701007387 */ /* 0x0003e80000100800 */
[----:B------:R-:W3:Y:S04]  /*12b10*/  LDL.LU R77, [R1+0xa8] ;  /* 0x0000a800014d7983 */ /* 0x000ee80000300800 */
[----:B------:R4:W-:Y:S04]  /*12b20*/  STL [R1+0x370], R9 ;  /* 0x0003700901007387 */ /* 0x0009e80000100800 */
[----:B------:R-:W3:Y:S04]  /*12b30*/  LDL.LU R78, [R1+0x378] ;  /* 0x00037800014e7983 */ /* 0x000ee80000300800 */
        /* <DEDUP_REMOVED lines=53> */
[----:B0-----:R-:W3:Y:S04]  /*12e90*/  LDL.LU R6, [R1+0x3e4] ;  /* 0x0003e40001067983 */ /* 0x001ee80000300800 */
[----:B------:R-:W3:Y:S04]  /*12ea0*/  LDL.LU R3, [R1+0x58] ;  /* 0x0000580001037983 */ /* 0x000ee80000300800 */
[----:B-1----:R-:W3:Y:S04]  /*12eb0*/  LDL.LU R7, [R1+0x3e8] ;  /* 0x0003e80001077983 */ /* 0x002ee80000300800 */
[----:B------:R-:W3:Y:S04]  /*12ec0*/  LDL.LU R8, [R1+0x5c] ;  /* 0x00005c0001087983 */ /* 0x000ee80000300800 */
[----:B----4-:R-:W4:Y:S01]  /*12ed0*/  LDL.LU R9, [R1+0x3ec] ;  /* 0x0003ec0001097983 */ /* 0x010f220000300800 */
[----:B--2---:R-:W-:-:S03]  /*12ee0*/  FADD R76, R75, R76 ;  /* 0x0000004c4b4c7221 */ /* 0x004fc60000000000 */
[----:B------:R-:W2:Y:S04]  /*12ef0*/  LDL.LU R75, [R1+0x87c] ;  /* 0x00087c00014b7983 */ /* 0x000ea80000300800 */
[----:B------:R0:W-:Y:S01]  /*12f00*/  STL [R1+0x374], R76 ;  /* 0x0003744c01007387 */ /* 0x0001e20000100800 */
[----:B---3--:R-:W-:-:S03]  /*12f10*/  FADD R78, R77, R78 ;  /* 0x0000004e4d4e7221 */ /* 0x008fc60000000000 */
[----:B0-----:R-:W3:Y:S04]  /*12f20*/  LDL.LU R76, [R1+0x878] ;  /* 0x00087800014c7983 */ /* 0x001ee80000300800 */
[----:B------:R-:W3:Y:S01]  /*12f30*/  LDL.LU R77, [R1+0x874] ;  /* 0x00087400014d7983 */ /* 0x000ee20000300800 */
[----:B------:R-:W-:-:S03]  /*12f40*/  FADD R64, R79, R64 ;  /* 0x000000404f407221 */ /* 0x000fc60000000000 */
[----:B------:R0:W-:Y:S01]  /*12f50*/  STL [R1+0x378], R78 ;  /* 0x0003784e01007387 */ /* 0x0001e20000100800 */
[----:B------:R-:W-:-:S03]  /*12f60*/  FADD R66, R65, R66 ;  /* 0x0000004241427221 */ /* 0x000fc60000000000 */
[----:B0-----:R-:W3:Y:S04]  /*12f70*/  LDL.LU R78, [R1+0x870] ;  /* 0x00087000014e7983 */ /* 0x001ee80000300800 */
[----:B------:R-:W3:Y:S01]  /*12f80*/  LDL.LU R79, [R1+0x86c] ;  /* 0x00086c00014f7983 */ /* 0x000ee20000300800 */
[----:B------:R-:W-:-:S03]  /*12f90*/  FADD R68, R67, R68 ;  /* 0x0000004443447221 */ /* 0x000fc60000000000 */
[----:B------:R0:W-:Y:S01]  /*12fa0*/  STL [R1+0x37c], R64 ;  /* 0x00037c4001007387 */ /* 0x0001e20000100800 */
[----:B------:R-:W-:-:S03]  /*12fb0*/  FADD R70, R69, R70 ;  /* 0x0000004645467221 */ /* 0x000fc60000000000 */
[----:B0-----:R-:W3:Y:S04]  /*12fc0*/  LDL.LU R64, [R1+0x868] ;  /* 0x0008680001407983 */ /* 0x001ee80000300800 */
[----:B------:R-:W3:Y:S04]  /*12fd0*/  LDL.LU R65, [R1+0x864] ;  /* 0x0008640001417983 */ /* 0x000ee80000300800 */
[----:B------:R0:W-:Y:S01]  /*12fe0*/  STL [R1+0x380], R66 ;  /* 0x0003804201007387 */ /* 0x0001e20000100800 */
[----:B------:R-:W-:Y:S01]  /*12ff0*/  FADD R56, R71, R56 ;  /* 0x0000003847387221 */ /* 0x000fe20000000000 */
[----:B------:R-:W-:-:S02]  /*13000*/  FADD R58, R57, R58 ;  /* 0x0000003a393a7221 */ /* 0x000fc40000000000 */
[----:B0-----:R-:W3:Y:S04]  /*13010*/  LDL.LU R66, [R1+0x860] ;  /* 0x0008600001427983 */ /* 0x001ee80000300800 */
[----:B------:R-:W3:Y:S04]  /*13020*/  LDL.LU R67, [R1+0x85c] ;  /* 0x00085c0001437983 */ /* 0x000ee80000300800 */
[----:B------:R0:W-:Y:S01]  /*13030*/  STL [R1+0x384], R68 ;  /* 0x0003844401007387 */ /* 0x0001e20000100800 */
[----:B------:R-:W-:-:S03]  /*13040*/  FADD R60, R59, R60 ;  /* 0x0000003c3b3c7221 */ /* 0x000fc60000000000 */
        /* <DEDUP_REMOVED lines=28> */
[----:B------:R-:W-:Y:S01]  /*13210*/  FADD R30, R31, R30 ;  /* 0x0000001e1f1e7221 */ /* 0x000fe20000000000 */
[----:B------:R-:W-:Y:S01]  /*13220*/  FADD R28, R29, R28 ;  /* 0x0000001c1d1c7221 */ /* 0x000fe20000000000 */
[----:B------:R-:W-:Y:S01]  /*13230*/  FADD R26, R27, R26 ;  /* 0x0000001a1b1a7221 */ /* 0x000fe20000000000 */
        /* <DEDUP_REMOVED lines=14> */
[----:B------:R-:W-:Y:S04]  /*13320*/  STL [R1+0x3ac], R0 ;  /* 0x0003ac0001007387 */ /* 0x000fe80000100800 */
[----:B------:R-:W-:Y:S04]  /*13330*/  STL [R1+0x3b0], R4 ;  /* 0x0003b00401007387 */ /* 0x000fe80000100800 */
[----:B------:R-:W-:Y:S01]  /*13340*/  STL [R1+0x3b4], R30 ;  /* 0x0003b41e01007387 */ /* 0x000fe20000100800 */
[----:B------:R-:W-:-:S03]  /*13350*/  FADD R44, R45, R44 ;  /* 0x0000002c2d2c7221 */ /* 0x000fc60000000000 */
[----:B------:R-:W-:Y:S01]  /*13360*/  STL [R1+0x3b8], R28 ;  /* 0x0003b81c01007387 */ /* 0x000fe20000100800 */
[----:B------:R-:W-:-:S03]  /*13370*/  FADD R42, R43, R42 ;  /* 0x0000002a2b2a7221 */ /* 0x000fc60000000000 */
[----:B------:R-:W-:Y:S01]  /*13380*/  STL [R1+0x3bc], R26 ;  /* 0x0003bc1a01007387 */ /* 0x000fe20000100800 */
[----:B------:R-:W-:-:S03]  /*13390*/  FADD R40, R41, R40 ;  /* 0x0000002829287221 */ /* 0x000fc60000000000 */
[----:B------:R-:W-:Y:S04]  /*133a0*/  STL [R1+0x3c0], R24 ;  /* 0x0003c01801007387 */ /* 0x000fe80000100800 */
[----:B------:R-:W-:Y:S01]  /*133b0*/  STL [R1+0x3c4], R38 ;  /* 0x0003c42601007387 */ /* 0x000fe20000100800 */
[----:B------:R-:W-:-:S03]  /*133c0*/  FADD R6, R5, R6 ;  /* 0x0000000605067221 */ /* 0x000fc60000000000 */
[----:B------:R-:W-:Y:S04]  /*133d0*/  STL [R1+0x3c8], R36 ;  /* 0x0003c82401007387 */ /* 0x000fe80000100800 */
[----:B------:R-:W-:Y:S01]  /*133e0*/  STL [R1+0x3cc], R34 ;  /* 0x0003cc2201007387 */ /* 0x000fe20000100800 */
[----:B------:R-:W-:-:S03]  /*133f0*/  FADD R7, R3, R7 ;  /* 0x0000000703077221 */ /* 0x000fc60000000000 */
[----:B------:R-:W-:Y:S04]  /*13400*/  STL [R1+0x3d0], R32 ;  /* 0x0003d02001007387 */ /* 0x000fe80000100800 */
[----:B------:R-:W-:Y:S01]  /*13410*/  STL [R1+0x3d4], R46 ;  /* 0x0003d42e01007387 */ /* 0x000fe20000100800 */
[----:B----4-:R-:W-:-:S03]  /*13420*/  FADD R9, R8, R9 ;  /* 0x0000000908097221 */ /* 0x010fc60000000000 */
[----:B------:R-:W-:Y:S04]  /*13430*/  STL [R1+0x3d8], R44 ;  /* 0x0003d82c01007387 */ /* 0x000fe80000100800 */
[----:B------:R-:W-:Y:S04]  /*13440*/  STL [R1+0x3dc], R42 ;  /* 0x0003dc2a01007387 */ /* 0x000fe80000100800 */
[----:B------:R0:W-:Y:S04]  /*13450*/  STL [R1+0x3e0], R40 ;  /* 0x0003e02801007387 */ /* 0x0001e80000100800 */
[----:B0-----:R-:W4:Y:S04]  /*13460*/  LDL.LU R40, [R1+0x20] ;  /* 0x0000200001287983 */ /* 0x001f280000300800 */
[----:B------:R0:W-:Y:S04]  /*13470*/  STL [R1+0x3e4], R6 ;  /* 0x0003e40601007387 */ /* 0x0001e80000100800 */
[----:B------:R-:W4:Y:S04]  /*13480*/  LDL.LU R27, [R1+0x3f0] ;  /* 0x0003f000011b7983 */ /* 0x000f280000300800 */
[----:B------:R1:W-:Y:S04]  /*13490*/  STL [R1+0x3e8], R7 ;  /* 0x0003e80701007387 */ /* 0x0003e80000100800 */
[----:B------:R-:W2:Y:S04]  /*134a0*/  LDL.LU R0, [R1+0x24] ;  /* 0x0000240001007983 */ /* 0x000ea80000300800 */
[----:B------:R1:W-:Y:S04]  /*134b0*/  STL [R1+0x3ec], R9 ;  /* 0x0003ec0901007387 */ /* 0x0003e80000100800 */
[----:B------:R-:W2:Y:S04]  /*134c0*/  LDL.LU R28, [R1+0x3f4] ;  /* 0x0003f400011c7983 */ /* 0x000ea80000300800 */
        /* <DEDUP_REMOVED lines=10> */
[----:B------:R-:W3:Y:S04]  /*13570*/  LDL.LU R41, [R1+0x3c] ;  /* 0x00003c0001297983 */ /* 0x000ee80000300800 */
[----:B------:R-:W3:Y:S04]  /*13580*/  LDL.LU R9, [R1+0x40c] ;  /* 0x00040c0001097983 */ /* 0x000ee80000300800 */
[----:B------:R-:W3:Y:S04]  /*13590*/  LDL.LU R42, [R1] ;  /* 0x00000000012a7983 */ /* 0x000ee80000300800 */
        /* <DEDUP_REMOVED lines=15> */
[----:B------:R-:W3:Y:S01]  /*13690*/  LDL.LU R26, [R1+0x430] ;  /* 0x00043000011a7983 */ /* 0x000ee20000300800 */
[----:B----4-:R-:W-:-:S03]  /*136a0*/  FADD R27, R40, R27 ;  /* 0x0000001b281b7221 */ /* 0x010fc60000000000 */
[----:B------:R-:W4:Y:S04]  /*136b0*/  LDL.LU R40, [R1+0x808] ;  /* 0x0008080001287983 */ /* 0x000f280000300800 */
[----:B------:R0:W-:Y:S01]  /*136c0*/  STL [R1+0x3f0], R27 ;  /* 0x0003f01b01007387 */ /* 0x0001e20000100800 */
[----:B--2---:R-:W-:-:S03]  /*136d0*/  FADD R28, R0, R28 ;  /* 0x0000001c001c7221 */ /* 0x004fc60000000000 */
[----:B0-----:R-:W2:Y:S04]  /*136e0*/  LDL.LU R27, [R1+0x434] ;  /* 0x00043400011b7983 */ /* 0x001ea80000300800 */
[----:B------:R0:W-:Y:S01]  /*136f0*/  STL [R1+0x3f4], R28 ;  /* 0x0003f41c01007387 */ /* 0x0001e20000100800 */
[----:B---3--:R-:W-:-:S03]  /*13700*/  FADD R29, R2, R29 ;  /* 0x0000001d021d7221 */ /* 0x008fc60000000000 */
[----:B0-----:R-:W3:Y:S01]  /*13710*/  LDL.LU R28, [R1+0x438] ;  /* 0x00043800011c7983 */ /* 0x001ee20000300800 */
[----:B------:R-:W-:-:S03]  /*13720*/  FADD R30, R4, R30 ;  /* 0x0000001e041e7221 */ /* 0x000fc60000000000 */
[----:B------:R0:W-:Y:S01]  /*13730*/  STL [R1+0x3f8], R29 ;  /* 0x0003f81d01007387 */ /* 0x0001e20000100800 */
[----:B------:R-:W-:-:S03]  /*13740*/  FADD R5, R31, R5 ;  /* 0x000000051f057221 */ /* 0x000fc60000000000 */
[----:B0-----:R-:W4:Y:S04]  /*13750*/  LDL.LU R29, [R1+0x43c] ;  /* 0x00043c00011d7983 */ /* 0x001f280000300800 */
[----:B------:R0:W-:Y:S04]  /*13760*/  STL [R1+0x3fc], R30 ;  /* 0x0003fc1e01007387 */ /* 0x0001e80000100800 */
[----:B0-----:R-:W4:Y:S04]  /*13770*/  LDL.LU R30, [R1+0x440] ;  /* 0x00044000011e7983 */ /* 0x001f280000300800 */
[----:B------:R-:W4:Y:S04]  /*13780*/  LDL.LU R31, [R1+0x444] ;  /* 0x00044400011f7983 */ /* 0x000f280000300800 */
[----:B------:R-:W4:Y:S01]  /*13790*/  LDL.LU R4, [R1+0x448] ;  /* 0x0004480001047983 */ /* 0x000f220000300800 */
[----:B------:R-:W-:Y:S01]  /*137a0*/  FADD R3, R6, R3 ;  /* 0x0000000306037221 */ /* 0x000fe20000000000 */
[----:B------:R-:W-:-:S02]  /*137b0*/  FADD R8, R7, R8 ;  /* 0x0000000807087221 */ /* 0x000fc40000000000 */
[----:B------:R0:W-:Y:S04]  /*137c0*/  STL [R1+0x400], R5 ;  /* 0x0004000501007387 */ /* 0x0001e80000100800 */
[----:B------:R-:W4:Y:S04]  /*137d0*/  LDL.LU R0, [R1+0x468] ;  /* 0x0004680001007983 */ /* 0x000f280000300800 */
[----:B------:R1:W-:Y:S01]  /*137e0*/  STL [R1+0x404], R3 ;  /* 0x0004040301007387 */ /* 0x0003e20000100800 */
[----:B------:R-:W-:-:S03]  /*137f0*/  FADD R9, R41, R9 ;  /* 0x0000000929097221 */ /* 0x000fc60000000000 */
[----:B------:R-:W4:Y:S04]  /*13800*/  LDL.LU R2, [R1+0x46c] ;  /* 0x00046c0001027983 */ /* 0x000f280000300800 */
[----:B0-----:R-:W4:Y:S04]  /*13810*/  LDL.LU R5, [R1+0x470] ;  /* 0x0004700001057983 */ /* 0x001f280000300800 */
[----:B------:R0:W-:Y:S01]  /*13820*/  STL [R1+0x408], R8 ;  /* 0x0004080801007387 */ /* 0x0001e20000100800 */
[----:B------:R-:W-:-:S03]  /*13830*/  FADD R43, R42, R43 ;  /* 0x0000002b2a2b7221 */ /* 0x000fc60000000000 */
[----:B------:R-:W4:Y:S04]  /*13840*/  LDL.LU R6, [R1+0x474] ;  /* 0x0004740001067983 */ /* 0x000f280000300800 */
[----:B-1----:R-:W4:Y:S04]  /*13850*/  LDL.LU R3, [R1+0x478] ;  /* 0x0004780001037983 */ /* 0x002f280000300800 */
[----:B------:R-:W4:Y:S01]  /*13860*/  LDL.LU R7, [R1+0x47c] ;  /* 0x00047c0001077983 */ /* 0x000f220000300800 */
[----:B------:R-:W-:-:S03]  /*13870*/  FADD R45, R44, R45 ;  /* 0x0000002d2c2d7221 */ /* 0x000fc60000000000 */
[----:B0-----:R-:W4:Y:S04]  /*13880*/  LDL.LU R8, [R1+0x480] ;  /* 0x0004800001087983 */ /* 0x001f280000300800 */
[----:B------:R-:W4:Y:S04]  /*13890*/  LDL.LU R41, [R1+0x804] ;  /* 0x0008040001297983 */ /* 0x000f280000300800 */
[----:B------:R0:W-:Y:S01]  /*138a0*/  STL [R1+0x40c], R9 ;  /* 0x00040c0901007387 */ /* 0x0001e20000100800 */
[----:B------:R-:W-:Y:S01]  /*138b0*/  FADD R47, R46, R47 ;  /* 0x0000002f2e2f7221 */ /* 0x000fe20000000000 */
[----:B------:R-:W-:-:S02]  /*138c0*/  FADD R33, R32, R33 ;  /* 0x0000002120217221 */ /* 0x000fc40000000000 */
[----:B0-----:R-:W4:Y:S04]  /*138d0*/  LDL.LU R9, [R1+0x484] ;  /* 0x0004840001097983 */ /* 0x001f280000300800 */
[----:B------:R-:W4:Y:S04]  /*138e0*/  LDL.LU R42, [R1+0x800] ;  /* 0x00080000012a7983 */ /* 0x000f280000300800 */
[----:B------:R0:W-:Y:S01]  /*138f0*/  STL [R1+0x410], R43 ;  /* 0x0004102b01007387 */ /* 0x0001e20000100800 */
[----:B------:R-:W-:-:S03]  /*13900*/  FADD R35, R34, R35 ;  /* 0x0000002322237221 */ /* 0x000fc60000000000 */
        /* <DEDUP_REMOVED lines=15> */
[----:B------:R0:W-:Y:S04]  /*13a00*/  STL [R1+0x420], R35 ;  /* 0x0004202301007387 */ /* 0x0001e80000100800 */
        /* <DEDUP_REMOVED lines=10> */
[----:B------:R0:W-:Y:S04]  /*13ab0*/  STL [R1+0x430], R26 ;  /* 0x0004301a01007387 */ /* 0x0001e80000100800 */
[----:B0-----:R-:W4:Y:S04]  /*13ac0*/  LDL.LU R26, [R1+0x7c0] ;  /* 0x0007c000011a7983 */ /* 0x001f280000300800 */
[----:B------:R-:W4:Y:S01]  /*13ad0*/  LDL.LU R224, [R1+0x464] ;  /* 0x0004640001e07983 */ /* 0x000f220000300800 */
[----:B--2---:R-:W-:-:S05]  /*13ae0*/  FADD R27, R225, R27 ;  /* 0x0000001be11b7221 */ /* 0x004fca0000000000 */
[----:B------:R0:W-:Y:S01]  /*13af0*/  STL [R1+0x434], R27 ;  /* 0x0004341b01007387 */ /* 0x0001e20000100800 */
[----:B---3--:R-:W-:-:S03]  /*13b00*/  FADD R28, R226, R28 ;  /* 0x0000001ce21c7221 */ /* 0x008fc60000000000 */
[----:B0-----:R-:W2:Y:S04]  /*13b10*/  LDL.LU R27, [R1+0x7bc] ;  /* 0x0007bc00011b7983 */ /* 0x001ea80000300800 */
[----:B------:R-:W3:Y:S04]  /*13b20*/  LDL.LU R225, [R1+0x460] ;  /* 0x0004600001e17983 */ /* 0x000ee80000300800 */
[----:B------:R0:W-:Y:S01]  /*13b30*/  STL [R1+0x438], R28 ;  /* 0x0004381c01007387 */ /* 0x0001e20000100800 */
[----:B----4-:R-:W-:-:S03]  /*13b40*/  FADD R29, R227, R29 ;  /* 0x0000001de31d7221 */ /* 0x010fc60000000000 */
[----:B0-----:R-:W4:Y:S04]  /*13b50*/  LDL.LU R28, [R1+0x7b8] ;  /* 0x0007b800011c7983 */ /* 0x001f280000300800 */
[----:B------:R-:W2:Y:S01]  /*13b60*/  LDL.LU R226, [R1+0x45c] ;  /* 0x00045c0001e27983 */ /* 0x000ea20000300800 */
[----:B------:R-:W-:-:S03]  /*13b70*/  FADD R30, R228, R30 ;  /* 0x0000001ee41e7221 */ /* 0x000fc60000000000 */
[----:B------:R0:W-:Y:S01]  /*13b80*/  STL [R1+0x43c], R29 ;  /* 0x00043c1d01007387 */ /* 0x0001e20000100800 */
[----:B------:R-:W-:Y:S01]  /*13b90*/  FADD R31, R229, R31 ;  /* 0x0000001fe51f7221 */ /* 0x000fe20000000000 */
[----:B------:R-:W-:Y:S02]  /*13ba0*/  FADD R4, R230, R4 ;  /* 0x00000004e6047221 */ /* 0x000fe40000000000 */
        /* <DEDUP_REMOVED lines=9> */
[----:B0-----:R1:W5:Y:S04]  /*13c40*/  LDL.LU R4, [R1+0x7a8] ;  /* 0x0007a80001047983 */ /* 0x0013680000300800 */
[----:B------:R-:W4:Y:S01]  /*13c50*/  LDL.LU R230, [R1+0x44c] ;  /* 0x00044c0001e67983 */ /* 0x000f220000300800 */
[----:B------:R-:W-:Y:S01]  /*13c60*/  FADD R0, R222, R0 ;  /* 0x00000000de007221 */ /* 0x000fe20000000000 */
[----:B------:R-:W-:Y:S01]  /*13c70*/  FADD R2, R223, R2 ;  /* 0x00000002df027221 */ /* 0x000fe20000000000 */
[----:B-----5:R-:W-:Y:S01]  /*13c80*/  FADD R5, R208, R5 ;  /* 0x00000005d0057221 */ /* 0x020fe20000000000 */
[----:B------:R-:W-:Y:S01]  /*13c90*/  FADD R6, R209, R6 ;  /* 0x00000006d1067221 */ /* 0x000fe20000000000 */
[----:B------:R-:W-:Y:S01]  /*13ca0*/  FADD R224, R221, R224 ;  /* 0x000000e0dde07221 */ /* 0x000fe20000000000 */
[----:B---3--:R-:W-:Y:S01]  /*13cb0*/  FADD R225, R220, R225 ;  /* 0x000000e1dce17221 */ /* 0x008fe20000000000 */
[----:B--2---:R-:W-:Y:S01]  /*13cc0*/  FADD R226, R219, R226 ;  /* 0x000000e2dbe27221 */ /* 0x004fe20000000000 */
[----:B----4-:R-:W-:Y:S01]  /*13cd0*/  FADD R227, R218, R227 ;  /* 0x000000e3dae37221 */ /* 0x010fe20000000000 */
[----:B------:R-:W-:Y:S01]  /*13ce0*/  FADD R228, R217, R228 ;  /* 0x000000e4d9e47221 */ /* 0x000fe20000000000 */
[----:B------:R-:W-:Y:S01]  /*13cf0*/  FADD R229, R216, R229 ;  /* 0x000000e5d8e57221 */ /* 0x000fe20000000000 */
[----:B------:R-:W-:-:S05]  /*13d00*/  FADD R230, R231, R230 ;  /* 0x000000e6e7e67221 */ /* 0x000fca0000000000 */
        /* <DEDUP_REMOVED lines=10> */
[----:B------:R3:W-:Y:S04]  /*13db0*/  STL [R1+0x474], R6 ;  /* 0x0004740601007387 */ /* 0x0007e80000100800 */
[----:B0-----:R-:W4:Y:S01]  /*13dc0*/  LDL.LU R2, [R1+0x488] ;  /* 0x0004880001027983 */ /* 0x001f220000300800 */
[----:B------:R-:W-:Y:S01]  /*13dd0*/  FADD R3, R210, R3 ;  /* 0x00000003d2037221 */ /* 0x000fe20000000000 */
[----:B------:R-:W-:Y:S01]  /*13de0*/  FADD R7, R211, R7 ;  /* 0x00000007d3077221 */ /* 0x000fe20000000000 */
[----:B------:R-:W-:Y:S01]  /*13df0*/  FADD R8, R212, R8 ;  /* 0x00000008d4087221 */ /* 0x000fe20000000000 */
[----:B------:R-:W-:-:S02]  /*13e00*/  FADD R9, R213, R9 ;  /* 0x00000009d5097221 */ /* 0x000fc40000000000 */
[----:B------:R0:W-:Y:S04]  /*13e10*/  STL [R1+0x478], R3 ;  /* 0x0004780301007387 */ /* 0x0001e80000100800 */
[----:B------:R1:W-:Y:S04]  /*13e20*/  STL [R1+0x47c], R7 ;  /* 0x00047c0701007387 */ /* 0x0003e80000100800 */
[----:B------:R-:W4:Y:S04]  /*13e30*/  LDL.LU R0, [R1+0x48c] ;  /* 0x00048c0001007983 */ /* 0x000f280000300800 */
[----:B------:R1:W-:Y:S04]  /*13e40*/  STL [R1+0x480], R8 ;  /* 0x0004800801007387 */ /* 0x0003e80000100800 */
[----:B------:R-:W4:Y:S04]  /*13e50*/  LDL.LU R213, [R1+0x494] ;  /* 0x0004940001d57983 */ /* 0x000f280000300800 */
        /* <DEDUP_REMOVED lines=23> */
[----:B---3--:R-:W3:Y:S04]  /*13fd0*/  LDL.LU R6, [R1+0x4f0] ;  /* 0x0004f00001067983 */ /* 0x008ee80000300800 */
[----:B0-----:R-:W3:Y:S04]  /*13fe0*/  LDL.LU R3, [R1+0x4f4] ;  /* 0x0004f40001037983 */ /* 0x001ee80000300800 */
[----:B-1----:R-:W3:Y:S04]  /*13ff0*/  LDL.LU R7, [R1+0x4f8] ;  /* 0x0004f80001077983 */ /* 0x002ee80000300800 */
[----:B------:R-:W3:Y:S04]  /*14000*/  LDL.LU R8, [R1+0x4fc] ;  /* 0x0004fc0001087983 */ /* 0x000ee80000300800 */
[----:B------:R-:W3:Y:S01]  /*14010*/  LDL.LU R9, [R1+0x500] ;  /* 0x0005000001097983 */ /* 0x000ee20000300800 */
[----:B----4-:R-:W-:-:S05]  /*14020*/  FADD R2, R214, R2 ;  /* 0x00000002d6027221 */ /* 0x010fca0000000000 */
[----:B------:R0:W-:Y:S04]  /*14030*/  STL [R1+0x488], R2 ;  /* 0x0004880201007387 */ /* 0x0001e80000100800 */
[----:B0-----:R1:W5:Y:S04]  /*14040*/  LDL.LU R2, [R1+0x7a4] ;  /* 0x0007a40001027983 */ /* 0x0013680000300800 */
[----:B------:R-:W4:Y:S01]  /*14050*/  LDL.LU R214, [R1+0x490] ;  /* 0x0004900001d67983 */ /* 0x000f220000300800 */
[----:B------:R-:W-:Y:S01]  /*14060*/  FADD R0, R215, R0 ;  /* 0x00000000d7007221 */ /* 0x000fe20000000000 */
[----:B------:R-:W-:-:S04]  /*14070*/  FADD R213, R201, R213 ;  /* 0x000000d5c9d57221 */ /* 0x000fc80000000000 */
[----:B------:R0:W-:Y:S01]  /*14080*/  STL [R1+0x48c], R0 ;  /* 0x00048c0001007387 */ /* 0x0001e20000100800 */
[----:B------:R-:W-:Y:S01]  /*14090*/  FADD R212, R202, R212 ;  /* 0x000000d4cad47221 */ /* 0x000fe20000000000 */
[----:B------:R-:W-:Y:S02]  /*140a0*/  FADD R211, R203, R211 ;  /* 0x000000d3cbd37221 */ /* 0x000fe40000000000 */
[----:B0-----:R1:W5:Y:S01]  /*140b0*/  LDL.LU R0, [R1+0x7a0] ;  /* 0x0007a00001007983 */ /* 0x0013620000300800 */
        /* <DEDUP_REMOVED lines=19> */
[----:B--2---:R-:W-:Y:S01]  /*141f0*/  FADD R5, R191, R5 ;  /* 0x00000005bf057221 */ /* 0x004fe20000000000 */
[----:B---3--:R-:W-:Y:S01]  /*14200*/  FADD R6, R176, R6 ;  /* 0x00000006b0067221 */ /* 0x008fe20000000000 */
[----:B------:R-:W-:Y:S01]  /*14210*/  FADD R3, R177, R3 ;  /* 0x00000003b1037221 */ /* 0x000fe20000000000 */
[----:B------:R-:W-:Y:S01]  /*14220*/  FADD R7, R178, R7 ;  /* 0x00000007b2077221 */ /* 0x000fe20000000000 */
[----:B------:R-:W-:Y:S01]  /*14230*/  FADD R8, R179, R8 ;  /* 0x00000008b3087221 */ /* 0x000fe20000000000 */
[----:B------:R-:W-:Y:S01]  /*14240*/  FADD R9, R180, R9 ;  /* 0x00000009b4097221 */ /* 0x000fe20000000000 */
[----:B----4-:R-:W-:-:S05]  /*14250*/  FADD R214, R200, R214 ;  /* 0x000000d6c8d67221 */ /* 0x010fca0000000000 */
        /* <DEDUP_REMOVED lines=26> */
[----:B------:R-:W4:Y:S04]  /*14400*/  LDL.LU R200, [R1+0x504] ;  /* 0x0005040001c87983 */ /* 0x000f280000300800 */
[----:B------:R1:W-:Y:S04]  /*14410*/  STL [R1+0x4f8], R7 ;  /* 0x0004f80701007387 */ /* 0x0003e80000100800 */
[----:B------:R-:W4:Y:S04]  /*14420*/  LDL.LU R215, [R1+0x508] ;  /* 0x0005080001d77983 */ /* 0x000f280000300800 */
[----:B------:R1:W-:Y:S04]  /*14430*/  STL [R1+0x4fc], R8 ;  /* 0x0004fc0801007387 */ /* 0x0003e80000100800 */
[----:B0-----:R-:W4:Y:S04]  /*14440*/  LDL.LU R214, [R1+0x50c] ;  /* 0x00050c0001d67983 */ /* 0x001f280000300800 */
[----:B------:R0:W-:Y:S04]  /*14450*/  STL [R1+0x500], R9 ;  /* 0x0005000901007387 */ /* 0x0001e80000100800 */
[----:B--2---:R-:W2:Y:S04]  /*14460*/  LDL.LU R213, [R1+0x510] ;  /* 0x0005100001d57983 */ /* 0x004ea80000300800 */
[----:B---3--:R-:W3:Y:S04]  /*14470*/  LDL.LU R212, [R1+0x514] ;  /* 0x0005140001d47983 */ /* 0x008ee80000300800 */
[----:B----4-:R-:W4:Y:S04]  /*14480*/  LDL.LU R211, [R1+0x518] ;  /* 0x0005180001d37983 */ /* 0x010f280000300800 */
        /* <DEDUP_REMOVED lines=24> */
[----:B0-----:R-:W4:Y:S01]  /*14610*/  LDL.LU R9, [R1+0x57c] ;  /* 0x00057c0001097983 */ /* 0x001f220000300800 */
[----:B------:R-:W-:Y:S01]  /*14620*/  FADD R200, R181, R200 ;  /* 0x000000c8b5c87221 */ /* 0x000fe20000000000 */
[----:B------:R-:W-:-:S04]  /*14630*/  FADD R215, R182, R215 ;  /* 0x000000d7b6d77221 */ /* 0x000fc80000000000 */
        /* <DEDUP_REMOVED lines=91> */
[----:B------:R-:W-:Y:S01]  /*14bf0*/  FADD R200, R148, R200 ;  /* 0x000000c894c87221 */ /* 0x000fe20000000000 */
        /* <DEDUP_REMOVED lines=335> */
[----:B------:R-:W-:Y:S01]  /*160f0*/  FADD R8, R30, R8 ;  /* 0x000000081e087221 */ /* 0x000fe20000000000 */
[----:B------:R-:W-:-:S05]  /*16100*/  FADD R9, R9, R31 ;  /* 0x0000001f09097221 */ /* 0x000fca0000000000 */
[----:B------:R1:W-:Y:S04]  /*16110*/  STL [R1+0x76c], R9 ;  /* 0x00076c0901007387 */ /* 0x0003e80000100800 */
[----:B------:R1:W-:Y:S04]  /*16120*/  STL [R1+0x764], R7 ;  /* 0x0007640701007387 */ /* 0x0003e80000100800 */
[----:B------:R1:W-:Y:S02]  /*16130*/  STL [R1+0x768], R8 ;  /* 0x0007680801007387 */ /* 0x0003e40000100800 */
.L_x_29:
[----:B-1----:R1:W5:Y:S01]  /*16140*/  LDL R6, [R1+0x774] ;  /* 0x0007740001067983 */ /* 0x0023620000100800 */
[----:B------:R-:W2:Y:S03]  /*16150*/  LDC R3, c[0x0][0x28c] ;  /* 0x0000a300ff037b82 */ /* 0x000ea60000000800 */
[----:B------:R1:W5:Y:S01]  /*16160*/  LDL R5, [R1+0x798] ;  /* 0x0007980001057983 */ /* 0x0003620000100800 */
[----:B--2---:R-:W-:-:S13]  /*16170*/  ISETP.GE.AND P0, PT, R3, 0x1, PT ;  /* 0x000000010300780c */ /* 0x004fda0003f06270 */
[----:B-1----:R-:W-:Y:S05]  /*16180*/  @!P0 BRA `(.L_x_30) ;  /* 0x0000000000648947 */ /* 0x002fea0003800000 */
[----:B------:R-:W2:Y:S02]  /*16190*/  LDL R7, [R1+0x784] ;  /* 0x0007840001077983 */ /* 0x000ea40000100800 */
[----:B--2---:R-:W-:-:S13]  /*161a0*/  R2UR UR12, R7 ;  /* 0x00000000070c72ca */ /* 0x004fda00000e0000 */
[----:B------:R-:W-:-:S06]  /*161b0*/  UISETP.NE.AND UP0, UPT, UR12, 0x3, UPT ;  /* 0x000000030c00788c */ /* 0x000fcc000bf05270 */
[----:B------:R-:W-:-:S13]  /*161c0*/  PLOP3.LUT P0, PT, PT, PT, UP0, 0x80, 0x0 ;  /* 0x000000000000781c */ /* 0x000fda0003f0f008 */
[----:B------:R-:W-:Y:S05]  /*161d0*/  @!P0 BRA `(.L_x_31) ;  /* 0x0000000000048947 */ /* 0x000fea0003800000 */
[----:B------:R-:W-:Y:S01]  /*161e0*/  BPT.TRAP 0x1 ;  /* 0x000000040000795c */ /* 0x000fe20000300000 */
.L_x_31:
[----:B------:R-:W2:Y:S01]  /*161f0*/  LDL R3, [R1+0x788] ;  /* 0x0007880001037983 */ /* 0x000ea20000100800 */
[----:B-----5:R-:W-:Y:S02]  /*16200*/  R2UR UR13, R5 ;  /* 0x00000000050d72ca */ /* 0x020fe400000e0000 */
[----:B------:R-:W-:Y:S02]  /*16210*/  R2UR UR12, R6 ;  /* 0x00000000060c72ca */ /* 0x000fe400000e0000 */
[----:B------:R-:W-:-:S09]  /*16220*/  R2UR UR16, R4 ;  /* 0x00000000041072ca */ /* 0x000fd200000e0000 */
[----:B------:R-:W-:-:S04]  /*16230*/  UISETP.LT.AND UP0, UPT, UR13, 0x1, UPT ;  /* 0x000000010d00788c */ /* 0x000fc8000bf01270 */
[----:B------:R-:W-:-:S04]  /*16240*/  USEL UR14, UR13, 0x1, UP0 ;  /* 0x000000010d0e7887 */ /* 0x000fc80008000000 */
[----:B------:R-:W-:-:S04]  /*16250*/  UIADD3 UR14, UR12, UR13, -UR14 ;  /* 0x0000000d0c0e7290 */ /* 0x000fc8000fffe80e */
[----:B------:R-:W-:-:S04]  /*16260*/  UIMAD.WIDE.U32 UR12, UR14, -0x33333333, URZ ;  /* 0xcccccccd0e0c78a5 */ /* 0x000fc8000f8e003f */
[----:B------:R-:W-:-:S04]  /*16270*/  USHF.R.U32.HI UR12, URZ, 0x3, UR13 ;  /* 0x000000033f0c7899 */ /* 0x000fc8000801160d */
[----:B------:R-:W-:-:S04]  /*16280*/  UIMAD UR14, UR12, -0xa, UR14 ;  /* 0xfffffff60c0e78a4 */ /* 0x000fc8000f8e020e */
        /* <DEDUP_REMOVED lines=9> */
.L_x_30:
[----:B------:R-:W2:Y:S01]  /*16320*/  LDL.LU R3, [R1+0x794] ;  /* 0x0007940001037983 */ /* 0x000ea20000300800 */
[----:B------:R-:W1:Y:S01]  /*16330*/  LDC R7, c[0x0][0x288] ;  /* 0x0000a200ff077b82 */ /* 0x000e620000000800 */
[----:B-----5:R-:W-:Y:S01]  /*16340*/  R2UR UR13, R6 ;  /* 0x00000000060d72ca */ /* 0x020fe200000e0000 */
[----:B------:R-:W-:Y:S01]  /*16350*/  ULDC UR12, c[0x0][0x284] ;  /* 0x0000a100000c7ab9 */ /* 0x000fe20000000800 */
[----:B------:R-:W3:Y:S01]  /*16360*/  LDL.LU R8, [R1+0x780] ;  /* 0x0007800001087983 */ /* 0x000ee20000300800 */
[----:B------:R-:W-:Y:S01]  /*16370*/  R2UR UR14, R5 ;  /* 0x00000000050e72ca */ /* 0x000fe200000e0000 */
[----:B------:R-:W-:Y:S02]  /*16380*/  ULDC.64 UR18, c[0x0][0x5d0] ;  /* 0x0001740000127ab9 */ /* 0x000fe40000000a00 */
[----:B------:R-:W4:Y:S04]  /*16390*/  LDL.LU R25, [R1+0x77c] ;  /* 0x00077c0001197983 */ /* 0x000f280000300800 */
[----:B------:R-:W4:Y:S01]  /*163a0*/  LDL R29, [R1+0x778] ;  /* 0x00077800011d7983 */ /* 0x000f220000100800 */
[----:B------:R-:W0:Y:S05]  /*163b0*/  S2R R9, SR_TID.X ;  /* 0x0000000000097919 */ /* 0x000e2a0000002100 */
[----:B------:R-:W-:Y:S01]  /*163c0*/  UISETP.GE.U32.AND UP1, UPT, UR14, 0xa, UPT ;  /* 0x0000000a0e00788c */ /* 0x000fe2000bf26070 */
[----:B0-----:R-:W-:-:S02]  /*163d0*/  SHF.R.U32.HI R5, RZ, 0x2, R9 ;  /* 0x00000002ff057819 */ /* 0x001fc40000011609 */
[----:B------:R-:W-:Y:S02]  /*163e0*/  LOP3.LUT R6, R9, 0x60, RZ, 0xc0, !PT ;  /* 0x0000006009067812 */ /* 0x000fe400078ec0ff */
[----:B------:R-:W-:Y:S02]  /*163f0*/  SHF.R.U32.HI R4, RZ, 0x7, R9 ;  /* 0x00000007ff047819 */ /* 0x000fe40000011609 */
[----:B------:R-:W-:Y:S02]  /*16400*/  LOP3.LUT R5, R5, 0x7, RZ, 0xc0, !PT ;  /* 0x0000000705057812 */ /* 0x000fe400078ec0ff */
[----:B------:R-:W-:Y:S02]  /*16410*/  SHF.R.U32.HI R6, RZ, 0x1, R6 ;  /* 0x00000001ff067819 */ /* 0x000fe40000011606 */
[----:B------:R-:W-:Y:S02]  /*16420*/  LOP3.LUT R4, R4, 0x1, RZ, 0xc0, !PT ;  /* 0x0000000104047812 */ /* 0x000fe400078ec0ff */
[C---:B------:R-:W-:Y:S01]  /*16430*/  LOP3.LUT R24, R9.reuse, 0x3, RZ, 0xc0, !PT ;  /* 0x0000000309187812 */ /* 0x040fe200078ec0ff */
[----:B------:R-:W-:-:S02]  /*16440*/  IMAD.SHL.U32 R9, R9, 0x2, RZ ;  /* 0x0000000209097824 */ /* 0x000fc400078e00ff */
[----:B------:R-:W-:Y:S02]  /*16450*/  IMAD.SHL.U32 R27, R4, 0x40, RZ ;  /* 0x00000040041b7824 */ /* 0x000fe400078e00ff */
[----:B-1----:R-:W-:-:S03]  /*16460*/  IMAD R24, R24, -0x2, R7 ;  /* 0xfffffffe18187824 */ /* 0x002fc600078e0207 */
[--C-:B------:R-:W-:Y:S02]  /*16470*/  LOP3.LUT R27, R27, 0x40, R5.reuse, 0xe2, !PT ;  /* 0x000000401b1b7812 */ /* 0x100fe400078ee205 */
[----:B--2---:R-:W-:Y:S02]  /*16480*/  R2UR UR20, R3 ;  /* 0x00000000031472ca */ /* 0x004fe400000e0000 */
[----:B------:R-:W-:Y:S01]  /*16490*/  IADD3 R3, RZ, -R6, -R5 ;  /* 0x80000006ff037210 */ /* 0x000fe20007ffe805 */
[----:B------:R-:W-:Y:S02]  /*164a0*/  IMAD.MOV.U32 R5, RZ, RZ, -0x1 ;  /* 0xffffffffff057424 */ /* 0x000fe400078e00ff */
[----:B---3--:R-:W-:Y:S02]  /*164b0*/  IMAD R8, R8, 0xb0, RZ ;  /* 0x000000b008087824 */ /* 0x008fe400078e02ff */
[----:B------:R-:W-:Y:S02]  /*164c0*/  IMAD R3, R4, -0x40, R3 ;  /* 0xffffffc004037824 */ /* 0x000fe400078e0203 */
[----:B----4-:R-:W-:Y:S01]  /*164d0*/  IMAD.SHL.U32 R4, R25, 0x200, RZ ;  /* 0x0000020019047824 */ /* 0x010fe200078e00ff */
[----:B------:R-:W-:Y:S01]  /*164e0*/  ISETP.GE.AND P0, PT, R8, R7, PT ;  /* 0x000000070800720c */ /* 0x000fe20003f06270 */
[----:B------:R-:W-:Y:S01]  /*164f0*/  IMAD.IADD R24, R24, 0x1, -R8 ;  /* 0x0000000118187824 */ /* 0x000fe200078e0a08 */
[----:B------:R-:W-:Y:S01]  /*16500*/  R2UR UR21, R29 ;  /* 0x000000001d1572ca */ /* 0x000fe200000e0000 */
[----:B------:R-:W-:Y:S01]  /*16510*/  IMAD.WIDE R36, R25, 0x200, RZ ;  /* 0x0000020019247825 */ /* 0x000fe200078e02ff */
[----:B------:R-:W-:-:S02]  /*16520*/  IADD3 R3, -R4, UR12, R3 ;  /* 0x0000000c04037c10 */ /* 0x000fc4000fffe103 */
[----:B------:R-:W-:Y:S01]  /*16530*/  ISETP.GE.OR P0, PT, R4, UR12, P0 ;  /* 0x0000000c04007c0c */ /* 0x000fe20008706670 */
[----:B------:R-:W-:Y:S01]  /*16540*/  UIADD3 UR12, UR14, UR13, URZ ;  /* 0x0000000d0e0c7290 */ /* 0x000fe2000fffe03f */
[----:B------:R-:W-:Y:S02]  /*16550*/  LOP3.LUT R8, R8, 0x6, R9, 0xf8, !PT ;  /* 0x0000000608087812 */ /* 0x000fe400078ef809 */
[----:B------:R-:W-:Y:S01]  /*16560*/  LOP3.LUT R27, R36, R27, R6, 0xfe, !PT ;  /* 0x0000001b241b7212 */ /* 0x000fe200078efe06 */
[----:B------:R-:W-:Y:S01]  /*16570*/  UISETP.GT.U32.AND UP0, UPT, UR12, 0x9, UPT ;  /* 0x000000090c00788c */ /* 0x000fe2000bf04070 */
[--C-:B------:R-:W-:Y:S01]  /*16580*/  SHF.R.S32.HI R9, RZ, 0x1f, R8.reuse ;  /* 0x0000001fff097819 */ /* 0x100fe20000011408 */
[----:B------:R-:W-:Y:S02]  /*16590*/  IMAD.U32 R6, RZ, RZ, UR18 ;  /* 0x00000012ff067e24 */ /* 0x000fe4000f8e00ff */
[----:B------:R-:W-:Y:S02]  /*165a0*/  UISETP.LT.U32.AND UP0, UPT, UR14, 0xa, UP0 ;  /* 0x0000000a0e00788c */ /* 0x000fe40008701070 */
[----:B------:R-:W-:Y:S01]  /*165b0*/  @UP1 UIMAD.WIDE.U32 UR14, UR12, -0x33333333, URZ ;  /* 0xcccccccd0c0e18a5 */ /* 0x000fe2000f8e003f */
[----:B------:R-:W-:Y:S01]  /*165c0*/  IMAD.WIDE.U32 R6, R6, UR21, R8 ;  /* 0x0000001506067c25 */ /* 0x000fe2000f8e0008 */
[----:B------:R-:W-:-:S02]  /*165d0*/  USEL UR17, URZ, 0x1, !UP0 ;  /* 0x000000013f117887 */ /* 0x000fc4000c000000 */
[----:B------:R-:W-:Y:S02]  /*165e0*/  @UP1 USHF.R.U32.HI UR14, URZ, 0x3, UR15 ;  /* 0x000000033f0e1899 */ /* 0x000fe4000801160f */
[----:B------:R-:W-:Y:S02]  /*165f0*/  ULOP3.LUT UR20, UR20, UR17, URZ, 0x3c, !UPT ;  /* 0x0000001114147292 */ /* 0x000fe4000f8e3c3f */
[----:B------:R-:W-:Y:S02]  /*16600*/  USHF.R.S32.HI UR16, URZ, 0x1f, UR21 ;  /* 0x0000001f3f107899 */ /* 0x000fe40008011415 */
[----:B------:R-:W-:Y:S02]  /*16610*/  @UP1 ULOP3.LUT UR20, UR20, 0x1, UR14, 0x78, !UPT ;  /* 0x0000000114141892 */ /* 0x000fe4000f8e780e */
[----:B------:R-:W-:-:S04]  /*16620*/  UIMAD UR13, UR16, UR18, URZ ;  /* 0x00000012100d72a4 */ /* 0x000fc8000f8e023f */
[----:B------:R-:W-:Y:S01]  /*16630*/  IMAD.U32 R4, RZ, RZ, UR20 ;  /* 0x00000014ff047e24 */ /* 0x000fe2000f8e00ff */
[----:B------:R-:W-:-:S04]  /*16640*/  UIMAD UR13, UR21, UR19, UR13 ;  /* 0x00000013150d72a4 */ /* 0x000fc8000f8e020d */
[----:B------:R0:W-:Y:S02]  /*16650*/  STL [R1+0x794], R4 ;  /* 0x0007940401007387 */ /* 0x0001e40000100800 */
[----:B------:R-:W-:Y:S02]  /*16660*/  VIADD R7, R7, UR13 ;  /* 0x0000000d07077c36 */ /* 0x000fe40008000000 */
[----:B------:R0:W-:Y:S01]  /*16670*/  STL [R1+0x40], R5 ;  /* 0x0000400501007387 */ /* 0x0001e20000100800 */
[----:B------:R-:W-:Y:S05]  /*16680*/  @P0 BRA `(.L_x_32) ;  /* 0x000002ac00200947 */ /* 0x000fea0003800000 */
[----:B0-----:R-:W0:Y:S01]  /*16690*/  LDC.64 R4, c[0x0][0x5c8] ;  /* 0x00017200ff047b82 */ /* 0x001e220000000a00 */
[----:B------:R-:W-:Y:S01]  /*166a0*/  FSETP.NEU.AND P0, PT, RZ, UR5, PT ;  /* 0x00000005ff007c0b */ /* 0x000fe2000bf0d000 */
[----:B------:R-:W-:Y:S01]  /*166b0*/  BSSY B0, `(.L_x_32) ;  /* 0x0002ac5000007945 */ /* 0x000fe20003800000 */
[-C--:B0-----:R-:W-:Y:S02]  /*166c0*/  IMAD R25, R37, R4.reuse, RZ ;  /* 0x0000000425197224 */ /* 0x081fe400078e02ff */
[----:B------:R-:W-:-:S04]  /*166d0*/  IMAD.WIDE.U32 R6, R27, R4, R6 ;  /* 0x000000041b067225 */ /* 0x000fc800078e0006 */
[----:B------:R-:W-:-:S04]  /*166e0*/  IMAD R25, R27, R5, R25 ;  /* 0x000000051b197224 */ /* 0x000fc800078e0219 */
[----:B------:R-:W-:Y:S01]  /*166f0*/  IMAD.IADD R25, R7, 0x1, R25 ;  /* 0x0000000107197824 */ /* 0x000fe200078e0219 */
[----:B------:R-:W-:Y:S06]  /*16700*/  @!P0 BRA `(.L_x_33) ;  /* 0x0000018c00c48947 */ /* 0x000fec0003800000 */
[----:B------:R-:W-:Y:S01]  /*16710*/  ISETP.GE.AND P5, PT, R3, 0x189, PT ;  /* 0x000001890300780c */ /* 0x000fe20003fa6270 */
[----:B------:R-:W-:Y:S01]  /*16720*/  ULDC.64 UR14, c[0x0][0x5b8] ;  /* 0x00016e00000e7ab9 */ /* 0x000fe20000000a00 */
[----:B------:R-:W-:Y:S01]  /*16730*/  R2UR UR17, R29 ;  /* 0x000000001d1172ca */ /* 0x000fe200000e0000 */
[----:B------:R-:W2:Y:S01]  /*16740*/  LDL.LU R55, [R1+0x240] ;  /* 0x0002400001377983 */ /* 0x000ea20000300800 */
[C---:B------:R-:W-:Y:S02]  /*16750*/  ISETP.LT.OR P4, PT, R24.reuse, 0x1, !P5 ;  /* 0x000000011800780c */ /* 0x040fe40006f81670 */
[C---:B------:R-:W-:Y:S02]  /*16760*/  ISETP.LT.OR P0, PT, R24.reuse, 0x2, !P5 ;  /* 0x000000021800780c */ /* 0x040fe40006f01670 */
[----:B------:R-:W-:Y:S02]  /*16770*/  ISETP.LT.OR P3, PT, R24, 0x9, !P5 ;  /* 0x000000091800780c */ /* 0x000fe40006f61670 */
[----:B------:R-:W-:Y:S01]  /*16780*/  LOP3.LUT R26, R26, 0xf7ffffff, RZ, 0xc0, !PT ;  /* 0xf7ffffff1a1a7812 */ /* 0x000fe200078ec0ff */
[----:B------:R-:W-:Y:S01]  /*16790*/  UIMAD UR13, UR16, UR14, URZ ;  /* 0x0000000e100d72a4 */ /* 0x000fe2000f8e023f */
[----:B------:R-:W-:Y:S01]  /*167a0*/  LOP3.LUT R0, R0, 0xfffffffd, RZ, 0xc0, !PT ;  /* 0xfffffffd00007812 */ /* 0x000fe200078ec0ff */
[----:B------:R-:W3:Y:S02]  /*167b0*/  LDL.LU R54, [R1+0x244] ;  /* 0x0002440001367983 */ /* 0x000ee40000300800 */
[----:B------:R-:W-:-:S02]  /*167c0*/  UIMAD UR13, UR17, UR15, UR13 ;  /* 0x0000000f110d72a4 */ /* 0x000fc4000f8e020d */
[----:B------:R-:W0:Y:S01]  /*167d0*/  @!P4 LDC.64 R30, c[0x0][0x5c0] ;  /* 0x00017000ff1ecb82 */ /* 0x000e220000000a00 */
[----:B------:R-:W-:Y:S01]  /*167e0*/  @!P4 IMAD.MOV.U32 R32, RZ, RZ, R6 ;  /* 0x000000ffff20c224 */ /* 0x000fe200078e0006 */
[----:B------:R-:W-:Y:S01]  /*167f0*/  @P0 LOP3.LUT R26, R26, 0x8000000, RZ, 0xfc, !PT ;  /* 0x080000001a1a0812 */ /* 0x000fe200078efcff */
[----:B------:R-:W-:Y:S01]  /*16800*/  @!P4 IMAD.MOV.U32 R33, RZ, RZ, R25 ;  /* 0x000000ffff21c224 */ /* 0x000fe200078e0019 */
[----:B------:R-:W-:Y:S01]  /*16810*/  @P4 LOP3.LUT R0, R0, 0x2, RZ, 0xfc, !PT ;  /* 0x0000000200004812 */ /* 0x000fe200078efcff */
[----:B------:R-:W-:Y:S02]  /*16820*/  @!P4 IMAD R29, R5, 0x180, RZ ;  /* 0x00000180051dc824 */ /* 0x000fe400078e02ff */
[----:B------:R-:W-:Y:S01]  /*16830*/  @!P4 IMAD.WIDE.U32 R32, R4, 0x180, R32 ;  /* 0x000001800420c825 */ /* 0x000fe200078e0020 */
[----:B------:R-:W1:Y:S01]  /*16840*/  @!P0 LDC.64 R34, c[0x0][0x5c0] ;  /* 0x00017000ff228b82 */ /* 0x000e620000000a00 */
[----:B------:R-:W-:Y:S02]  /*16850*/  LOP3.LUT R0, R0, 0xfffffff7, RZ, 0xc0, !PT ;  /* 0xfffffff700007812 */ /* 0x000fe400078ec0ff */
[----:B------:R-:W-:-:S02]  /*16860*/  @!P4 IMAD.IADD R29, R33, 0x1, R29 ;  /* 0x00000001211dc824 */ /* 0x000fc400078e021d */
[----:B------:R-:W-:-:S04]  /*16870*/  @P3 LOP3.LUT R0, R0, 0x8, RZ, 0xfc, !PT ;  /* 0x0000000800003812 */ /* 0x000fc800078efcff */
[----:B------:R-:W-:Y:S02]  /*16880*/  LOP3.LUT R0, R0, 0xfffffffb, RZ, 0xc0, !PT ;  /* 0xfffffffb00007812 */ /* 0x000fe400078ec0ff */
[----:B0-----:R-:W-:Y:S01]  /*16890*/  @!P4 IADD3 R40, P1, P2, R32, UR7, R30 ;  /* 0x000000072028cc10 */ /* 0x001fe2000fa3e01e */
[----:B------:R-:W-:Y:S01]  /*168a0*/  @!P0 IMAD.MOV.U32 R30, RZ, RZ, R6 ;  /* 0x000000ffff1e8224 */ /* 0x000fe200078e0006 */
[----:B------:R-:W0:Y:S02]  /*168b0*/  @!P3 LDC.64 R32, c[0x0][0x5c0] ;  /* 0x00017000ff20bb82 */ /* 0x000e240000000a00 */
[----:B------:R-:W-:Y:S01]  /*168c0*/  @!P4 IADD3.X R41, R29, UR6, R31, P1, P2 ;  /* 0x000000061d29cc10 */ /* 0x000fe20008fe441f */
[----:B------:R-:W-:Y:S02]  /*168d0*/  @!P0 IMAD.MOV.U32 R31, RZ, RZ, R25 ;  /* 0x000000ffff1f8224 */ /* 0x000fe400078e0019 */
[----:B------:R-:W-:Y:S02]  /*168e0*/  @!P0 IMAD R29, R5, 0x180, RZ ;  /* 0x00000180051d8824 */ /* 0x000fe400078e02ff */
[----:B------:R-:W-:-:S04]  /*168f0*/  @!P0 IMAD.WIDE.U32 R30, R4, 0x180, R30 ;  /* 0x00000180041e8825 */ /* 0x000fc800078e001e */
[----:B------:R-:W-:Y:S01]  /*16900*/  @!P0 IMAD.IADD R29, R31, 0x1, R29 ;  /* 0x000000011f1d8824 */ /* 0x000fe200078e021d */
[----:B-1----:R-:W-:Y:S01]  /*16910*/  @!P0 IADD3 R38, P1, P2, R30, UR7, R34 ;  /* 0x000000071e268c10 */ /* 0x002fe2000fa3e022 */
[----:B------:R-:W-:Y:S02]  /*16920*/  @!P3 IMAD.MOV.U32 R30, RZ, RZ, R6 ;  /* 0x000000ffff1eb224 */ /* 0x000fe400078e0006 */
[----:B------:R-:W-:Y:S01]  /*16930*/  @!P3 IMAD.MOV.U32 R31, RZ, RZ, R25 ;  /* 0x000000ffff1fb224 */ /* 0x000fe200078e0019 */
[----:B------:R-:W-:Y:S01]  /*16940*/  @!P0 IADD3.X R39, R29, UR6, R35, P1, P2 ;  /* 0x000000061d278c10 */ /* 0x000fe20008fe4423 */
[----:B------:R-:W-:Y:S01]  /*16950*/  @!P3 IMAD R29, R5, 0x180, RZ ;  /* 0x00000180051db824 */ /* 0x000fe200078e02ff */
[----:B------:R-:W-:Y:S01]  /*16960*/  ISETP.LT.OR P0, PT, R24, 0xa, !P5 ;  /* 0x0000000a1800780c */ /* 0x000fe20006f01670 */
[----:B------:R-:W-:-:S04]  /*16970*/  @!P3 IMAD.WIDE.U32 R30, R4, 0x180, R30 ;  /* 0x00000180041eb825 */ /* 0x000fc800078e001e */
[----:B------:R-:W-:Y:S01]  /*16980*/  @!P3 IMAD.IADD R29, R31, 0x1, R29 ;  /* 0x000000011f1db824 */ /* 0x000fe200078e021d */
[----:B0-----:R-:W-:-:S04]  /*16990*/  @!P3 IADD3 R42, P1, P2, R30, UR7, R32 ;  /* 0x000000071e2abc10 */ /* 0x001fc8000fa3e020 */
[----:B------:R-:W-:-:S03]  /*169a0*/  @!P3 IADD3.X R43, R29, UR6, R33, P1, P2 ;  /* 0x000000061d2bbc10 */ /* 0x000fc60008fe4421 */
[----:B------:R-:W0:Y:S01]  /*169b0*/  @!P0 LDC.64 R30, c[0x0][0x5c0] ;  /* 0x00017000ff1e8b82 */ /* 0x000e220000000a00 */
[----:B------:R-:W-:Y:S01]  /*169c0*/  @!P0 IMAD.MOV.U32 R32, RZ, RZ, R6 ;  /* 0x000000ffff208224 */ /* 0x000fe200078e0006 */
[----:B------:R-:W-:Y:S01]  /*169d0*/  @P0 LOP3.LUT R0, R0, 0x4, RZ, 0xfc, !PT ;  /* 0x0000000400000812 */ /* 0x000fe200078efcff */
[----:B------:R-:W-:Y:S02]  /*169e0*/  @!P0 IMAD.MOV.U32 R33, RZ, RZ, R25 ;  /* 0x000000ffff218224 */ /* 0x000fe400078e0019 */
[----:B------:R-:W-:Y:S02]  /*169f0*/  @!P0 IMAD R29, R5, 0x180, RZ ;  /* 0x00000180051d8824 */ /* 0x000fe400078e02ff */
[----:B------:R-:W-:-:S04]  /*16a00*/  @!P0 IMAD.WIDE.U32 R32, R4, 0x180, R32 ;  /* 0x0000018004208825 */ /* 0x000fc800078e0020 */
[----:B------:R-:W-:Y:S01]  /*16a10*/  @!P0 IMAD.IADD R29, R33, 0x1, R29 ;  /* 0x00000001211d8824 */ /* 0x000fe200078e021d */
[----:B0-----:R-:W-:-:S04]  /*16a20*/  @!P0 IADD3 R44, P1, P2, R32, UR7, R30 ;  /* 0x00000007202c8c10 */ /* 0x001fc8000fa3e01e */
[----:B------:R-:W-:Y:S01]  /*16a30*/  @!P0 IADD3.X R45, R29, UR6, R31, P1, P2 ;  /* 0x000000061d2d8c10 */ /* 0x000fe20008fe441f */
[----:B------:R-:W-:Y:S01]  /*16a40*/  IMAD.U32 R29, RZ, RZ, UR14 ;  /* 0x0000000eff1d7e24 */ /* 0x000fe2000f8e00ff */
[----:B------:R-:W-:Y:S01]  /*16a50*/  ULDC.64 UR14, c[0x0][0x5b0] ;  /* 0x00016c00000e7ab9 */ /* 0x000fe20000000a00 */
[----:B------:R-:W-:Y:S02]  /*16a60*/  ISETP.GE.AND P0, PT, R3, 0x1, PT ;  /* 0x000000010300780c */ /* 0x000fe40003f06270 */
[----:B------:R-:W-:Y:S01]  /*16a70*/  IMAD.WIDE.U32 R8, R29, UR17, R8 ;  /* 0x000000111d087c25 */ /* 0x000fe2000f8e0008 */
[----:B------:R-:W-:-:S03]  /*16a80*/  ULDC.64 UR16, c[0x0][0x5a8] ;  /* 0x00016a0000107ab9 */ /* 0x000fc60000000a00 */
[----:B------:R-:W-:Y:S02]  /*16a90*/  VIADD R31, R9, UR13 ;  /* 0x0000000d091f7c36 */ /* 0x000fe40008000000 */
[----:B------:R-:W-:Y:S02]  /*16aa0*/  IMAD.MOV.U32 R30, RZ, RZ, R8 ;  /* 0x000000ffff1e7224 */ /* 0x000fe400078e0008 */
[----:B------:R-:W-:Y:S02]  /*16ab0*/  IMAD R29, R37, UR14, RZ ;  /* 0x0000000e251d7c24 */ /* 0x000fe4000f8e02ff */
[----:B------:R-:W-:-:S04]  /*16ac0*/  IMAD.WIDE.U32 R8, R27, UR14, R30 ;  /* 0x0000000e1b087c25 */ /* 0x000fc8000f8e001e */
[----:B------:R-:W-:Y:S01]  /*16ad0*/  IMAD R29, R27, UR15, R29 ;  /* 0x0000000f1b1d7c24 */ /* 0x000fe2000f8e021d */
[----:B------:R-:W-:-:S04]  /*16ae0*/  IADD3 R8, P1, R8, UR16, RZ ;  /* 0x0000001008087c10 */ /* 0x000fc8000ff3e0ff */
[--C-:B------:R-:W-:Y:S02]  /*16af0*/  IADD3.X R9, R9, UR17, R29.reuse, P1, !PT ;  /* 0x0000001109097c10 */ /* 0x100fe40008ffe41d */
[----:B------:R-:W-:Y:S02]  /*16b00*/  ISETP.LT.OR P1, PT, R24, 0x1, !P0 ;  /* 0x000000011800780c */ /* 0x000fe40004721670 */
[----:B------:R-:W-:-:S11]  /*16b10*/  PRMT R29, RZ, 0x7610, R29 ;  /* 0x00007610ff1d7816 */ /* 0x000fd6000000001d */
[----:B------:R-:W4:Y:S01]  /*16b20*/  @!P1 LDG.E.U8 R29, desc[UR8][R8.64] ;  /* 0x00000008081d9981 */ /* 0x000f22000c1e1100 */
[----:B------:R-:W0:Y:S02]  /*16b30*/  @!P1 LDC.64 R32, c[0x0][0x5c0] ;  /* 0x00017000ff209b82 */ /* 0x000e240000000a00 */
[----:B0-----:R-:W-:-:S05]  /*16b40*/  @!P1 IADD3 R32, P2, R6, R32, RZ ;  /* 0x0000002006209210 */ /* 0x001fca0007f5e0ff */
[----:B------:R-:W-:Y:S01]  /*16b50*/  @!P1 IMAD.X R33, R25, 0x1, R33, P2 ;  /* 0x0000000119219824 */ /* 0x000fe200010e0621 */
[----:B----4-:R-:W-:-:S04]  /*16b60*/  LOP3.LUT R29, R29, 0xff, RZ, 0xc0, !PT ;  /* 0x000000ff1d1d7812 */ /* 0x010fc800078ec0ff */
[----:B------:R-:W-:-:S05]  /*16b70*/  F2FP.F16.E4M3.UNPACK_B R29, R29 ;  /* 0x0000001dff1d723e */ /* 0x000fca00020006ff */
[----:B------:R-:W-:-:S05]  /*16b80*/  HADD2.F32 R29, -RZ, R29.H0_H0 ;  /* 0x2000001dff1d7230 */ /* 0x000fca0000004100 */
[----:B------:R-:W-:-:S04]  /*16b90*/  FMUL R29, R29, UR5 ;  /* 0x000000051d1d7c20 */ /* 0x000fc80008400000 */
[----:B------:R-:W-:Y:S01]  /*16ba0*/  FFMA R29, R10, UR4, R29 ;  /* 0x000000040a1d7c23 */ /* 0x000fe2000800001d */
[----:B------:R-:W-:-:S04]  /*16bb0*/  PRMT R10, RZ, 0x7610, R10 ;  /* 0x00007610ff0a7816 */ /* 0x000fc8000000000a */
[----:B------:R-:W-:-:S05]  /*16bc0*/  F2FP.SATFINITE.E4M3.F32.PACK_AB_MERGE_C R29, RZ, R29, RZ ;  /* 0x0000001dff1d723e */ /* 0x000fca00048070ff */
[----:B------:R0:W-:Y:S01]  /*16bd0*/  @!P1 STG.E.U8 desc[UR8][R32.64], R29 ;  /* 0x0000001d20009986 */ /* 0x0001e2000c101108 */
[----:B------:R-:W-:-:S13]  /*16be0*/  ISETP.LT.OR P1, PT, R24, 0x2, !P0 ;  /* 0x000000021800780c */ /* 0x000fda0004721670 */
[----:B------:R-:W4:Y:S01]  /*16bf0*/  @!P1 LDG.E.U8 R10, desc[UR8][R8.64+0x1] ;  /* 0x00000108080a9981 */ /* 0x000f22000c1e1100 */
[----:B0-----:R-:W0:Y:S02]  /*16c00*/  @!P1 LDC.64 R32, c[0x0][0x5c0] ;  /* 0x00017000ff209b82 */ /* 0x001e240000000a00 */
[----:B0-----:R-:W-:-:S05]  /*16c10*/  @!P1 IADD3 R32, P2, R6, R32, RZ ;  /* 0x0000002006209210 */ /* 0x001fca0007f5e0ff */
[----:B------:R-:W-:Y:S01]  /*16c20*/  @!P1 IMAD.X R33, R25, 0x1, R33, P2 ;  /* 0x0000000119219824 */ /* 0x000fe200010e0621 */
[----:B------:R-:W-:Y:S02]  /*16c30*/  ISETP.GE.AND P2, PT, R3, 0x9, PT ;  /* 0x000000090300780c */ /* 0x000fe40003f46270 */
[----:B----4-:R-:W-:-:S04]  /*16c40*/  LOP3.LUT R10, R10, 0xff, RZ, 0xc0, !PT ;  /* 0x000000ff0a0a7812 */ /* 0x010fc800078ec0ff */
[----:B------:R-:W-:-:S05]  /*16c50*/  F2FP.F16.E4M3.UNPACK_B R10, R10 ;  /* 0x0000000aff0a723e */ /* 0x000fca00020006ff */
[----:B------:R-:W-:-:S05]  /*16c60*/  HADD2.F32 R10, -RZ, R10.H0_H0 ;  /* 0x2000000aff0a7230 */ /* 0x000fca0000004100 */
[----:B------:R-:W-:-:S04]  /*16c70*/  FMUL R10, R10, UR5 ;  /* 0x000000050a0a7c20 */ /* 0x000fc80008400000 */
[----:B------:R-:W-:-:S05]  /*16c80*/  FFMA R11, R11, UR4, R10 ;  /* 0x000000040b0b7c23 */ /* 0x000fca000800000a */
[----:B------:R-:W-:-:S05]  /*16c90*/  F2FP.SATFINITE.E4M3.F32.PACK_AB_MERGE_C R11, RZ, R11, RZ ;  /* 0x0000000bff0b723e */ /* 0x000fca00048070ff */
[----:B------:R0:W-:Y:S01]  /*16ca0*/  @!P1 STG.E.U8 desc[UR8][R32.64+0x1], R11 ;  /* 0x0000010b20009986 */ /* 0x0001e2000c101108 */
[----:B------:R-:W-:-:S05]  /*16cb0*/  IADD3 R10, P1, R27, 0x8, RZ ;  /* 0x000000081b0a7810 */ /* 0x000fca0007f3e0ff */
[----:B------:R-:W-:-:S04]  /*16cc0*/  IMAD.X R29, RZ, RZ, R37, P1 ;  /* 0x000000ffff1d7224 */ /* 0x000fc800008e0625 */
[----:B------:R-:W-:-:S04]  /*16cd0*/  IMAD R29, R29, UR14, RZ ;  /* 0x0000000e1d1d7c24 */ /* 0x000fc8000f8e02ff */
[C---:B------:R-:W-:Y:S02]  /*16ce0*/  IMAD R29, R10.reuse, UR15, R29 ;  /* 0x0000000f0a1d7c24 */ /* 0x040fe4000f8e021d */
[----:B0-----:R-:W-:-:S03]  /*16cf0*/  IMAD.WIDE.U32 R10, R10, UR14, R30 ;  /* 0x0000000e0a0a7c25 */ /* 0x001fc6000f8e001e */
[----:B------:R-:W-:-:S04]  /*16d00*/  IADD3 R10, P1, R10, UR16, RZ ;  /* 0x000000100a0a7c10 */ /* 0x000fc8000ff3e0ff */
[--C-:B------:R-:W-:Y:S02]  /*16d10*/  IADD3.X R11, R11, UR17, R29.reuse, P1, !PT ;  /* 0x000000110b0b7c10 */ /* 0x100fe40008ffe41d */
[----:B------:R-:W-:Y:S02]  /*16d20*/  ISETP.LT.OR P1, PT, R24, 0x1, !P2 ;  /* 0x000000011800780c */ /* 0x000fe40005721670 */
[----:B------:R-:W-:-:S11]  /*16d30*/  PRMT R29, RZ, 0x7610, R29 ;  /* 0x00007610ff1d7816 */ /* 0x000fd6000000001d */
[----:B------:R-:W4:Y:S01]  /*16d40*/  @!P1 LDG.E.U8 R29, desc[UR8][R10.64] ;  /* 0x000000080a1d9981 */ /* 0x000f22000c1e1100 */
[----:B------:R-:W0:Y:S02]  /*16d50*/  @!P1 LDC.64 R32, c[0x0][0x5c0] ;  /* 0x00017000ff209b82 */ /* 0x000e240000000a00 */
[----:B0-----:R-:W-:-:S04]  /*16d60*/  @!P1 IADD3 R32, P3, P4, R6, UR7, R32 ;  /* 0x0000000706209c10 */ /* 0x001fc8000fc7e020 */
[----:B------:R-:W-:Y:S02]  /*16d70*/  @!P1 IADD3.X R33, R25, UR6, R33, P3, P4 ;  /* 0x0000000619219c10 */ /* 0x000fe40009fe8421 */
[----:B----4-:R-:W-:-:S04]  /*16d80*/  LOP3.LUT R29, R29, 0xff, RZ, 0xc0, !PT ;  /* 0x000000ff1d1d7812 */ /* 0x010fc800078ec0ff */
[----:B------:R-:W-:-:S05]  /*16d90*/  F2FP.F16.E4M3.UNPACK_B R29, R29 ;  /* 0x0000001dff1d723e */ /* 0x000fca00020006ff */
[----:B------:R-:W-:-:S05]  /*16da0*/  HADD2.F32 R29, -RZ, R29.H0_H0 ;  /* 0x2000001dff1d7230 */ /* 0x000fca0000004100 */
[----:B------:R-:W-:-:S04]  /*16db0*/  FMUL R29, R29, UR5 ;  /* 0x000000051d1d7c20 */ /* 0x000fc80008400000 */
[----:B------:R-:W-:-:S05]  /*16dc0*/  FFMA R29, R12, UR4, R29 ;  /* 0x000000040c1d7c23 */ /* 0x000fca000800001d */
[----:B------:R-:W-:-:S05]  /*16dd0*/  F2FP.SATFINITE.E4M3.F32.PACK_AB_MERGE_C R29, RZ, R29, RZ ;  /* 0x0000001dff1d723e */ /* 0x000fca00048070ff */
[----:B------:R0:W-:Y:S01]  /*16de0*/  @!P1 STG.E.U8 desc[UR8][R32.64], R29 ;  /* 0x0000001d20009986 */ /* 0x0001e2000c101108 */
[----:B------:R-:W-:Y:S02]  /*16df0*/  ISETP.LT.OR P1, PT, R24, 0x2, !P2 ;  /* 0x000000021800780c */ /* 0x000fe40005721670 */
[----:B------:R-:W-:-:S11]  /*16e00*/  PRMT R12, RZ, 0x7610, R12 ;  /* 0x00007610ff0c7816 */ /* 0x000fd6000000000c */
[----:B------:R-:W4:Y:S01]  /*16e10*/  @!P1 LDG.E.U8 R12, desc[UR8][R10.64+0x1] ;  /* 0x000001080a0c9981 */ /* 0x000f22000c1e1100 */
[----:B0-----:R-:W0:Y:S01]  /*16e20*/  @!P1 LDC.64 R32, c[0x0][0x5c0] ;  /* 0x00017000ff209b82 */ /* 0x001e220000000a00 */
[----:B------:R-:W-:Y:S02]  /*16e30*/  ISETP.LT.OR P5, PT, R24, 0x11, !P5 ;  /* 0x000000111800780c */ /* 0x000fe40006fa1670 */
[----:B0-----:R-:W-:-:S04]  /*16e40*/  @!P1 IADD3 R32, P3, P4, R6, UR7, R32 ;  /* 0x0000000706209c10 */ /* 0x001fc8000fc7e020 */
[----:B------:R-:W-:-:S07]  /*16e50*/  @!P1 IADD3.X R33, R25, UR6, R33, P3, P4 ;  /* 0x0000000619219c10 */ /* 0x000fce0009fe8421 */
[----:B------:R-:W-:Y:S01]  /*16e60*/  @!P5 IMAD R29, R5, 0x180, RZ ;  /* 0x00000180051dd824 */ /* 0x000fe200078e02ff */
[----:B----4-:R-:W-:-:S04]  /*16e70*/  LOP3.LUT R12, R12, 0xff, RZ, 0xc0, !PT ;  /* 0x000000ff0c0c7812 */ /* 0x010fc800078ec0ff */
[----:B------:R-:W-:-:S05]  /*16e80*/  F2FP.F16.E4M3.UNPACK_B R12, R12 ;  /* 0x0000000cff0c723e */ /* 0x000fca00020006ff */
[----:B------:R-:W-:-:S05]  /*16e90*/  HADD2.F32 R12, -RZ, R12.H0_H0 ;  /* 0x2000000cff0c7230 */ /* 0x000fca0000004100 */
[----:B------:R-:W-:-:S04]  /*16ea0*/  FMUL R12, R12, UR5 ;  /* 0x000000050c0c7c20 */ /* 0x000fc80008400000 */
[----:B------:R-:W-:-:S05]  /*16eb0*/  FFMA R13, R13, UR4, R12 ;  /* 0x000000040d0d7c23 */ /* 0x000fca000800000c */
[----:B------:R-:W-:-:S05]  /*16ec0*/  F2FP.SATFINITE.E4M3.F32.PACK_AB_MERGE_C R13, RZ, R13, RZ ;  /* 0x0000000dff0d723e */ /* 0x000fca00048070ff */
[----:B------:R0:W-:Y:S02]  /*16ed0*/  @!P1 STG.E.U8 desc[UR8][R32.64+0x1], R13 ;  /* 0x0000010d20009986 */ /* 0x0001e4000c101108 */
[----:B0-----:R-:W0:Y:S01]  /*16ee0*/  @!P5 LDC.64 R12, c[0x0][0x5c0] ;  /* 0x00017000ff0cdb82 */ /* 0x001e220000000a00 */
[----:B------:R-:W-:Y:S02]  /*16ef0*/  @!P5 IMAD.MOV.U32 R32, RZ, RZ, R6 ;  /* 0x000000ffff20d224 */ /* 0x000fe400078e0006 */
[----:B------:R-:W-:Y:S02]  /*16f00*/  @!P5 IMAD.MOV.U32 R33, RZ, RZ, R25 ;  /* 0x000000ffff21d224 */ /* 0x000fe400078e0019 */
[----:B------:R-:W-:-:S04]  /*16f10*/  @!P5 IMAD.WIDE.U32 R32, R4, 0x180, R32 ;  /* 0x000001800420d825 */ /* 0x000fc800078e0020 */
[----:B------:R-:W-:Y:S01]  /*16f20*/  @!P5 IMAD.IADD R29, R33, 0x1, R29 ;  /* 0x00000001211dd824 */ /* 0x000fe200078e021d */
[----:B0-----:R-:W-:-:S04]  /*16f30*/  @!P5 IADD3 R52, P1, P3, R32, UR7, R12 ;  /* 0x000000072034dc10 */ /* 0x001fc8000fb3e00c */
[----:B------:R-:W-:Y:S02]  /*16f40*/  @!P5 IADD3.X R53, R29, UR6, R13, P1, P3 ;  /* 0x000000061d35dc10 */ /* 0x000fe40008fe640d */
[----:B------:R-:W-:Y:S02]  /*16f50*/  ISETP.LT.OR P1, PT, R24, 0x9, !P0 ;  /* 0x000000091800780c */ /* 0x000fe40004721670 */
[----:B------:R-:W-:-:S11]  /*16f60*/  PRMT R12, RZ, 0x7610, R12 ;  /* 0x00007610ff0c7816 */ /* 0x000fd6000000000c */
[----:B------:R-:W4:Y:S02]  /*16f70*/  @!P1 LDG.E.U8 R12, desc[UR8][R8.64+0x8] ;  /* 0x00000808080c9981 */ /* 0x000f24000c1e1100 */
[----:B----4-:R-:W-:-:S04]  /*16f80*/  LOP3.LUT R12, R12, 0xff, RZ, 0xc0, !PT ;  /* 0x000000ff0c0c7812 */ /* 0x010fc800078ec0ff */
[----:B------:R-:W-:-:S05]  /*16f90*/  F2FP.F16.E4M3.UNPACK_B R12, R12 ;  /* 0x0000000cff0c723e */ /* 0x000fca00020006ff */
[----:B------:R-:W-:-:S05]  /*16fa0*/  HADD2.F32 R12, -RZ, R12.H0_H0 ;  /* 0x2000000cff0c7230 */ /* 0x000fca0000004100 */
[----:B------:R-:W-:-:S04]  /*16fb0*/  FMUL R12, R12, UR5 ;  /* 0x000000050c0c7c20 */ /* 0x000fc80008400000 */
[----:B------:R-:W-:Y:S02]  /*16fc0*/  FFMA R14, R14, UR4, R12 ;  /* 0x000000040e0e7c23 */ /* 0x000fe4000800000c */
[----:B------:R-:W0:Y:S03]  /*16fd0*/  @!P1 LDC.64 R12, c[0x0][0x5c0] ;  /* 0x00017000ff0c9b82 */ /* 0x000e260000000a00 */
[----:B------:R-:W-:Y:S02]  /*16fe0*/  F2FP.SATFINITE.E4M3.F32.PACK_AB_MERGE_C R14, RZ, R14, RZ ;  /* 0x0000000eff0e723e */ /* 0x000fe400048070ff */
[----:B0-----:R-:W-:-:S05]  /*16ff0*/  @!P1 IADD3 R12, P3, R6, R12, RZ ;  /* 0x0000000c060c9210 */ /* 0x001fca0007f7e0ff */
[----:B------:R-:W-:-:S05]  /*17000*/  @!P1 IMAD.X R13, R25, 0x1, R13, P3 ;  /* 0x00000001190d9824 */ /* 0x000fca00018e060d */
[----:B------:R0:W-:Y:S01]  /*17010*/  @!P1 STG.E.U8 desc[UR8][R12.64+0x8], R14 ;  /* 0x0000080e0c009986 */ /* 0x0001e2000c101108 */
[----:B------:R-:W-:Y:S02]  /*17020*/  ISETP.LT.OR P1, PT, R24, 0xa, !P0 ;  /* 0x0000000a1800780c */ /* 0x000fe40004721670 */
[----:B0-----:R-:W-:-:S11]  /*17030*/  PRMT R14, RZ, 0x7610, R14 ;  /* 0x00007610ff0e7816 */ /* 0x001fd6000000000e */
[----:B------:R-:W0:Y:S01]  /*17040*/  @!P1 LDC.64 R12, c[0x0][0x5c0] ;  /* 0x00017000ff0c9b82 */ /* 0x000e220000000a00 */
[----:B------:R-:W4:Y:S01]  /*17050*/  @!P1 LDG.E.U8 R14, desc[UR8][R8.64+0x9] ;  /* 0x00000908080e9981 */ /* 0x000f22000c1e1100 */
[----:B0-----:R-:W-:-:S05]  /*17060*/  @!P1 IADD3 R12, P3, R6, R12, RZ ;  /* 0x0000000c060c9210 */ /* 0x001fca0007f7e0ff */
[----:B------:R-:W-:Y:S01]  /*17070*/  @!P1 IMAD.X R13, R25, 0x1, R13, P3 ;  /* 0x00000001190d9824 */ /* 0x000fe200018e060d */
[----:B----4-:R-:W-:-:S04]  /*17080*/  LOP3.LUT R14, R14, 0xff, RZ, 0xc0, !PT ;  /* 0x000000ff0e0e7812 */ /* 0x010fc800078ec0ff */
[----:B------:R-:W-:-:S05]  /*17090*/  F2FP.F16.E4M3.UNPACK_B R14, R14 ;  /* 0x0000000eff0e723e */ /* 0x000fca00020006ff */
[----:B------:R-:W-:-:S05]  /*170a0*/  HADD2.F32 R14, -RZ, R14.H0_H0 ;  /* 0x2000000eff0e7230 */ /* 0x000fca0000004100 */
[----:B------:R-:W-:-:S04]  /*170b0*/  FMUL R14, R14, UR5 ;  /* 0x000000050e0e7c20 */ /* 0x000fc80008400000 */
[----:B------:R-:W-:-:S05]  /*170c0*/  FFMA R15, R15, UR4, R14 ;  /* 0x000000040f0f7c23 */ /* 0x000fca000800000e */
[----:B------:R-:W-:-:S05]  /*170d0*/  F2FP.SATFINITE.E4M3.F32.PACK_AB_MERGE_C R15, RZ, R15, RZ ;  /* 0x0000000fff0f723e */ /* 0x000fca00048070ff */
[----:B------:R0:W-:Y:S01]  /*170e0*/  @!P1 STG.E.U8 desc[UR8][R12.64+0x9], R15 ;  /* 0x0000090f0c009986 */ /* 0x0001e2000c101108 */
[----:B------:R-:W-:-:S13]  /*170f0*/  ISETP.LT.OR P1, PT, R24, 0x9, !P2 ;  /* 0x000000091800780c */ /* 0x000fda0005721670 */
[----:B0-----:R-:W0:Y:S02]  /*17100*/  @!P1 LDC.64 R12, c[0x0][0x5c0] ;  /* 0x00017000ff0c9b82 */ /* 0x001e240000000a00 */
[--C-:B0-----:R-:W-:Y:S02]  /*17110*/  @!P1 IADD3 R32, P3, P4, R6, UR7, R12.reuse ;  /* 0x0000000706209c10 */ /* 0x101fe4000fc7e00c */
[----:B------:R-:W-:-:S06]  /*17120*/  PRMT R12, RZ, 0x7610, R12 ;  /* 0x00007610ff0c7816 */ /* 0x000fcc000000000c */
[----:B------:R-:W4:Y:S01]  /*17130*/  @!P1 LDG.E.U8 R12, desc[UR8][R10.64+0x8] ;  /* 0x000008080a0c9981 */ /* 0x000f22000c1e1100 */
[----:B------:R-:W-:Y:S02]  /*17140*/  @!P1 IADD3.X R33, R25, UR6, R13, P3, P4 ;  /* 0x0000000619219c10 */ /* 0x000fe40009fe840d */
[----:B------:R-:W-:Y:S02]  /*17150*/  ISETP.LT.OR P4, PT, R24, 0xa, !P2 ;  /* 0x0000000a1800780c */ /* 0x000fe40005781670 */
[----:B------:R-:W-:-:S04]  /*17160*/  LOP3.LUT R0, R0, 0xffffff7f, RZ, 0xc0, !PT ;  /* 0xffffff7f00007812 */ /* 0x000fc800078ec0ff */
[----:B------:R-:W-:Y:S02]  /*17170*/  @P5 LOP3.LUT R0, R0, 0x80, RZ, 0xfc, !PT ;  /* 0x0000008000005812 */ /* 0x000fe400078efcff */
[----:B----4-:R-:W-:-:S04]  /*17180*/  LOP3.LUT R12, R12, 0xff, RZ, 0xc0, !PT ;  /* 0x000000ff0c0c7812 */ /* 0x010fc800078ec0ff */
[----:B------:R-:W-:-:S05]  /*17190*/  F2FP.F16.E4M3.UNPACK_B R12, R12 ;  /* 0x0000000cff0c723e */ /* 0x000fca00020006ff */
[----:B------:R-:W-:-:S05]  /*171a0*/  HADD2.F32 R12, -RZ, R12.H0_H0 ;  /* 0x2000000cff0c7230 */ /* 0x000fca0000004100 */
[----:B------:R-:W-:-:S04]  /*171b0*/  FMUL R12, R12, UR5 ;  /* 0x000000050c0c7c20 */ /* 0x000fc80008400000 */
[----:B------:R-:W-:Y:S02]  /*171c0*/  FFMA R16, R16, UR4, R12 ;  /* 0x0000000410107c23 */ /* 0x000fe4000800000c */
[----:B------:R-:W0:Y:S03]  /*171d0*/  @!P4 LDC.64 R12, c[0x0][0x5c0] ;  /* 0x00017000ff0ccb82 */ /* 0x000e260000000a00 */
[----:B------:R-:W-:-:S05]  /*171e0*/  F2FP.SATFINITE.E4M3.F32.PACK_AB_MERGE_C R16, RZ, R16, RZ ;  /* 0x00000010ff10723e */ /* 0x000fca00048070ff */
[----:B------:R1:W-:Y:S01]  /*171f0*/  @!P1 STG.E.U8 desc[UR8][R32.64+0x8], R16 ;  /* 0x0000081020009986 */ /* 0x0003e2000c101108 */
[----:B------:R-:W-:Y:S02]  /*17200*/  ISETP.GE.AND P1, PT, R3, 0x81, PT ;  /* 0x000000810300780c */ /* 0x000fe40003f26270 */
[----:B0-----:R-:W-:-:S04]  /*17210*/  @!P4 IADD3 R14, P3, P5, R6, UR7, R12 ;  /* 0x00000007060ecc10 */ /* 0x001fc8000fd7e00c */
[----:B------:R-:W-:Y:S02]  /*17220*/  @!P4 IADD3.X R15, R25, UR6, R13, P3, P5 ;  /* 0x00000006190fcc10 */ /* 0x000fe40009fea40d */
[----:B------:R-:W-:-:S13]  /*17230*/  ISETP.LT.OR P3, PT, R24, 0x1, !P1 ;  /* 0x000000011800780c */ /* 0x000fda0004f61670 */
[----:B------:R-:W1:Y:S02]  /*17240*/  @!P3 LDC.64 R12, c[0x0][0x5c0] ;  /* 0x00017000ff0cbb82 */ /* 0x000e640000000a00 */
[--C-:B-1----:R-:W-:Y:S02]  /*17250*/  @!P3 IADD3 R32, P5, P6, R6, UR11, R12.reuse ;  /* 0x0000000b0620bc10 */ /* 0x102fe4000febe00c */
[----:B------:R-:W-:-:S06]  /*17260*/  PRMT R12, RZ, 0x7610, R12 ;  /* 0x00007610ff0c7816 */ /* 0x000fcc000000000c */
[----:B------:R-:W4:Y:S01]  /*17270*/  @!P4 LDG.E.U8 R12, desc[UR8][R10.64+0x9] ;  /* 0x000009080a0cc981 */ /* 0x000f22000c1e1100 */
        /* <DEDUP_REMOVED lines=9> */
[----:B0-----:R-:W-:-:S04]  /*17310*/  IMAD.X R14, RZ, RZ, R37, P4 ;  /* 0x000000ffff0e7224 */ /* 0x001fc800020e0625 */
[----:B------:R-:W-:-:S04]  /*17320*/  IMAD R14, R14, UR14, RZ ;  /* 0x0000000e0e0e7c24 */ /* 0x000fc8000f8e02ff */
[C---:B------:R-:W-:Y:S02]  /*17330*/  IMAD R14, R12.reuse, UR15, R14 ;  /* 0x0000000f0c0e7c24 */ /* 0x040fe4000f8e020e */
[----:B------:R-:W-:-:S03]  /*17340*/  IMAD.WIDE.U32 R12, R12, UR14, R30 ;  /* 0x0000000e0c0c7c25 */ /* 0x000fc6000f8e001e */
[----:B------:R-:W-:-:S04]  /*17350*/  IADD3 R12, P4, R12, UR16, RZ ;  /* 0x000000100c0c7c10 */ /* 0x000fc8000ff9e0ff */
[--C-:B------:R-:W-:Y:S02]  /*17360*/  IADD3.X R13, R13, UR17, R14.reuse, P4, !PT ;  /* 0x000000110d0d7c10 */ /* 0x100fe4000a7fe40e */
[----:B------:R-:W-:-:S06]  /*17370*/  PRMT R14, RZ, 0x7610, R14 ;  /* 0x00007610ff0e7816 */ /* 0x000fcc000000000e */
[----:B------:R-:W4:Y:S01]  /*17380*/  @!P3 LDG.E.U8 R14, desc[UR8][R12.64] ;  /* 0x000000080c0eb981 */ /* 0x000f22000c1e1100 */
[----:B------:R-:W-:Y:S02]  /*17390*/  ISETP.LT.OR P4, PT, R24, 0x2, !P1 ;  /* 0x000000021800780c */ /* 0x000fe40004f81670 */
[----:B------:R-:W-:Y:S02]  /*173a0*/  PRMT R16, RZ, 0x7610, R16 ;  /* 0x00007610ff107816 */ /* 0x000fe40000000010 */
[----:B----4-:R-:W-:-:S04]  /*173b0*/  LOP3.LUT R14, R14, 0xff, RZ, 0xc0, !PT ;  /* 0x000000ff0e0e7812 */ /* 0x010fc800078ec0ff */
[----:B------:R-:W-:-:S05]  /*173c0*/  F2FP.F16.E4M3.UNPACK_B R14, R14 ;  /* 0x0000000eff0e723e */ /* 0x000fca00020006ff */
[----:B------:R-:W-:-:S05]  /*173d0*/  HADD2.F32 R14, -RZ, R14.H0_H0 ;  /* 0x2000000eff0e7230 */ /* 0x000fca0000004100 */
[----:B------:R-:W-:-:S04]  /*173e0*/  FMUL R14, R14, UR5 ;  /* 0x000000050e0e7c20 */ /* 0x000fc80008400000 */
[----:B------:R-:W-:Y:S02]  /*173f0*/  FFMA R18, R18, UR4, R14 ;  /* 0x0000000412127c23 */ /* 0x000fe4000800000e */
[----:B------:R-:W0:Y:S03]  /*17400*/  @!P4 LDC.64 R14, c[0x0][0x5c0] ;  /* 0x00017000ff0ecb82 */ /* 0x000e260000000a00 */
[----:B------:R-:W-:-:S05]  /*17410*/  F2FP.SATFINITE.E4M3.F32.PACK_AB_MERGE_C R18, RZ, R18, RZ ;  /* 0x00000012ff12723e */ /* 0x000fca00048070ff */
[----:B------:R1:W-:Y:S04]  /*17420*/  @!P3 STG.E.U8 desc[UR8][R32.64], R18 ;  /* 0x000000122000b986 */ /* 0x0003e8000c101108 */
[----:B------:R-:W4:Y:S01]  /*17430*/  @!P4 LDG.E.U8 R16, desc[UR8][R12.64+0x1] ;  /* 0x000001080c10c981 */ /* 0x000f22000c1e1100 */
[----:B0-----:R-:W-:-:S04]  /*17440*/  @!P4 IADD3 R14, P5, P6, R6, UR11, R14 ;  /* 0x0000000b060ecc10 */ /* 0x001fc8000febe00e */
[----:B------:R-:W-:Y:S02]  /*17450*/  @!P4 IADD3.X R15, R25, UR10, R15, P5, P6 ;  /* 0x0000000a190fcc10 */ /* 0x000fe4000afec40f */
[----:B------:R-:W-:-:S04]  /*17460*/  ISETP.GE.AND P0, PT, R3, 0x89, PT ;  /* 0x000000890300780c */ /* 0x000fc80003f06270 */
[----:B------:R-:W-:Y:S01]  /*17470*/  ISETP.LT.OR P3, PT, R24, 0x1, !P0 ;  /* 0x000000011800780c */ /* 0x000fe20004761670 */
[----:B-1----:R-:W-:-:S12]  /*17480*/  IMAD.U32 R18, RZ, RZ, UR7 ;  /* 0x00000007ff127e24 */ /* 0x002fd8000f8e00ff */
[----:B------:R-:W-:Y:S02]  /*17490*/  @!P3 IADD3 R18, P5, P6, R18, UR11, R6 ;  /* 0x0000000b1212bc10 */ /* 0x000fe4000febe006 */
[----:B----4-:R-:W-:-:S04]  /*174a0*/  LOP3.LUT R16, R16, 0xff, RZ, 0xc0, !PT ;  /* 0x000000ff10107812 */ /* 0x010fc800078ec0ff */
[----:B------:R-:W-:-:S05]  /*174b0*/  F2FP.F16.E4M3.UNPACK_B R16, R16 ;  /* 0x00000010ff10723e */ /* 0x000fca00020006ff */
[----:B------:R-:W-:-:S05]  /*174c0*/  HADD2.F32 R16, -RZ, R16.H0_H0 ;  /* 0x20000010ff107230 */ /* 0x000fca0000004100 */
[----:B------:R-:W-:-:S04]  /*174d0*/  FMUL R16, R16, UR5 ;  /* 0x0000000510107c20 */ /* 0x000fc80008400000 */
[----:B------:R-:W-:-:S05]  /*174e0*/  FFMA R19, R19, UR4, R16 ;  /* 0x0000000413137c23 */ /* 0x000fca0008000010 */
[----:B------:R-:W-:-:S05]  /*174f0*/  F2FP.SATFINITE.E4M3.F32.PACK_AB_MERGE_C R19, RZ, R19, RZ ;  /* 0x00000013ff13723e */ /* 0x000fca00048070ff */
[----:B------:R0:W-:Y:S02]  /*17500*/  @!P4 STG.E.U8 desc[UR8][R14.64+0x1], R19 ;  /* 0x000001130e00c986 */ /* 0x0001e4000c101108 */
[----:B0-----:R-:W-:-:S05]  /*17510*/  IADD3 R14, P4, R27, 0x88, RZ ;  /* 0x000000881b0e7810 */ /* 0x001fca0007f9e0ff */
[----:B------:R-:W-:-:S04]  /*17520*/  IMAD.X R16, RZ, RZ, R37, P4 ;  /* 0x000000ffff107224 */ /* 0x000fc800020e0625 */
[----:B------:R-:W-:-:S04]  /*17530*/  IMAD R16, R16, UR14, RZ ;  /* 0x0000000e10107c24 */ /* 0x000fc8000f8e02ff */
[C---:B------:R-:W-:Y:S02]  /*17540*/  IMAD R16, R14.reuse, UR15, R16 ;  /* 0x0000000f0e107c24 */ /* 0x040fe4000f8e0210 */
[----:B------:R-:W-:-:S03]  /*17550*/  IMAD.WIDE.U32 R14, R14, UR14, R30 ;  /* 0x0000000e0e0e7c25 */ /* 0x000fc6000f8e001e */
[----:B------:R-:W-:-:S04]  /*17560*/  IADD3 R14, P4, R14, UR16, RZ ;  /* 0x000000100e0e7c10 */ /* 0x000fc8000ff9e0ff */
[----:B------:R-:W-:Y:S02]  /*17570*/  IADD3.X R15, R15, UR17, R16, P4, !PT ;  /* 0x000000110f0f7c10 */ /* 0x000fe4000a7fe410 */
[----:B------:R-:W0:Y:S02]  /*17580*/  @!P3 LDC.64 R16, c[0x0][0x5c0] ;  /* 0x00017000ff10bb82 */ /* 0x000e240000000a00 */
[----:B0-----:R-:W-:Y:S02]  /*17590*/  @!P3 IADD3 R16, P4, R18, R16, RZ ;  /* 0x000000101210b210 */ /* 0x001fe40007f9e0ff */
[----:B------:R-:W-:-:S06]  /*175a0*/  PRMT R18, RZ, 0x7610, R18 ;  /* 0x00007610ff127816 */ /* 0x000fcc0000000012 */
[----:B------:R-:W4:Y:S01]  /*175b0*/  @!P3 LDG.E.U8 R18, desc[UR8][R14.64] ;  /* 0x000000080e12b981 */ /* 0x000f22000c1e1100 */
[----:B------:R-:W-:Y:S01]  /*175c0*/  IMAD.U32 R29, RZ, RZ, UR6 ;  /* 0x00000006ff1d7e24 */ /* 0x000fe2000f8e00ff */
[----:B------:R-:W-:-:S04]  /*175d0*/  LOP3.LUT R26, R26, 0xfbffffff, RZ, 0xc0, !PT ;  /* 0xfbffffff1a1a7812 */ /* 0x000fc800078ec0ff */
[----:B------:R-:W-:Y:S02]  /*175e0*/  @!P3 IADD3.X R29, R29, UR10, R25, P5, P6 ;  /* 0x0000000a1d1dbc10 */ /* 0x000fe4000afec419 */
[----:B------:R-:W-:-:S03]  /*175f0*/  @P2 LOP3.LUT R26, R26, 0x4000000, RZ, 0xfc, !PT ;  /* 0x040000001a1a2812 */ /* 0x000fc600078efcff */
[----:B------:R-:W-:Y:S01]  /*17600*/  @!P3 IMAD.X R17, R29, 0x1, R17, P4 ;  /* 0x000000011d11b824 */ /* 0x000fe200020e0611 */
[----:B------:R-:W-:Y:S02]  /*17610*/  ISETP.LT.OR P4, PT, R24, 0x2, !P0 ;  /* 0x000000021800780c */ /* 0x000fe40004781670 */
[----:B------:R-:W-:Y:S02]  /*17620*/  LOP3.LUT R26, R26, 0xdfffffff, RZ, 0xc0, !PT ;  /* 0xdfffffff1a1a7812 */ /* 0x000fe400078ec0ff */
[----:B------:R-:W-:Y:S02]  /*17630*/  ISETP.GE.AND P2, PT, R3, 0x189, PT ;  /* 0x000001890300780c */ /* 0x000fe40003f46270 */
[----:B------:R-:W-:Y:S02]  /*17640*/  @P1 LOP3.LUT R26, R26, 0x20000000, RZ, 0xfc, !PT ;  /* 0x200000001a1a1812 */ /* 0x000fe400078efcff */
[----:B------:R-:W-:-:S05]  /*17650*/  ISETP.LT.OR P1, PT, R24, 0x12, !P2 ;  /* 0x000000121800780c */ /* 0x000fca0005721670 */
[----:B------:R-:W0:Y:S01]  /*17660*/  @!P4 LDC.64 R32, c[0x0][0x5c0] ;  /* 0x00017000ff20cb82 */ /* 0x000e220000000a00 */
[----:B------:R-:W-:-:S07]  /*17670*/  IMAD.U32 R29, RZ, RZ, UR6 ;  /* 0x00000006ff1d7e24 */ /* 0x000fce000f8e00ff */
[----:B------:R-:W-:Y:S01]  /*17680*/  @!P1 IMAD.MOV.U32 R19, RZ, RZ, R25 ;  /* 0x000000ffff139224 */ /* 0x000fe200078e0019 */
[----:B----4-:R-:W-:-:S04]  /*17690*/  LOP3.LUT R18, R18, 0xff, RZ, 0xc0, !PT ;  /* 0x000000ff12127812 */ /* 0x010fc800078ec0ff */
[----:B------:R-:W-:-:S05]  /*176a0*/  F2FP.F16.E4M3.UNPACK_B R18, R18 ;  /* 0x00000012ff12723e */ /* 0x000fca00020006ff */
[----:B------:R-:W-:-:S05]  /*176b0*/  HADD2.F32 R18, -RZ, R18.H0_H0 ;  /* 0x20000012ff127230 */ /* 0x000fca0000004100 */
[----:B------:R-:W-:-:S04]  /*176c0*/  FMUL R18, R18, UR5 ;  /* 0x0000000512127c20 */ /* 0x000fc80008400000 */
[----:B------:R-:W-:-:S05]  /*176d0*/  FFMA R20, R20, UR4, R18 ;  /* 0x0000000414147c23 */ /* 0x000fca0008000012 */
[----:B------:R-:W-:-:S05]  /*176e0*/  F2FP.SATFINITE.E4M3.F32.PACK_AB_MERGE_C R20, RZ, R20, RZ ;  /* 0x00000014ff14723e */ /* 0x000fca00048070ff */
[----:B------:R1:W-:Y:S01]  /*176f0*/  @!P3 STG.E.U8 desc[UR8][R16.64], R20 ;  /* 0x000000141000b986 */ /* 0x0003e2000c101108 */
[----:B------:R-:W-:Y:S01]  /*17700*/  IMAD.U32 R18, RZ, RZ, UR7 ;  /* 0x00000007ff127e24 */ /* 0x000fe2000f8e00ff */
[----:B-1----:R-:W1:Y:S04]  /*17710*/  @!P1 LDC.64 R16, c[0x0][0x5c0] ;  /* 0x00017000ff109b82 */ /* 0x002e680000000a00 */
[----:B------:R-:W-:-:S04]  /*17720*/  @!P4 IADD3 R18, P5, P6, R18, UR11, R6 ;  /* 0x0000000b1212cc10 */ /* 0x000fc8000febe006 */
[----:B0-----:R-:W-:Y:S01]  /*17730*/  @!P4 IADD3 R32, P3, R18, R32, RZ ;  /* 0x000000201220c210 */ /* 0x001fe20007f7e0ff */
[----:B------:R-:W-:-:S04]  /*17740*/  @!P1 IMAD.MOV.U32 R18, RZ, RZ, R6 ;  /* 0x000000ffff129224 */ /* 0x000fc800078e0006 */
[----:B------:R-:W-:Y:S01]  /*17750*/  @!P1 IMAD.WIDE.U32 R18, R4, 0x180, R18 ;  /* 0x0000018004129825 */ /* 0x000fe200078e0012 */
[----:B------:R-:W-:Y:S02]  /*17760*/  @!P4 IADD3.X R29, R29, UR10, R25, P5, P6 ;  /* 0x0000000a1d1dcc10 */ /* 0x000fe4000afec419 */
[--C-:B-1----:R-:W-:Y:S02]  /*17770*/  @!P1 IADD3 R48, P5, P6, R18, UR7, R16.reuse ;  /* 0x0000000712309c10 */ /* 0x102fe4000febe010 */
[----:B------:R-:W-:-:S06]  /*17780*/  PRMT R16, RZ, 0x7610, R16 ;  /* 0x00007610ff107816 */ /* 0x000fcc0000000010 */
[----:B------:R-:W4:Y:S01]  /*17790*/  @!P4 LDG.E.U8 R16, desc[UR8][R14.64+0x1] ;  /* 0x000001080e10c981 */ /* 0x000f22000c1e1100 */
[----:B------:R-:W-:-:S04]  /*177a0*/  @!P1 IMAD R20, R5, 0x180, RZ ;  /* 0x0000018005149824 */ /* 0x000fc800078e02ff */
[----:B------:R-:W-:-:S05]  /*177b0*/  @!P1 IMAD.IADD R19, R19, 0x1, R20 ;  /* 0x0000000113139824 */ /* 0x000fca00078e0214 */
[----:B------:R-:W-:Y:S02]  /*177c0*/  @!P1 IADD3.X R49, R19, UR6, R17, P5, P6 ;  /* 0x0000000613319c10 */ /* 0x000fe4000afec411 */
[----:B------:R-:W-:Y:S01]  /*177d0*/  ISETP.LT.OR P6, PT, R24, 0x19, !P2 ;  /* 0x000000191800780c */ /* 0x000fe200057c1670 */
[----:B------:R-:W-:Y:S01]  /*177e0*/  @!P4 IMAD.X R33, R29, 0x1, R33, P3 ;  /* 0x000000011d21c824 */ /* 0x000fe200018e0621 */
[----:B------:R-:W-:-:S11]  /*177f0*/  LOP3.LUT R0, R0, 0xffffffdf, RZ, 0xc0, !PT ;  /* 0xffffffdf00007812 */ /* 0x000fd600078ec0ff */
[----:B------:R-:W-:Y:S02]  /*17800*/  @!P6 IMAD.MOV.U32 R18, RZ, RZ, R6 ;  /* 0x000000ffff12e224 */ /* 0x000fe400078e0006 */
[----:B------:R-:W-:Y:S02]  /*17810*/  @!P6 IMAD.MOV.U32 R19, RZ, RZ, R25 ;  /* 0x000000ffff13e224 */ /* 0x000fe400078e0019 */
[----:B------:R-:W-:Y:S02]  /*17820*/  @!P6 IMAD R20, R5, 0x180, RZ ;  /* 0x000001800514e824 */ /* 0x000fe400078e02ff */
[----:B------:R-:W-:Y:S01]  /*17830*/  @!P6 IMAD.WIDE.U32 R18, R4, 0x180, R18 ;  /* 0x000001800412e825 */ /* 0x000fe200078e0012 */
[----:B------:R-:W-:-:S03]  /*17840*/  @P1 LOP3.LUT R0, R0, 0x20, RZ, 0xfc, !PT ;  /* 0x0000002000001812 */ /* 0x000fc600078efcff */
[----:B------:R-:W-:Y:S01]  /*17850*/  @!P6 IMAD.IADD R19, R19, 0x1, R20 ;  /* 0x000000011313e824 */ /* 0x000fe200078e0214 */
[----:B------:R-:W-:Y:S02]  /*17860*/  LOP3.LUT P1, RZ, R26, 0x20000000, RZ, 0xc0, !PT ;  /* 0x200000001aff7812 */ /* 0x000fe4000782c0ff */
[----:B----4-:R-:W-:-:S04]  /*17870*/  LOP3.LUT R16, R16, 0xff, RZ, 0xc0, !PT ;  /* 0x000000ff10107812 */ /* 0x010fc800078ec0ff */
[----:B------:R-:W-:-:S05]  /*17880*/  F2FP.F16.E4M3.UNPACK_B R16, R16 ;  /* 0x00000010ff10723e */ /* 0x000fca00020006ff */
[----:B------:R-:W-:-:S05]  /*17890*/  HADD2.F32 R16, -RZ, R16.H0_H0 ;  /* 0x20000010ff107230 */ /* 0x000fca0000004100 */
[----:B------:R-:W-:-:S04]  /*178a0*/  FMUL R16, R16, UR5 ;  /* 0x0000000510107c20 */ /* 0x000fc80008400000 */
[----:B------:R-:W-:Y:S02]  /*178b0*/  FFMA R21, R21, UR4, R16 ;  /* 0x0000000415157c23 */ /* 0x000fe40008000010 */
[----:B------:R-:W0:Y:S03]  /*178c0*/  @!P6 LDC.64 R16, c[0x0][0x5c0] ;  /* 0x00017000ff10eb82 */ /* 0x000e260000000a00 */
[----:B------:R-:W-:-:S05]  /*178d0*/  F2FP.SATFINITE.E4M3.F32.PACK_AB_MERGE_C R21, RZ, R21, RZ ;  /* 0x00000015ff15723e */ /* 0x000fca00048070ff */
[----:B------:R-:W-:Y:S01]  /*178e0*/  @!P4 STG.E.U8 desc[UR8][R32.64+0x1], R21 ;  /* 0x000001152000c986 */ /* 0x000fe2000c101108 */
[----:B0-----:R-:W-:-:S04]  /*178f0*/  @!P6 IADD3 R50, P3, P4, R18, UR7, R16 ;  /* 0x000000071232ec10 */ /* 0x001fc8000fc7e010 */
[----:B------:R-:W-:Y:S02]  /*17900*/  @!P6 IADD3.X R51, R19, UR6, R17, P3, P4 ;  /* 0x000000061333ec10 */ /* 0x000fe40009fe8411 */
[----:B------:R-:W-:Y:S02]  /*17910*/  ISETP.LT.OR P3, PT, R24, 0x9, !P1 ;  /* 0x000000091800780c */ /* 0x000fe40004f61670 */
[----:B------:R-:W-:-:S11]  /*17920*/  PRMT R16, RZ, 0x7610, R16 ;  /* 0x00007610ff107816 */ /* 0x000fd60000000010 */
[----:B------:R-:W4:Y:S01]  /*17930*/  @!P3 LDG.E.U8 R16, desc[UR8][R12.64+0x8] ;  /* 0x000008080c10b981 */ /* 0x000f22000c1e1100 */
[----:B------:R-:W-:Y:S02]  /*17940*/  PRMT R18, RZ, 0x7610, R18 ;  /* 0x00007610ff127816 */ /* 0x000fe40000000012 */
[----:B----4-:R-:W-:-:S04]  /*17950*/  LOP3.LUT R16, R16, 0xff, RZ, 0xc0, !PT ;  /* 0x000000ff10107812 */ /* 0x010fc800078ec0ff */
[----:B------:R-:W-:-:S05]  /*17960*/  F2FP.F16.E4M3.UNPACK_B R16, R16 ;  /* 0x00000010ff10723e */ /* 0x000fca00020006ff */
[----:B------:R-:W-:-:S05]  /*17970*/  HADD2.F32 R16, -RZ, R16.H0_H0 ;  /* 0x20000010ff107230 */ /* 0x000fca0000004100 */
[----:B------:R-:W-:-:S04]  /*17980*/  FMUL R16, R16, UR5 ;  /* 0x0000000510107c20 */ /* 0x000fc80008400000 */
[----:B------:R-:W-:Y:S02]  /*17990*/  FFMA R22, R22, UR4, R16 ;  /* 0x0000000416167c23 */ /* 0x000fe40008000010 */
[----:B------:R-:W0:Y:S03]  /*179a0*/  @!P3 LDC.64 R16, c[0x0][0x5c0] ;  /* 0x00017000ff10bb82 */ /* 0x000e260000000a00 */
[----:B------:R-:W-:Y:S02]  /*179b0*/  F2FP.SATFINITE.E4M3.F32.PACK_AB_MERGE_C R22, RZ, R22, RZ ;  /* 0x00000016ff16723e */ /* 0x000fe400048070ff */
[----:B0-----:R-:W-:-:S04]  /*179c0*/  @!P3 IADD3 R16, P4, P5, R6, UR11, R16 ;  /* 0x0000000b0610bc10 */ /* 0x001fc8000fd9e010 */
[----:B------:R-:W-:-:S05]  /*179d0*/  @!P3 IADD3.X R17, R25, UR10, R17, P4, P5 ;  /* 0x0000000a1911bc10 */ /* 0x000fca000a7ea411 */
[----:B------:R0:W-:Y:S01]  /*179e0*/  @!P3 STG.E.U8 desc[UR8][R16.64+0x8], R22 ;  /* 0x000008161000b986 */ /* 0x0001e2000c101108 */
[----:B------:R-:W-:-:S13]  /*179f0*/  ISETP.LT.OR P3, PT, R24, 0xa, !P1 ;  /* 0x0000000a1800780c */ /* 0x000fda0004f61670 */
[----:B------:R-:W4:Y:S01]  /*17a00*/  @!P3 LDG.E.U8 R18, desc[UR8][R12.64+0x9] ;  /* 0x000009080c12b981 */ /* 0x000f22000c1e1100 */
[----:B0-----:R-:W0:Y:S02]  /*17a10*/  @!P3 LDC.64 R16, c[0x0][0x5c0] ;  /* 0x00017000ff10bb82 */ /* 0x001e240000000a00 */
[----:B0-----:R-:W-:-:S04]  /*17a20*/  @!P3 IADD3 R16, P4, P5, R6, UR11, R16 ;  /* 0x0000000b0610bc10 */ /* 0x001fc8000fd9e010 */
[----:B------:R-:W-:Y:S01]  /*17a30*/  @!P3 IADD3.X R17, R25, UR10, R17, P4, P5 ;  /* 0x0000000a1911bc10 */ /* 0x000fe2000a7ea411 */
[----:B------:R-:W-:Y:S01]  /*17a40*/  IMAD.U32 R19, RZ, RZ, UR6 ;  /* 0x00000006ff137e24 */ /* 0x000fe2000f8e00ff */
        /* <DEDUP_REMOVED lines=8> */
[----:B0-----:R-:W0:Y:S01]  /*17ad0*/  @!P3 LDC.64 R16, c[0x0][0x5c0] ;  /* 0x00017000ff10bb82 */ /* 0x001e220000000a00 */
[----:B------:R-:W-:-:S05]  /*17ae0*/  IMAD.U32 R18, RZ, RZ, UR7 ;  /* 0x00000007ff127e24 */ /* 0x000fca000f8e00ff */
[----:B------:R-:W-:-:S04]  /*17af0*/  @!P3 IADD3 R18, P4, P5, R18, UR11, R6 ;  /* 0x0000000b1212bc10 */ /* 0x000fc8000fd9e006 */
[----:B------:R-:W-:Y:S02]  /*17b00*/  @!P3 IADD3.X R19, R19, UR10, R25, P4, P5 ;  /* 0x0000000a1313bc10 */ /* 0x000fe4000a7ea419 */
[----:B0-----:R-:W-:Y:S02]  /*17b10*/  @!P3 IADD3 R16, P4, R18, R16, RZ ;  /* 0x000000101210b210 */ /* 0x001fe40007f9e0ff */
[----:B------:R-:W-:-:S06]  /*17b20*/  PRMT R18, RZ, 0x7610, R18 ;  /* 0x00007610ff127816 */ /* 0x000fcc0000000012 */
[----:B------:R-:W4:Y:S01]  /*17b30*/  @!P3 LDG.E.U8 R18, desc[UR8][R14.64+0x8] ;  /* 0x000008080e12b981 */ /* 0x000f22000c1e1100 */
[----:B------:R-:W-:Y:S01]  /*17b40*/  @!P3 IMAD.X R17, R19, 0x1, R17, P4 ;  /* 0x000000011311b824 */ /* 0x000fe200020e0611 */
[----:B------:R-:W-:Y:S02]  /*17b50*/  ISETP.LT.OR P4, PT, R24, 0xa, !P0 ;  /* 0x0000000a1800780c */ /* 0x000fe40004781670 */
[----:B------:R-:W-:Y:S01]  /*17b60*/  ISETP.GE.AND P0, PT, R3, 0x101, PT ;  /* 0x000001010300780c */ /* 0x000fe20003f06270 */
[----:B------:R-:W-:Y:S01]  /*17b70*/  IMAD.U32 R20, RZ, RZ, UR7 ;  /* 0x00000007ff147e24 */ /* 0x000fe2000f8e00ff */
[----:B------:R-:W-:Y:S01]  /*17b80*/  LOP3.LUT R0, R0, 0xffffffbf, RZ, 0xc0, !PT ;  /* 0xffffffbf00007812 */ /* 0x000fe200078ec0ff */
[----:B------:R-:W-:Y:S01]  /*17b90*/  IMAD.U32 R22, RZ, RZ, UR6 ;  /* 0x00000006ff167e24 */ /* 0x000fe2000f8e00ff */
[----:B------:R-:W-:Y:S02]  /*17ba0*/  LOP3.LUT R26, R26, 0xefffffff, RZ, 0xc0, !PT ;  /* 0xefffffff1a1a7812 */ /* 0x000fe400078ec0ff */
[----:B------:R-:W-:-:S05]  /*17bb0*/  @P6 LOP3.LUT R0, R0, 0x40, RZ, 0xfc, !PT ;  /* 0x0000004000006812 */ /* 0x000fca00078efcff */
[----:B------:R-:W-:Y:S02]  /*17bc0*/  @!P4 IADD3 R20, P5, P6, R20, UR11, R6 ;  /* 0x0000000b1414cc10 */ /* 0x000fe4000febe006 */
[----:B------:R-:W-:Y:S02]  /*17bd0*/  @P1 LOP3.LUT R26, R26, 0x10000000, RZ, 0xfc, !PT ;  /* 0x100000001a1a1812 */ /* 0x000fe400078efcff */
[----:B------:R-:W-:Y:S02]  /*17be0*/  @!P4 IADD3.X R22, R22, UR10, R25, P5, P6 ;  /* 0x0000000a1616cc10 */ /* 0x000fe4000afec419 */
        /* <DEDUP_REMOVED lines=8> */
[----:B------:R-:W-:-:S13]  /*17c70*/  ISETP.LT.OR P3, PT, R24, 0x1, !P0 ;  /* 0x000000011800780c */ /* 0x000fda0004761670 */
[----:B-1----:R-:W1:Y:S01]  /*17c80*/  @!P3 LDC.64 R16, c[0x0][0x5c0] ;  /* 0x00017000ff10bb82 */ /* 0x002e620000000a00 */
[----:B0-----:R-:W-:Y:S02]  /*17c90*/  @!P4 IADD3 R18, P5, R20, R18, RZ ;  /* 0x000000121412c210 */ /* 0x001fe40007fbe0ff */
[--C-:B-1----:R-:W-:Y:S02]  /*17ca0*/  @!P3 IADD3 R20, P1, P6, R6, UR61, R16.reuse ;  /* 0x0000003d0614bc10 */ /* 0x102fe4000fe3e010 */
[----:B------:R-:W-:-:S06]  /*17cb0*/  PRMT R16, RZ, 0x7610, R16 ;  /* 0x00007610ff107816 */ /* 0x000fcc0000000010 */
[----:B------:R-:W4:Y:S01]  /*17cc0*/  @!P4 LDG.E.U8 R16, desc[UR8][R14.64+0x9] ;  /* 0x000009080e10c981 */ /* 0x000f22000c1e1100 */
[----:B------:R-:W-:Y:S01]  /*17cd0*/  @!P4 IMAD.X R19, R22, 0x1, R19, P5 ;  /* 0x000000011613c824 */ /* 0x000fe200028e0613 */
        /* <DEDUP_REMOVED lines=18> */
[----:B----4-:R-:W-:-:S04]  /*17e00*/  LOP3.LUT R18, R18, 0xff, RZ, 0xc0, !PT ;  /* 0x000000ff12127812 */ /* 0x010fc800078ec0ff */
[----:B------:R-:W-:-:S05]  /*17e10*/  F2FP.F16.E4M3.UNPACK_B R18, R18 ;  /* 0x00000012ff12723e */ /* 0x000fca00020006ff */
[----:B------:R-:W-:-:S05]  /*17e20*/  HADD2.F32 R18, -RZ, R18.H0_H0 ;  /* 0x20000012ff127230 */ /* 0x000fca0000004100 */
[----:B------:R-:W-:-:S04]  /*17e30*/  FMUL R18, R18, UR5 ;  /* 0x0000000512127c20 */ /* 0x000fc80008400000 */
[----:B------:R-:W-:Y:S02]  /*17e40*/  FFMA R234, R234, UR4, R18 ;  /* 0x00000004eaea7c23 */ /* 0x000fe40008000012 */
[----:B------:R-:W0:Y:S03]  /*17e50*/  @!P4 LDC.64 R18, c[0x0][0x5c0] ;  /* 0x00017000ff12cb82 */ /* 0x000e260000000a00 */
[----:B------:R-:W-:-:S05]  /*17e60*/  F2FP.SATFINITE.E4M3.F32.PACK_AB_MERGE_C R234, RZ, R234, RZ ;  /* 0x000000eaffea723e */ /* 0x000fca00048070ff */
[----:B------:R1:W-:Y:S02]  /*17e70*/  @!P3 STG.E.U8 desc[UR8][R20.64], R234 ;  /* 0x000000ea1400b986 */ /* 0x0003e4000c101108 */
[----:B-1----:R-:W-:-:S06]  /*17e80*/  PRMT R20, RZ, 0x7610, R20 ;  /* 0x00007610ff147816 */ /* 0x002fcc0000000014 */
[----:B------:R-:W4:Y:S01]  /*17e90*/  @!P4 LDG.E.U8 R20, desc[UR8][R16.64+0x1] ;  /* 0x000001081014c981 */ /* 0x000f22000c1e1100 */
[----:B0-----:R-:W-:-:S04]  /*17ea0*/  @!P4 IADD3 R18, P5, P6, R6, UR61, R18 ;  /* 0x0000003d0612cc10 */ /* 0x001fc8000febe012 */
[----:B------:R-:W-:Y:S02]  /*17eb0*/  @!P4 IADD3.X R19, R25, UR60, R19, P5, P6 ;  /* 0x0000003c1913cc10 */ /* 0x000fe4000afec413 */
[----:B------:R-:W-:-:S04]  /*17ec0*/  ISETP.GE.AND P0, PT, R3, 0x109, PT ;  /* 0x000001090300780c */ /* 0x000fc80003f06270 */
[----:B------:R-:W-:Y:S01]  /*17ed0*/  ISETP.LT.OR P3, PT, R24, 0x1, !P0 ;  /* 0x000000011800780c */ /* 0x000fe20004761670 */
[----:B------:R-:W-:-:S12]  /*17ee0*/  IMAD.U32 R22, RZ, RZ, UR7 ;  /* 0x00000007ff167e24 */ /* 0x000fd8000f8e00ff */
        /* <DEDUP_REMOVED lines=19> */
[----:B------:R-:W-:-:S05]  /*18020*/  IMAD.U32 R23, RZ, RZ, UR6 ;  /* 0x00000006ff177e24 */ /* 0x000fca000f8e00ff */
[----:B------:R-:W-:-:S05]  /*18030*/  @!P3 IADD3.X R23, R23, UR60, R25, P5, P6 ;  /* 0x0000003c1717bc10 */ /* 0x000fca000afec419 */
[----:B------:R-:W-:Y:S01]  /*18040*/  @!P3 IMAD.X R21, R23, 0x1, R21, P4 ;  /* 0x000000011715b824 */ /* 0x000fe200020e0615 */
[----:B------:R-:W-:-:S13]  /*18050*/  ISETP.LT.OR P4, PT, R24, 0x2, !P0 ;  /* 0x000000021800780c */ /* 0x000fda0004781670 */
[----:B------:R-:W0:Y:S01]  /*18060*/  @!P4 LDC.64 R32, c[0x0][0x5c0] ;  /* 0x00017000ff20cb82 */ /* 0x000e220000000a00 */
        /* <DEDUP_REMOVED lines=8> */
[----:B------:R-:W-:Y:S01]  /*180f0*/  ISETP.LT.OR P3, PT, R24, 0x1a, !P2 ;  /* 0x0000001a1800780c */ /* 0x000fe20005761670 */
[----:B------:R-:W-:-:S12]  /*18100*/  IMAD.U32 R22, RZ, RZ, UR7 ;  /* 0x00000007ff167e24 */ /* 0x000fd8000f8e00ff */
[----:B-1----:R-:W1:Y:S01]  /*18110*/  @!P3 LDC.64 R20, c[0x0][0x5c0] ;  /* 0x00017000ff14bb82 */ /* 0x002e620000000a00 */
[----:B------:R-:W-:Y:S01]  /*18120*/  @!P4 IADD3 R22, P5, P6, R22, UR61, R6 ;  /* 0x0000003d1616cc10 */ /* 0x000fe2000febe006 */
[----:B------:R-:W-:-:S03]  /*18130*/  @!P3 IMAD.MOV.U32 R23, RZ, RZ, R25 ;  /* 0x000000ffff17b224 */ /* 0x000fc600078e0019 */
        /* <DEDUP_REMOVED lines=19> */
[----:B------:R-:W-:Y:S02]  /*18270*/  ISETP.GE.AND P3, PT, R3, 0x101, PT ;  /* 0x000001010300780c */ /* 0x000fe40003f66270 */
        /* <DEDUP_REMOVED lines=13> */
[----:B------:R-:W-:-:S04]  /*18350*/  LOP3.LUT R0, R0, 0xffffbfff, RZ, 0xc0, !PT ;  /* 0xffffbfff00007812 */ /* 0x000fc800078ec0ff */
[----:B------:R-:W-:Y:S02]  /*18360*/  @P6 LOP3.LUT R0, R0, 0x4000, RZ, 0xfc, !PT ;  /* 0x0000400000006812 */ /* 0x000fe400078efcff */
[----:B----4-:R-:W-:-:S04]  /*18370*/  LOP3.LUT R20, R20, 0xff, RZ, 0xc0, !PT ;  /* 0x000000ff14147812 */ /* 0x010fc800078ec0ff */
[----:B------:R-:W-:-:S05]  /*18380*/  F2FP.F16.E4M3.UNPACK_B R20, R20 ;  /* 0x00000014ff14723e */ /* 0x000fca00020006ff */
[----:B------:R-:W-:-:S05]  /*18390*/  HADD2.F32 R20, -RZ, R20.H0_H0 ;  /* 0x20000014ff147230 */ /* 0x000fca0000004100 */
[----:B------:R-:W-:-:S04]  /*183a0*/  FMUL R20, R20, UR5 ;  /* 0x0000000514147c20 */ /* 0x000fc80008400000 */
[----:B--2---:R-:W-:Y:S02]  /*183b0*/  FFMA R22, R55, UR4, R20 ;  /* 0x0000000437167c23 */ /* 0x004fe40008000014 */
[----:B------:R-:W0:Y:S01]  /*183c0*/  @!P4 LDC.64 R20, c[0x0][0x5c0] ;  /* 0x00017000ff14cb82 */ /* 0x000e220000000a00 */
[----:B------:R-:W-:Y:S01]  /*183d0*/  IMAD.U32 R23, RZ, RZ, UR6 ;  /* 0x00000006ff177e24 */ /* 0x000fe2000f8e00ff */
[----:B------:R-:W2:Y:S01]  /*183e0*/  LDL.LU R55, [R1+0x248] ;  /* 0x0002480001377983 */ /* 0x000ea20000300800 */
[----:B------:R-:W-:Y:S02]  /*183f0*/  F2FP.SATFINITE.E4M3.F32.PACK_AB_MERGE_C R22, RZ, R22, RZ ;  /* 0x00000016ff16723e */ /* 0x000fe400048070ff */
[----:B0-----:R-:W-:-:S04]  /*18400*/  @!P4 IADD3 R20, P5, P6, R6, UR61, R20 ;  /* 0x0000003d0614cc10 */ /* 0x001fc8000febe014 */
[----:B------:R-:W-:-:S05]  /*18410*/  @!P4 IADD3.X R21, R25, UR60, R21, P5, P6 ;  /* 0x0000003c1915cc10 */ /* 0x000fca000afec415 */
[----:B------:R0:W-:Y:S01]  /*18420*/  @!P4 STG.E.U8 desc[UR8][R20.64+0x8], R22 ;  /* 0x000008161400c986 */ /* 0x0001e2000c101108 */
[----:B------:R-:W-:Y:S02]  /*18430*/  ISETP.LT.OR P4, PT, R24, 0xa, !P3 ;  /* 0x0000000a1800780c */ /* 0x000fe40005f81670 */
[----:B0-----:R-:W-:-:S11]  /*18440*/  PRMT R22, RZ, 0x7610, R22 ;  /* 0x00007610ff167816 */ /* 0x001fd60000000016 */
[----:B------:R-:W0:Y:S01]  /*18450*/  @!P4 LDC.64 R20, c[0x0][0x5c0] ;  /* 0x00017000ff14cb82 */ /* 0x000e220000000a00 */
[----:B------:R-:W4:Y:S01]  /*18460*/  @!P4 LDG.E.U8 R22, desc[UR8][R16.64+0x9] ;  /* 0x000009081016c981 */ /* 0x000f22000c1e1100 */
[----:B0-----:R-:W-:-:S04]  /*18470*/  @!P4 IADD3 R20, P5, P6, R6, UR61, R20 ;  /* 0x0000003d0614cc10 */ /* 0x001fc8000febe014 */
[----:B------:R-:W-:Y:S02]  /*18480*/  @!P4 IADD3.X R21, R25, UR60, R21, P5, P6 ;  /* 0x0000003c1915cc10 */ /* 0x000fe4000afec415 */
[----:B------:R-:W-:Y:S02]  /*18490*/  ISETP.LT.OR P5, PT, R24, 0x9, !P0 ;  /* 0x000000091800780c */ /* 0x000fe400047a1670 */
[----:B----4-:R-:W-:-:S04]  /*184a0*/  LOP3.LUT R22, R22, 0xff, RZ, 0xc0, !PT ;  /* 0x000000ff16167812 */ /* 0x010fc800078ec0ff */
[----:B------:R-:W-:-:S05]  /*184b0*/  F2FP.F16.E4M3.UNPACK_B R22, R22 ;  /* 0x00000016ff16723e */ /* 0x000fca00020006ff */
[----:B------:R-:W-:-:S05]  /*184c0*/  HADD2.F32 R22, -RZ, R22.H0_H0 ;  /* 0x20000016ff167230 */ /* 0x000fca0000004100 */
[----:B------:R-:W-:-:S04]  /*184d0*/  FMUL R22, R22, UR5 ;  /* 0x0000000516167c20 */ /* 0x000fc80008400000 */
[----:B---3--:R-:W-:Y:S02]  /*184e0*/  FFMA R22, R54, UR4, R22 ;  /* 0x0000000436167c23 */ /* 0x008fe40008000016 */
[----:B------:R-:W3:Y:S03]  /*184f0*/  LDL.LU R54, [R1+0x24c] ;  /* 0x00024c0001367983 */ /* 0x000ee60000300800 */
[----:B------:R-:W-:-:S05]  /*18500*/  F2FP.SATFINITE.E4M3.F32.PACK_AB_MERGE_C R22, RZ, R22, RZ ;  /* 0x00000016ff16723e */ /* 0x000fca00048070ff */
[----:B------:R0:W-:Y:S02]  /*18510*/  @!P4 STG.E.U8 desc[UR8][R20.64+0x9], R22 ;  /* 0x000009161400c986 */ /* 0x0001e4000c101108 */
        /* <DEDUP_REMOVED lines=9> */
[----:B----4-:R-:W-:-:S04]  /*185b0*/  LOP3.LUT R22, R22, 0xff, RZ, 0xc0, !PT ;  /* 0x000000ff16167812 */ /* 0x010fc800078ec0ff */
[----:B------:R-:W-:-:S05]  /*185c0*/  F2FP.F16.E4M3.UNPACK_B R22, R22 ;  /* 0x00000016ff16723e */ /* 0x000fca00020006ff */
[----:B------:R-:W-:-:S05]  /*185d0*/  HADD2.F32 R22, -RZ, R22.H0_H0 ;  /* 0x20000016ff167230 */ /* 0x000fca0000004100 */
[----:B------:R-:W-:-:S04]  /*185e0*/  FMUL R22, R22, UR5 ;  /* 0x0000000516167c20 */ /* 0x000fc80008400000 */
[----:B--2---:R-:W-:Y:S01]  /*185f0*/  FFMA R22, R55, UR4, R22 ;  /* 0x0000000437167c23 */ /* 0x004fe20008000016 */
[----:B------:R-:W-:Y:S02]  /*18600*/  IMAD.U32 R23, RZ, RZ, UR7 ;  /* 0x00000007ff177e24 */ /* 0x000fe4000f8e00ff */
[----:B------:R-:W-:Y:S01]  /*18610*/  IMAD.U32 R29, RZ, RZ, UR6 ;  /* 0x00000006ff1d7e24 */ /* 0x000fe2000f8e00ff */
[----:B------:R-:W-:Y:S01]  /*18620*/  ISETP.GE.AND P3, PT, R3, 0x181, PT ;  /* 0x000001810300780c */ /* 0x000fe20003f66270 */
[----:B------:R-:W2:Y:S01]  /*18630*/  LDL.LU R55, [R1+0x250] ;  /* 0x0002500001377983 */ /* 0x000ea20000300800 */
[----:B------:R-:W-:-:S05]  /*18640*/  F2FP.SATFINITE.E4M3.F32.PACK_AB_MERGE_C R22, RZ, R22, RZ ;  /* 0x00000016ff16723e */ /* 0x000fca00048070ff */
[----:B------:R0:W-:Y:S02]  /*18650*/  @!P5 STG.E.U8 desc[UR8][R20.64+0x8], R22 ;  /* 0x000008161400d986 */ /* 0x0001e4000c101108 */
[----:B0-----:R-:W-:Y:S01]  /*18660*/  PRMT R22, RZ, 0x7610, R22 ;  /* 0x00007610ff167816 */ /* 0x001fe20000000016 */
[----:B------:R-:W0:Y:S05]  /*18670*/  @!P4 LDC.64 R20, c[0x0][0x5c0] ;  /* 0x00017000ff14cb82 */ /* 0x000e2a0000000a00 */
[----:B------:R-:W4:Y:S01]  /*18680*/  @!P4 LDG.E.U8 R22, desc[UR8][R18.64+0x9] ;  /* 0x000009081216c981 */ /* 0x000f22000c1e1100 */
[----:B------:R-:W-:-:S04]  /*18690*/  @!P4 IADD3 R23, P0, P6, R23, UR61, R6 ;  /* 0x0000003d1717cc10 */ /* 0x000fc8000fe1e006 */
[----:B------:R-:W-:Y:S02]  /*186a0*/  @!P4 IADD3.X R29, R29, UR60, R25, P0, P6 ;  /* 0x0000003c1d1dcc10 */ /* 0x000fe400087ec419 */
[----:B0-----:R-:W-:-:S05]  /*186b0*/  @!P4 IADD3 R20, P5, R23, R20, RZ ;  /* 0x000000141714c210 */ /* 0x001fca0007fbe0ff */
[----:B------:R-:W-:Y:S01]  /*186c0*/  @!P4 IMAD.X R21, R29, 0x1, R21, P5 ;  /* 0x000000011d15c824 */ /* 0x000fe200028e0615 */
[----:B----4-:R-:W-:-:S04]  /*186d0*/  LOP3.LUT R22, R22, 0xff, RZ, 0xc0, !PT ;  /* 0x000000ff16167812 */ /* 0x010fc800078ec0ff */
[----:B------:R-:W-:-:S05]  /*186e0*/  F2FP.F16.E4M3.UNPACK_B R22, R22 ;  /* 0x00000016ff16723e */ /* 0x000fca00020006ff */
[----:B------:R-:W-:-:S05]  /*186f0*/  HADD2.F32 R22, -RZ, R22.H0_H0 ;  /* 0x20000016ff167230 */ /* 0x000fca0000004100 */
[----:B------:R-:W-:-:S04]  /*18700*/  FMUL R22, R22, UR5 ;  /* 0x0000000516167c20 */ /* 0x000fc80008400000 */
[----:B---3--:R-:W-:Y:S01]  /*18710*/  FFMA R22, R54, UR4, R22 ;  /* 0x0000000436167c23 */ /* 0x008fe20008000016 */
[----:B------:R-:W-:Y:S01]  /*18720*/  ISETP.LT.OR P0, PT, R24, 0x22, !P2 ;  /* 0x000000221800780c */ /* 0x000fe20005701670 */
[----:B------:R-:W3:Y:S03]  /*18730*/  LDL.LU R54, [R1+0x254] ;  /* 0x0002540001367983 */ /* 0x000ee60000300800 */
[----:B------:R-:W-:-:S05]  /*18740*/  F2FP.SATFINITE.E4M3.F32.PACK_AB_MERGE_C R22, RZ, R22, RZ ;  /* 0x00000016ff16723e */ /* 0x000fca00048070ff */
[----:B------:R0:W-:Y:S01]  /*18750*/  @!P4 STG.E.U8 desc[UR8][R20.64+0x9], R22 ;  /* 0x000009161400c986 */ /* 0x0001e2000c101108 */
[----:B------:R-:W-:-:S13]  /*18760*/  ISETP.LT.OR P4, PT, R24, 0x1, !P3 ;  /* 0x000000011800780c */ /* 0x000fda0005f81670 */
[----:B0-----:R-:W0:Y:S01]  /*18770*/  @!P4 LDC.64 R20, c[0x0][0x5c0] ;  /* 0x00017000ff14cb82 */ /* 0x001e220000000a00 */
[----:B------:R-:W-:Y:S02]  /*18780*/  @!P4 IMAD.MOV.U32 R22, RZ, RZ, R6 ;  /* 0x000000ffff16c224 */ /* 0x000fe400078e0006 */
[----:B------:R-:W-:Y:S02]  /*18790*/  @!P4 IMAD.MOV.U32 R23, RZ, RZ, R25 ;  /* 0x000000ffff17c224 */ /* 0x000fe400078e0019 */
[----:B------:R-:W-:-:S04]  /*187a0*/  @!P4 IMAD.WIDE.U32 R22, R4, 0x180, R22 ;  /* 0x000001800416c825 */ /* 0x000fc800078e0016 */
[----:B------:R-:W-:Y:S01]  /*187b0*/  @!P4 IMAD R29, R5, 0x180, RZ ;  /* 0x00000180051dc824 */ /* 0x000fe200078e02ff */
[----:B0-----:R-:W-:-:S04]  /*187c0*/  @!P4 IADD3 R22, P5, R22, R20, RZ ;  /* 0x000000141616c210 */ /* 0x001fc80007fbe0ff */
[----:B------:R-:W-:Y:S02]  /*187d0*/  @!P4 IADD3.X R23, R21, R23, R29, P5, !PT ;  /* 0x000000171517c210 */ /* 0x000fe40002ffe41d */
[----:B------:R-:W-:-:S05]  /*187e0*/  IADD3 R20, P5, R27, 0x180, RZ ;  /* 0x000001801b147810 */ /* 0x000fca0007fbe0ff */
[----:B------:R-:W-:-:S04]  /*187f0*/  IMAD.X R29, RZ, RZ, R37, P5 ;  /* 0x000000ffff1d7224 */ /* 0x000fc800028e0625 */
[----:B------:R-:W-:-:S04]  /*18800*/  IMAD R29, R29, UR14, RZ ;  /* 0x0000000e1d1d7c24 */ /* 0x000fc8000f8e02ff */
[C---:B------:R-:W-:Y:S02]  /*18810*/  IMAD R29, R20.reuse, UR15, R29 ;  /* 0x0000000f141d7c24 */ /* 0x040fe4000f8e021d */
[----:B------:R-:W-:-:S03]  /*18820*/  IMAD.WIDE.U32 R20, R20, UR14, R30 ;  /* 0x0000000e14147c25 */ /* 0x000fc6000f8e001e */
[----:B------:R-:W-:-:S04]  /*18830*/  IADD3 R20, P5, R20, UR16, RZ ;  /* 0x0000001014147c10 */ /* 0x000fc8000ffbe0ff */
[--C-:B------:R-:W-:Y:S02]  /*18840*/  IADD3.X R21, R21, UR17, R29.reuse, P5, !PT ;  /* 0x0000001115157c10 */ /* 0x100fe4000affe41d */
[----:B------:R-:W-:-:S06]  /*18850*/  PRMT R29, RZ, 0x7610, R29 ;  /* 0x00007610ff1d7816 */ /* 0x000fcc000000001d */
[----:B------:R-:W4:Y:S02]  /*18860*/  @!P4 LDG.E.U8 R29, desc[UR8][R20.64] ;  /* 0x00000008141dc981 */ /* 0x000f24000c1e1100 */
[----:B----4-:R-:W-:-:S04]  /*18870*/  LOP3.LUT R29, R29, 0xff, RZ, 0xc0, !PT ;  /* 0x000000ff1d1d7812 */ /* 0x010fc800078ec0ff */
[----:B------:R-:W-:-:S05]  /*18880*/  F2FP.F16.E4M3.UNPACK_B R29, R29 ;  /* 0x0000001dff1d723e */ /* 0x000fca00020006ff */
[----:B------:R-:W-:-:S05]  /*18890*/  HADD2.F32 R29, -RZ, R29.H0_H0 ;  /* 0x2000001dff1d7230 */ /* 0x000fca0000004100 */
[----:B------:R-:W-:-:S04]  /*188a0*/  FMUL R29, R29, UR5 ;  /* 0x000000051d1d7c20 */ /* 0x000fc80008400000 */
[----:B--2---:R-:W-:-:S05]  /*188b0*/  FFMA R29, R55, UR4, R29 ;  /* 0x00000004371d7c23 */ /* 0x004fca000800001d */
        /* <DEDUP_REMOVED lines=10> */
[----:B------:R-:W0:Y:S01]  /*18960*/  @!P0 LDC.64 R22, c[0x0][0x5c0] ;  /* 0x00017000ff168b82 */ /* 0x000e220000000a00 */
[----:B------:R-:W-:Y:S02]  /*18970*/  @!P0 IMAD.MOV.U32 R32, RZ, RZ, R6 ;  /* 0x000000ffff208224 */ /* 0x000fe400078e0006 */
[----:B------:R-:W-:Y:S02]  /*18980*/  @!P0 IMAD.MOV.U32 R33, RZ, RZ, R25 ;  /* 0x000000ffff218224 */ /* 0x000fe400078e0019 */
[----:B------:R-:W-:-:S03]  /*18990*/  @!P0 IMAD.WIDE.U32 R32, R4, 0x180, R32 ;  /* 0x0000018004208825 */ /* 0x000fc600078e0020 */
[--C-:B0-----:R-:W-:Y:S02]  /*189a0*/  @!P0 IADD3 R64, P5, P6, R32, UR7, R22.reuse ;  /* 0x0000000720408c10 */ /* 0x101fe4000febe016 */
[----:B------:R-:W-:-:S06]  /*189b0*/  PRMT R22, RZ, 0x7610, R22 ;  /* 0x00007610ff167816 */ /* 0x000fcc0000000016 */
[----:B------:R-:W2:Y:S01]  /*189c0*/  @!P4 LDG.E.U8 R22, desc[UR8][R20.64+0x1] ;  /* 0x000001081416c981 */ /* 0x000ea2000c1e1100 */
[----:B------:R-:W-:Y:S01]  /*189d0*/  @!P0 IMAD R29, R5, 0x180, RZ ;  /* 0x00000180051d8824 */ /* 0x000fe200078e02ff */
[----:B------:R-:W-:-:S03]  /*189e0*/  LOP3.LUT R0, R0, 0xffffdfff, RZ, 0xc0, !PT ;  /* 0xffffdfff00007812 */ /* 0x000fc600078ec0ff */
[----:B------:R-:W-:Y:S01]  /*189f0*/  @!P0 IMAD.IADD R29, R33, 0x1, R29 ;  /* 0x00000001211d8824 */ /* 0x000fe200078e021d */
[----:B------:R-:W-:-:S04]  /*18a00*/  @P0 LOP3.LUT R0, R0, 0x2000, RZ, 0xfc, !PT ;  /* 0x0000200000000812 */ /* 0x000fc800078efcff */
[----:B------:R-:W-:Y:S02]  /*18a10*/  @!P0 IADD3.X R65, R29, UR6, R23, P5, P6 ;  /* 0x000000061d418c10 */ /* 0x000fe4000afec417 */
[----:B------:R-:W-:Y:S02]  /*18a20*/  ISETP.LT.OR P0, PT, R24, 0x29, !P2 ;  /* 0x000000291800780c */ /* 0x000fe40005701670 */
[----:B------:R-:W-:-:S11]  /*18a30*/  LOP3.LUT R0, R0, 0xfffbffff, RZ, 0xc0, !PT ;  /* 0xfffbffff00007812 */ /* 0x000fd600078ec0ff */
[----:B------:R-:W-:Y:S02]  /*18a40*/  @!P0 IMAD.MOV.U32 R32, RZ, RZ, R6 ;  /* 0x000000ffff208224 */ /* 0x000fe400078e0006 */
[----:B------:R-:W-:Y:S02]  /*18a50*/  @!P0 IMAD.MOV.U32 R33, RZ, RZ, R25 ;  /* 0x000000ffff218224 */ /* 0x000fe400078e0019 */
[----:B------:R-:W-:Y:S02]  /*18a60*/  @!P0 IMAD R29, R5, 0x180, RZ ;  /* 0x00000180051d8824 */ /* 0x000fe400078e02ff */
[----:B------:R-:W-:-:S04]  /*18a70*/  @!P0 IMAD.WIDE.U32 R32, R4, 0x180, R32 ;  /* 0x0000018004208825 */ /* 0x000fc800078e0020 */
[----:B------:R-:W-:Y:S01]  /*18a80*/  @!P0 IMAD.IADD R29, R33, 0x1, R29 ;  /* 0x00000001211d8824 */ /* 0x000fe200078e021d */
[----:B------:R-:W-:Y:S02]  /*18a90*/  @P0 LOP3.LUT R0, R0, 0x40000, RZ, 0xfc, !PT ;  /* 0x0004000000000812 */ /* 0x000fe400078efcff */
[----:B--2---:R-:W-:-:S04]  /*18aa0*/  LOP3.LUT R22, R22, 0xff, RZ, 0xc0, !PT ;  /* 0x000000ff16167812 */ /* 0x004fc800078ec0ff */
[----:B------:R-:W-:-:S05]  /*18ab0*/  F2FP.F16.E4M3.UNPACK_B R22, R22 ;  /* 0x00000016ff16723e */ /* 0x000fca00020006ff */
[----:B------:R-:W-:-:S05]  /*18ac0*/  HADD2.F32 R22, -RZ, R22.H0_H0 ;  /* 0x20000016ff167230 */ /* 0x000fca0000004100 */
[----:B------:R-:W-:-:S04]  /*18ad0*/  FMUL R22, R22, UR5 ;  /* 0x0000000516167c20 */ /* 0x000fc80008400000 */
[----:B---3--:R-:W-:Y:S02]  /*18ae0*/  FFMA R36, R54, UR4, R22 ;  /* 0x0000000436247c23 */ /* 0x008fe40008000016 */
[----:B------:R-:W0:Y:S01]  /*18af0*/  @!P0 LDC.64 R22, c[0x0][0x5c0] ;  /* 0x00017000ff168b82 */ /* 0x000e220000000a00 */
[----:B------:R-:W2:Y:S02]  /*18b00*/  LDL.LU R54, [R1+0x258] ;  /* 0x0002580001367983 */ /* 0x000ea40000300800 */
[----:B------:R-:W-:Y:S02]  /*18b10*/  F2FP.SATFINITE.E4M3.F32.PACK_AB_MERGE_C R36, RZ, R36, RZ ;  /* 0x00000024ff24723e */ /* 0x000fe400048070ff */
[----:B------:R-:W3:Y:S01]  /*18b20*/  LDL.LU R55, [R1+0x25c] ;  /* 0x00025c0001377983 */ /* 0x000ee20000300800 */
[----:B0-----:R-:W-:-:S04]  /*18b30*/  @!P0 IADD3 R72, P5, P6, R32, UR7, R22 ;  /* 0x0000000720488c10 */ /* 0x001fc8000febe016 */
[----:B------:R-:W-:Y:S02]  /*18b40*/  @!P0 IADD3.X R73, R29, UR6, R23, P5, P6 ;  /* 0x000000061d498c10 */ /* 0x000fe4000afec417 */
[----:B------:R-:W-:-:S13]  /*18b50*/  ISETP.LT.OR P0, PT, R24, 0x2a, !P2 ;  /* 0x0000002a1800780c */ /* 0x000fda0005701670 */
[----:B------:R-:W0:Y:S01]  /*18b60*/  @!P0 LDC.64 R22, c[0x0][0x5c0] ;  /* 0x00017000ff168b82 */ /* 0x000e220000000a00 */
[----:B------:R-:W-:Y:S02]  /*18b70*/  @!P0 IMAD.MOV.U32 R32, RZ, RZ, R6 ;  /* 0x000000ffff208224 */ /* 0x000fe400078e0006 */
[----:B------:R-:W-:Y:S02]  /*18b80*/  @!P0 IMAD.MOV.U32 R33, RZ, RZ, R25 ;  /* 0x000000ffff218224 */ /* 0x000fe400078e0019 */
[----:B------:R-:W-:Y:S02]  /*18b90*/  @!P0 IMAD R29, R5, 0x180, RZ ;  /* 0x00000180051d8824 */ /* 0x000fe400078e02ff */
[----:B------:R-:W-:Y:S01]  /*18ba0*/  @!P0 IMAD.WIDE.U32 R32, R4, 0x180, R32 ;  /* 0x0000018004208825 */ /* 0x000fe200078e0020 */
[C---:B------:R-:W-:Y:S01]  /*18bb0*/  LOP3.LUT P6, RZ, R0.reuse, 0x2, RZ, 0xc0, !PT ;  /* 0x0000000200ff7812 */ /* 0x040fe200078cc0ff */
[----:B------:R1:W-:Y:S01]  /*18bc0*/  @!P4 STG.E.U8 desc[UR8][R34.64+0x1], R36 ;  /* 0x000001242200c986 */ /* 0x0003e2000c101108 */
[----:B------:R-:W-:Y:S01]  /*18bd0*/  LOP3.LUT R0, R0, 0xfffdffff, RZ, 0xc0, !PT ;  /* 0xfffdffff00007812 */ /* 0x000fe200078ec0ff */
[----:B------:R-:W-:-:S03]  /*18be0*/  @!P0 IMAD.IADD R29, R33, 0x1, R29 ;  /* 0x00000001211d8824 */ /* 0x000fc600078e021d */
[----:B------:R-:W-:Y:S02]  /*18bf0*/  @P0 LOP3.LUT R0, R0, 0x20000, RZ, 0xfc, !PT ;  /* 0x0002000000000812 */ /* 0x000fe400078efcff */
[----:B0-----:R-:W-:-:S04]  /*18c00*/  @!P0 IADD3 R74, P4, P5, R32, UR7, R22 ;  /* 0x00000007204a8c10 */ /* 0x001fc8000fd9e016 */
[----:B------:R-:W-:Y:S02]  /*18c10*/  @!P0 IADD3.X R75, R29, UR6, R23, P4, P5 ;  /* 0x000000061d4b8c10 */ /* 0x000fe4000a7ea417 */
[----:B------:R-:W-:-:S13]  /*18c20*/  ISETP.LT.OR P0, PT, R24, 0x31, !P2 ;  /* 0x000000311800780c */ /* 0x000fda0005701670 */
[----:B------:R-:W0:Y:S01]  /*18c30*/  @!P0 LDC.64 R22, c[0x0][0x5c0] ;  /* 0x00017000ff168b82 */ /* 0x000e220000000a00 */
[----:B------:R-:W-:Y:S01]  /*18c40*/  @!P0 IMAD.MOV.U32 R32, RZ, RZ, R6 ;  /* 0x000000ffff208224 */ /* 0x000fe200078e0006 */
[----:B------:R-:W-:Y:S01]  /*18c50*/  IADD3 R29, P4, R27, 0x188, RZ ;  /* 0x000001881b1d7810 */ /* 0x000fe20007f9e0ff */
[----:B------:R-:W-:Y:S02]  /*18c60*/  @!P0 IMAD.MOV.U32 R33, RZ, RZ, R25 ;  /* 0x000000ffff218224 */ /* 0x000fe400078e0019 */
[----:B-1----:R-:W-:Y:S02]  /*18c70*/  @!P0 IMAD R34, R5, 0x180, RZ ;  /* 0x0000018005228824 */ /* 0x002fe400078e02ff */
[----:B------:R-:W-:-:S04]  /*18c80*/  @!P0 IMAD.WIDE.U32 R32, R4, 0x180, R32 ;  /* 0x0000018004208825 */ /* 0x000fc800078e0020 */
[----:B------:R-:W-:Y:S02]  /*18c90*/  IMAD.X R36, RZ, RZ, R37, P4 ;  /* 0x000000ffff247224 */ /* 0x000fe400020e0625 */
[----:B------:R-:W-:Y:S02]  /*18ca0*/  @!P0 IMAD.IADD R33, R33, 0x1, R34 ;  /* 0x0000000121218824 */ /* 0x000fe400078e0222 */
[----:B------:R-:W-:Y:S01]  /*18cb0*/  IMAD.WIDE.U32 R30, R29, UR14, R30 ;  /* 0x0000000e1d1e7c25 */ /* 0x000fe2000f8e001e */
[----:B0-----:R-:W-:-:S03]  /*18cc0*/  @!P0 IADD3 R110, P4, P5, R32, UR7, R22 ;  /* 0x00000007206e8c10 */ /* 0x001fc6000fd9e016 */
[----:B------:R-:W-:Y:S01]  /*18cd0*/  IMAD R22, R36, UR14, RZ ;  /* 0x0000000e24167c24 */ /* 0x000fe2000f8e02ff */
[----:B------:R-:W-:-:S03]  /*18ce0*/  @!P0 IADD3.X R111, R33, UR6, R23, P4, P5 ;  /* 0x00000006216f8c10 */ /* 0x000fc6000a7ea417 */
[----:B------:R-:W-:Y:S01]  /*18cf0*/  IMAD R29, R29, UR15, R22 ;  /* 0x0000000f1d1d7c24 */ /* 0x000fe2000f8e0216 */
[----:B------:R-:W-:-:S04]  /*18d00*/  IADD3 R22, P4, R30, UR16, RZ ;  /* 0x000000101e167c10 */ /* 0x000fc8000ff9e0ff */
[--C-:B------:R-:W-:Y:S02]  /*18d10*/  IADD3.X R23, R31, UR17, R29.reuse, P4, !PT ;  /* 0x000000111f177c10 */ /* 0x100fe4000a7fe41d */
[----:B------:R-:W-:-:S06]  /*18d20*/  PRMT R29, RZ, 0x7610, R29 ;  /* 0x00007610ff1d7816 */ /* 0x000fcc000000001d */
[----:B------:R-:W4:Y:S01]  /*18d30*/  @!P6 LDG.E.U8 R29, desc[UR8][R22.64] ;  /* 0x00000008161de981 */ /* 0x000f22000c1e1100 */
[----:B------:R-:W-:-:S04]  /*18d40*/  LOP3.LUT R0, R0, 0xffbfffff, RZ, 0xc0, !PT ;  /* 0xffbfffff00007812 */ /* 0x000fc800078ec0ff */
[----:B------:R-:W-:Y:S02]  /*18d50*/  @P0 LOP3.LUT R0, R0, 0x400000, RZ, 0xfc, !PT ;  /* 0x0040000000000812 */ /* 0x000fe400078efcff */
[----:B------:R-:W-:-:S13]  /*18d60*/  ISETP.LT.OR P0, PT, R24, 0x32, !P2 ;  /* 0x000000321800780c */ /* 0x000fda0005701670 */
[----:B------:R-:W0:Y:S01]  /*18d70*/  @!P0 LDC.64 R30, c[0x0][0x5c0] ;  /* 0x00017000ff1e8b82 */ /* 0x000e220000000a00 */
[----:B------:R-:W-:Y:S02]  /*18d80*/  @!P0 IMAD.MOV.U32 R32, RZ, RZ, R6 ;  /* 0x000000ffff208224 */ /* 0x000fe400078e0006 */
[----:B------:R-:W-:Y:S02]  /*18d90*/  @!P0 IMAD.MOV.U32 R33, RZ, RZ, R25 ;  /* 0x000000ffff218224 */ /* 0x000fe400078e0019 */
[----:B------:R-:W-:Y:S01]  /*18da0*/  @!P0 IMAD.WIDE.U32 R32, R4, 0x180, R32 ;  /* 0x0000018004208825 */ /* 0x000fe200078e0020 */
[----:B------:R-:W-:-:S04]  /*18db0*/  LOP3.LUT R0, R0, 0xffdfffff, RZ, 0xc0, !PT ;  /* 0xffdfffff00007812 */ /* 0x000fc800078ec0ff */
[----:B------:R-:W-:Y:S02]  /*18dc0*/  @P0 LOP3.LUT R0, R0, 0x200000, RZ, 0xfc, !PT ;  /* 0x0020000000000812 */ /* 0x000fe400078efcff */
[----:B0-----:R-:W-:Y:S02]  /*18dd0*/  @!P0 IADD3 R106, P4, P5, R32, UR7, R30 ;  /* 0x00000007206a8c10 */ /* 0x001fe4000fd9e01e */
[----:B----4-:R-:W-:-:S04]  /*18de0*/  LOP3.LUT R29, R29, 0xff, RZ, 0xc0, !PT ;  /* 0x000000ff1d1d7812 */ /* 0x010fc800078ec0ff */
[----:B------:R-:W-:-:S05]  /*18df0*/  F2FP.F16.E4M3.UNPACK_B R29, R29 ;  /* 0x0000001dff1d723e */ /* 0x000fca00020006ff */
[----:B------:R-:W-:-:S05]  /*18e00*/  HADD2.F32 R29, -RZ, R29.H0_H0 ;  /* 0x2000001dff1d7230 */ /* 0x000fca0000004100 */
[----:B------:R-:W-:-:S04]  /*18e10*/  FMUL R29, R29, UR5 ;  /* 0x000000051d1d7c20 */ /* 0x000fc80008400000 */
[----:B--2---:R-:W-:Y:S01]  /*18e20*/  FFMA R34, R54, UR4, R29 ;  /* 0x0000000436227c23 */ /* 0x004fe2000800001d */
[----:B------:R-:W-:Y:S01]  /*18e30*/  @!P0 IMAD R29, R5, 0x180, RZ ;  /* 0x00000180051d8824 */ /* 0x000fe200078e02ff */
[----:B------:R-:W-:Y:S01]  /*18e40*/  ISETP.LT.OR P2, PT, R24, 0x39, !P2 ;  /* 0x000000391800780c */ /* 0x000fe20005741670 */
[----:B------:R-:W2:Y:S02]  /*18e50*/  LDL.LU R54, [R1+0x260] ;  /* 0x0002600001367983 */ /* 0x000ea40000300800 */
[----:B------:R-:W-:-:S05]  /*18e60*/  @!P0 IMAD.IADD R29, R33, 0x1, R29 ;  /* 0x00000001211d8824 */ /* 0x000fca00078e021d */
[----:B------:R-:W-:Y:S02]  /*18e70*/  @!P0 IADD3.X R107, R29, UR6, R31, P4, P5 ;  /* 0x000000061d6b8c10 */ /* 0x000fe4000a7ea41f */
[----:B------:R-:W-:Y:S02]  /*18e80*/  LOP3.LUT P0, RZ, R26, 0x8000000, RZ, 0xc0, !PT ;  /* 0x080000001aff7812 */ /* 0x000fe4000780c0ff */
[----:B------:R-:W-:Y:S02]  /*18e90*/  F2FP.SATFINITE.E4M3.F32.PACK_AB_MERGE_C R31, RZ, R34, RZ ;  /* 0x00000022ff1f723e */ /* 0x000fe400048070ff */
[----:B------:R-:W-:-:S03]  /*18ea0*/  PRMT R29, RZ, 0x7610, R29 ;  /* 0x00007610ff1d7816 */ /* 0x000fc6000000001d */
[----:B------:R0:W-:Y:S06]  /*18eb0*/  @!P6 STG.E.U8 desc[UR8][R40.64], R31 ;  /* 0x0000001f2800e986 */ /* 0x0001ec000c101108 */
[----:B------:R-:W4:Y:S02]  /*18ec0*/  @!P0 LDG.E.U8 R29, desc[UR8][R22.64+0x1] ;  /* 0x00000108161d8981 */ /* 0x000f24000c1e1100 */
[----:B----4-:R-:W-:-:S04]  /*18ed0*/  LOP3.LUT R29, R29, 0xff, RZ, 0xc0, !PT ;  /* 0x000000ff1d1d7812 */ /* 0x010fc800078ec0ff */
[----:B------:R-:W-:-:S05]  /*18ee0*/  F2FP.F16.E4M3.UNPACK_B R29, R29 ;  /* 0x0000001dff1d723e */ /* 0x000fca00020006ff */
[----:B------:R-:W-:-:S05]  /*18ef0*/  HADD2.F32 R29, -RZ, R29.H0_H0 ;  /* 0x2000001dff1d7230 */ /* 0x000fca0000004100 */
[----:B------:R-:W-:-:S04]  /*18f00*/  FMUL R29, R29, UR5 ;  /* 0x000000051d1d7c20 */ /* 0x000fc80008400000 */
[----:B---3--:R-:W-:Y:S01]  /*18f10*/  FFMA R29, R55, UR4, R29 ;  /* 0x00000004371d7c23 */ /* 0x008fe2000800001d */
[----:B------:R-:W-:Y:S01]  /*18f20*/  LOP3.LUT P1, RZ, R26, 0x10000000, RZ, 0xc0, !PT ;  /* 0x100000001aff7812 */ /* 0x000fe2000782c0ff */
        /* <DEDUP_REMOVED lines=8> */
[----:B-1----:R-:W-:Y:S01]  /*18fb0*/  @!P0 IMAD R29, R5, 0x180, RZ ;  /* 0x00000180051d8824 */ /* 0x002fe200078e02ff */
[----:B0-----:R-:W-:-:S04]  /*18fc0*/  @!P0 IADD3 R34, P4, R32, R30, RZ ;  /* 0x0000001e20228210 */ /* 0x001fc80007f9e0ff */
[----:B------:R-:W-:Y:S02]  /*18fd0*/  @!P0 IADD3.X R35, R31, R33, R29, P4, !PT ;  /* 0x000000211f238210 */ /* 0x000fe400027fe41d */
[----:B------:R-:W0:Y:S01]  /*18fe0*/  @!P2 LDC.64 R30, c[0x0][0x5c0] ;  /* 0x00017000ff1eab82 */ /* 0x000e220000000a00 */
[----:B------:R-:W-:Y:S02]  /*18ff0*/  @!P2 IMAD.MOV.U32 R32, RZ, RZ, R6 ;  /* 0x000000ffff20a224 */ /* 0x000fe400078e0006 */
[----:B------:R-:W-:Y:S02]  /*19000*/  @!P2 IMAD.MOV.U32 R33, RZ, RZ, R25 ;  /* 0x000000ffff21a224 */ /* 0x000fe400078e0019 */
[----:B------:R-:W-:Y:S02]  /*19010*/  @!P2 IMAD R29, R5, 0x180, RZ ;  /* 0x00000180051da824 */ /* 0x000fe400078e02ff */
[----:B------:R-:W-:-:S04]  /*19020*/  @!P2 IMAD.WIDE.U32 R32, R4, 0x180, R32 ;  /* 0x000001800420a825 */ /* 0x000fc800078e0020 */
[----:B------:R-:W-:Y:S01]  /*19030*/  @!P2 IMAD.IADD R29, R33, 0x1, R29 ;  /* 0x00000001211da824 */ /* 0x000fe200078e021d */
[----:B0-----:R-:W-:-:S04]  /*19040*/  @!P2 IADD3 R112, P4, P5, R32, UR7, R30 ;  /* 0x000000072070ac10 */ /* 0x001fc8000fd9e01e */
[----:B------:R-:W-:Y:S02]  /*19050*/  @!P2 IADD3.X R113, R29, UR6, R31, P4, P5 ;  /* 0x000000061d71ac10 */ /* 0x000fe4000a7ea41f */
[----:B------:R-:W-:-:S06]  /*19060*/  PRMT R29, RZ, 0x7610, R29 ;  /* 0x00007610ff1d7816 */ /* 0x000fcc000000001d */
[----:B------:R-:W4:Y:S01]  /*19070*/  @!P0 LDG.E.U8 R29, desc[UR8][R20.64+0x8] ;  /* 0x00000808141d8981 */ /* 0x000f22000c1e1100 */
[----:B------:R-:W-:Y:S02]  /*19080*/  LOP3.LUT R26, R26, 0xfeffffff, RZ, 0xc0, !PT ;  /* 0xfeffffff1a1a7812 */ /* 0x000fe400078ec0ff */
[----:B------:R-:W-:Y:S02]  /*19090*/  LOP3.LUT R0, R0, 0xfbffffff, RZ, 0xc0, !PT ;  /* 0xfbffffff00007812 */ /* 0x000fe400078ec0ff */
[----:B------:R-:W-:Y:S02]  /*190a0*/  @P3 LOP3.LUT R26, R26, 0x1000000, RZ, 0xfc, !PT ;  /* 0x010000001a1a3812 */ /* 0x000fe400078efcff */
[----:B------:R-:W-:Y:S02]  /*190b0*/  @P2 LOP3.LUT R0, R0, 0x4000000, RZ, 0xfc, !PT ;  /* 0x0400000000002812 */ /* 0x000fe400078efcff */
[----:B----4-:R-:W-:-:S04]  /*190c0*/  LOP3.LUT R29, R29, 0xff, RZ, 0xc0, !PT ;  /* 0x000000ff1d1d7812 */ /* 0x010fc800078ec0ff */
[----:B------:R-:W-:-:S05]  /*190d0*/  F2FP.F16.E4M3.UNPACK_B R29, R29 ;  /* 0x0000001dff1d723e */ /* 0x000fca00020006ff */
[----:B------:R-:W-:-:S05]  /*190e0*/  HADD2.F32 R29, -RZ, R29.H0_H0 ;  /* 0x2000001dff1d7230 */ /* 0x000fca0000004100 */
[----:B------:R-:W-:-:S04]  /*190f0*/  FMUL R29, R29, UR5 ;  /* 0x000000051d1d7c20 */ /* 0x000fc80008400000 */
[----:B--2---:R-:W-:Y:S01]  /*19100*/  FFMA R29, R54, UR4, R29 ;  /* 0x00000004361d7c23 */ /* 0x004fe2000800001d */
[----:B------:R-:W-:Y:S01]  /*19110*/  LOP3.LUT R0, R0, 0xff7fffff, RZ, 0xc0, !PT ;  /* 0xff7fffff00007812 */ /* 0x000fe200078ec0ff */
[----:B------:R-:W2:Y:S03]  /*19120*/  LDL.LU R54, [R1+0x268] ;  /* 0x0002680001367983 */ /* 0x000ea60000300800 */
[----:B------:R-:W-:-:S05]  /*19130*/  F2FP.SATFINITE.E4M3.F32.PACK_AB_MERGE_C R29, RZ, R29, RZ ;  /* 0x0000001dff1d723e */ /* 0x000fca00048070ff */
[----:B------:R0:W-:Y:S01]  /*19140*/  @!P0 STG.E.U8 desc[UR8][R34.64+0x8], R29 ;  /* 0x0000081d22008986 */ /* 0x0001e2000c101108 */
[----:B------:R-:W-:-:S13]  /*19150*/  ISETP.LT.OR P0, PT, R24, 0xa, !P3 ;  /* 0x0000000a1800780c */ /* 0x000fda0005f01670 */
[----:B------:R-:W1:Y:S01]  /*19160*/  @!P0 LDC.64 R30, c[0x0][0x5c0] ;  /* 0x00017000ff1e8b82 */ /* 0x000e620000000a00 */
[----:B------:R-:W-:Y:S01]  /*19170*/  ISETP.GE.AND P3, PT, R3, 0x189, PT ;  /* 0x000001890300780c */ /* 0x000fe20003f66270 */
[----:B------:R-:W-:Y:S02]  /*19180*/  @!P0 IMAD.MOV.U32 R32, RZ, RZ, R6 ;  /* 0x000000ffff208224 */ /* 0x000fe400078e0006 */
[----:B------:R-:W-:Y:S01]  /*19190*/  @!P0 IMAD.MOV.U32 R33, RZ, RZ, R25 ;  /* 0x000000ffff218224 */ /* 0x000fe200078e0019 */
[----:B------:R-:W-:Y:S01]  /*191a0*/  ISETP.LT.OR P2, PT, R24, 0x3a, !P3 ;  /* 0x0000003a1800780c */ /* 0x000fe20005f41670 */
[----:B------:R-:W-:-:S04]  /*191b0*/  @!P0 IMAD.WIDE.U32 R32, R4, 0x180, R32 ;  /* 0x0000018004208825 */ /* 0x000fc800078e0020 */
[----:B0-----:R-:W-:Y:S01]  /*191c0*/  @!P0 IMAD R29, R5, 0x180, RZ ;  /* 0x00000180051d8824 */ /* 0x001fe200078e02ff */
[----:B-1----:R-:W-:-:S04]  /*191d0*/  @!P0 IADD3 R34, P4, R32, R30, RZ ;  /* 0x0000001e20228210 */ /* 0x002fc80007f9e0ff */
[----:B------:R-:W-:-:S03]  /*191e0*/  @!P0 IADD3.X R35, R31, R33, R29, P4, !PT ;  /* 0x000000211f238210 */ /* 0x000fc600027fe41d */
        /* <DEDUP_REMOVED lines=10> */
[----:B------:R-:W-:Y:S02]  /*19290*/  @P2 LOP3.LUT R0, R0, 0x800000, RZ, 0xfc, !PT ;  /* 0x0080000000002812 */ /* 0x000fe400078efcff */
[----:B------:R-:W-:-:S13]  /*192a0*/  ISETP.LT.OR P2, PT, R24, 0x41, !P3 ;  /* 0x000000411800780c */ /* 0x000fda0005f41670 */
[----:B------:R-:W0:Y:S01]  /*192b0*/  @!P2 LDC.64 R30, c[0x0][0x5c0] ;  /* 0x00017000ff1eab82 */ /* 0x000e220000000a00 */
[----:B------:R-:W-:Y:S02]  /*192c0*/  @!P2 IMAD.MOV.U32 R32, RZ, RZ, R6 ;  /* 0x000000ffff20a224 */ /* 0x000fe400078e0006 */
[----:B------:R-:W-:Y:S01]  /*192d0*/  @!P2 IMAD.MOV.U32 R33, RZ, RZ, R25 ;  /* 0x000000ffff21a224 */ /* 0x000fe200078e0019 */
[----:B------:R-:W-:Y:S01]  /*192e0*/  LOP3.LUT P5, RZ, R0, 0x8, RZ, 0xc0, !PT ;  /* 0x0000000800ff7812 */ /* 0x000fe200078ac0ff */
[----:B------:R-:W-:Y:S01]  /*192f0*/  @!P2 IMAD.WIDE.U32 R32, R4, 0x180, R32 ;  /* 0x000001800420a825 */ /* 0x000fe200078e0020 */
[----:B----4-:R-:W-:-:S04]  /*19300*/  LOP3.LUT R29, R29, 0xff, RZ, 0xc0, !PT ;  /* 0x000000ff1d1d7812 */ /* 0x010fc800078ec0ff */
[----:B------:R-:W-:-:S05]  /*19310*/  F2FP.F16.E4M3.UNPACK_B R29, R29 ;  /* 0x0000001dff1d723e */ /* 0x000fca00020006ff */
[----:B------:R-:W-:-:S05]  /*19320*/  HADD2.F32 R29, -RZ, R29.H0_H0 ;  /* 0x2000001dff1d7230 */ /* 0x000fca0000004100 */
[----:B------:R-:W-:-:S04]  /*19330*/  FMUL R29, R29, UR5 ;  /* 0x000000051d1d7c20 */ /* 0x000fc80008400000 */
[----:B---3--:R-:W-:Y:S01]  /*19340*/  FFMA R29, R55, UR4, R29 ;  /* 0x00000004371d7c23 */ /* 0x008fe2000800001d */
[----:B------:R-:W-:Y:S01]  /*19350*/  LOP3.LUT R27, R27, 0xffffffdf, RZ, 0xc0, !PT ;  /* 0xffffffdf1b1b7812 */ /* 0x000fe200078ec0ff */
[----:B------:R-:W3:Y:S03]  /*19360*/  LDL.LU R55, [R1+0x26c] ;  /* 0x00026c0001377983 */ /* 0x000ee60000300800 */
[----:B------:R-:W-:-:S05]  /*19370*/  F2FP.SATFINITE.E4M3.F32.PACK_AB_MERGE_C R29, RZ, R29, RZ ;  /* 0x0000001dff1d723e */ /* 0x000fca00048070ff */
[----:B------:R1:W-:Y:S01]  /*19380*/  @!P0 STG.E.U8 desc[UR8][R34.64+0x9], R29 ;  /* 0x0000091d22008986 */ /* 0x0003e2000c101108 */
[----:B0-----:R-:W-:Y:S01]  /*19390*/  @!P2 IADD3 R160, P0, P4, R32, UR7, R30 ;  /* 0x0000000720a0ac10 */ /* 0x001fe2000fc1e01e */
[----:B-1----:R-:W-:-:S04]  /*193a0*/  @!P2 IMAD R29, R5, 0x180, RZ ;  /* 0x00000180051da824 */ /* 0x002fc800078e02ff */
[----:B------:R-:W-:-:S05]  /*193b0*/  @!P2 IMAD.IADD R29, R33, 0x1, R29 ;  /* 0x00000001211da824 */ /* 0x000fca00078e021d */
[----:B------:R-:W-:Y:S02]  /*193c0*/  @!P2 IADD3.X R161, R29, UR6, R31, P0, P4 ;  /* 0x000000061da1ac10 */ /* 0x000fe400087e841f */
[----:B------:R-:W-:-:S06]  /*193d0*/  PRMT R29, RZ, 0x7610, R29 ;  /* 0x00007610ff1d7816 */ /* 0x000fcc000000001d */
[----:B------:R-:W4:Y:S01]  /*193e0*/  @!P5 LDG.E.U8 R29, desc[UR8][R22.64+0x8] ;  /* 0x00000808161dd981 */ /* 0x000f22000c1e1100 */
[----:B------:R-:W-:Y:S02]  /*193f0*/  @P2 LOP3.LUT R27, R27, 0x20, RZ, 0xfc, !PT ;  /* 0x000000201b1b2812 */ /* 0x000fe400078efcff */
[----:B------:R-:W-:-:S13]  /*19400*/  ISETP.LT.OR P2, PT, R24, 0x42, !P3 ;  /* 0x000000421800780c */ /* 0x000fda0005f41670 */
[----:B------:R-:W0:Y:S01]  /*19410*/  @!P2 LDC.64 R30, c[0x0][0x5c0] ;  /* 0x00017000ff1eab82 */ /* 0x000e220000000a00 */
[----:B------:R-:W-:Y:S02]  /*19420*/  @!P2 IMAD.MOV.U32 R32, RZ, RZ, R6 ;  /* 0x000000ffff20a224 */ /* 0x000fe400078e0006 */
[----:B------:R-:W-:Y:S02]  /*19430*/  @!P2 IMAD.MOV.U32 R33, RZ, RZ, R25 ;  /* 0x000000ffff21a224 */ /* 0x000fe400078e0019 */
[----:B------:R-:W-:-:S03]  /*19440*/  @!P2 IMAD.WIDE.U32 R32, R4, 0x180, R32 ;  /* 0x000001800420a825 */ /* 0x000fc600078e0020 */
[----:B0-----:R-:W-:Y:S02]  /*19450*/  @!P2 IADD3 R158, P0, P4, R32, UR7, R30 ;  /* 0x00000007209eac10 */ /* 0x001fe4000fc1e01e */
[----:B------:R-:W-:Y:S02]  /*19460*/  LOP3.LUT P6, RZ, R0, 0x4, RZ, 0xc0, !PT ;  /* 0x0000000400ff7812 */ /* 0x000fe400078cc0ff */
[----:B----4-:R-:W-:-:S04]  /*19470*/  LOP3.LUT R29, R29, 0xff, RZ, 0xc0, !PT ;  /* 0x000000ff1d1d7812 */ /* 0x010fc800078ec0ff */
[----:B------:R-:W-:-:S05]  /*19480*/  F2FP.F16.E4M3.UNPACK_B R29, R29 ;  /* 0x0000001dff1d723e */ /* 0x000fca00020006ff */
[----:B------:R-:W-:-:S05]  /*19490*/  HADD2.F32 R29, -RZ, R29.H0_H0 ;  /* 0x2000001dff1d7230 */ /* 0x000fca0000004100 */
[----:B------:R-:W-:-:S04]  /*194a0*/  FMUL R29, R29, UR5 ;  /* 0x000000051d1d7c20 */ /* 0x000fc80008400000 */
[----:B--2---:R-:W-:Y:S01]  /*194b0*/  FFMA R34, R54, UR4, R29 ;  /* 0x0000000436227c23 */ /* 0x004fe2000800001d */
[----:B------:R-:W-:Y:S01]  /*194c0*/  LOP3.LUT R27, R27, 0xffffffef, RZ, 0xc0, !PT ;  /* 0xffffffef1b1b7812 */ /* 0x000fe200078ec0ff */
[----:B------:R-:W2:Y:S03]  /*194d0*/  LDL.LU R54, [R1+0x270] ;  /* 0x0002700001367983 */ /* 0x000ea60000300800 */
[----:B------:R-:W-:Y:S01]  /*194e0*/  F2FP.SATFINITE.E4M3.F32.PACK_AB_MERGE_C R34, RZ, R34, RZ ;  /* 0x00000022ff22723e */ /* 0x000fe200048070ff */
[----:B------:R-:W-:-:S04]  /*194f0*/  @!P2 IMAD R29, R5, 0x180, RZ ;  /* 0x00000180051da824 */ /* 0x000fc800078e02ff */
[----:B------:R-:W-:Y:S01]  /*19500*/  @!P5 STG.E.U8 desc[UR8][R42.64+0x8], R34 ;  /* 0x000008222a00d986 */ /* 0x000fe2000c101108 */
[----:B------:R-:W-:Y:S01]  /*19510*/  ISETP.LT.OR P5, PT, R24, 0x49, !P3 ;  /* 0x000000491800780c */ /* 0x000fe20005fa1670 */
[----:B------:R-:W-:-:S05]  /*19520*/  @!P2 IMAD.IADD R29, R33, 0x1, R29 ;  /* 0x00000001211da824 */ /* 0x000fca00078e021d */
[----:B------:R-:W-:-:S07]  /*19530*/  @!P2 IADD3.X R159, R29, UR6, R31, P0, P4 ;  /* 0x000000061d9fac10 */ /* 0x000fce00087e841f */
        /* <DEDUP_REMOVED lines=10> */
[----:B------:R-:W-:-:S04]  /*195e0*/  @P2 LOP3.LUT R27, R27, 0x10, RZ, 0xfc, !PT ;  /* 0x000000101b1b2812 */ /* 0x000fc800078efcff */
[----:B------:R-:W-:-:S04]  /*195f0*/  LOP3.LUT R27, R27, 0xffffff7f, RZ, 0xc0, !PT ;  /* 0xffffff7f1b1b7812 */ /* 0x000fc800078ec0ff */
[----:B------:R-:W-:Y:S02]  /*19600*/  @P5 LOP3.LUT R27, R27, 0x80, RZ, 0xfc, !PT ;  /* 0x000000801b1b5812 */ /* 0x000fe400078efcff */
[----:B------:R-:W-:-:S13]  /*19610*/  ISETP.LT.OR P5, PT, R24, 0x4a, !P3 ;  /* 0x0000004a1800780c */ /* 0x000fda0005fa1670 */
[----:B------:R-:W0:Y:S01]  /*19620*/  @!P5 LDC.64 R30, c[0x0][0x5c0] ;  /* 0x00017000ff1edb82 */ /* 0x000e220000000a00 */
[----:B------:R-:W-:Y:S02]  /*19630*/  @!P5 IMAD.MOV.U32 R32, RZ, RZ, R6 ;  /* 0x000000ffff20d224 */ /* 0x000fe400078e0006 */
[----:B------:R-:W-:Y:S02]  /*19640*/  @!P5 IMAD.MOV.U32 R33, RZ, RZ, R25 ;  /* 0x000000ffff21d224 */ /* 0x000fe400078e0019 */
[----:B------:R-:W-:-:S03]  /*19650*/  @!P5 IMAD.WIDE.U32 R32, R4, 0x180, R32 ;  /* 0x000001800420d825 */ /* 0x000fc600078e0020 */
[----:B0-----:R-:W-:Y:S02]  /*19660*/  @!P5 IADD3 R162, P0, P4, R32, UR7, R30 ;  /* 0x0000000720a2dc10 */ /* 0x001fe4000fc1e01e */
[----:B----4-:R-:W-:-:S04]  /*19670*/  LOP3.LUT R29, R29, 0xff, RZ, 0xc0, !PT ;  /* 0x000000ff1d1d7812 */ /* 0x010fc800078ec0ff */
[----:B------:R-:W-:-:S05]  /*19680*/  F2FP.F16.E4M3.UNPACK_B R29, R29 ;  /* 0x0000001dff1d723e */ /* 0x000fca00020006ff */
[----:B------:R-:W-:-:S05]  /*19690*/  HADD2.F32 R29, -RZ, R29.H0_H0 ;  /* 0x2000001dff1d7230 */ /* 0x000fca0000004100 */
[----:B------:R-:W-:-:S04]  /*196a0*/  FMUL R29, R29, UR5 ;  /* 0x000000051d1d7c20 */ /* 0x000fc80008400000 */
[----:B---3--:R-:W-:Y:S02]  /*196b0*/  FFMA R29, R55, UR4, R29 ;  /* 0x00000004371d7c23 */ /* 0x008fe4000800001d */
[----:B------:R-:W3:Y:S03]  /*196c0*/  LDL.LU R55, [R1+0x274] ;  /* 0x0002740001377983 */ /* 0x000ee60000300800 */
[----:B------:R-:W-:-:S05]  /*196d0*/  F2FP.SATFINITE.E4M3.F32.PACK_AB_MERGE_C R29, RZ, R29, RZ ;  /* 0x0000001dff1d723e */ /* 0x000fca00048070ff */
[----:B------:R0:W-:Y:S01]  /*196e0*/  @!P6 STG.E.U8 desc[UR8][R44.64+0x9], R29 ;  /* 0x0000091d2c00e986 */ /* 0x0001e2000c101108 */
[----:B------:R-:W-:Y:S01]  /*196f0*/  ISETP.GE.AND P6, PT, R3, 0x1, PT ;  /* 0x000000010300780c */ /* 0x000fe20003fc6270 */
[----:B0-----:R-:W-:-:S04]  /*19700*/  @!P5 IMAD R29, R5, 0x180, RZ ;  /* 0x00000180051dd824 */ /* 0x001fc800078e02ff */
[----:B------:R-:W-:-:S05]  /*19710*/  @!P5 IMAD.IADD R29, R33, 0x1, R29 ;  /* 0x00000001211dd824 */ /* 0x000fca00078e021d */
[----:B------:R-:W-:Y:S02]  /*19720*/  @!P5 IADD3.X R163, R29, UR6, R31, P0, P4 ;  /* 0x000000061da3dc10 */ /* 0x000fe400087e841f */
        /* <DEDUP_REMOVED lines=15> */
[----:B------:R-:W-:Y:S02]  /*19820*/  ISETP.LT.OR P0, PT, R24, 0x12, !P6 ;  /* 0x000000121800780c */ /* 0x000fe40007701670 */
[----:B0-----:R-:W-:-:S11]  /*19830*/  PRMT R29, RZ, 0x7610, R29 ;  /* 0x00007610ff1d7816 */ /* 0x001fd6000000001d */
[----:B------:R-:W0:Y:S01]  /*19840*/  @!P0 LDC.64 R30, c[0x0][0x5c0] ;  /* 0x00017000ff1e8b82 */ /* 0x000e220000000a00 */
[----:B------:R-:W4:Y:S01]  /*19850*/  @!P0 LDG.E.U8 R29, desc[UR8][R8.64+0x11] ;  /* 0x00001108081d8981 */ /* 0x000f22000c1e1100 */
[----:B------:R-:W-:Y:S02]  /*19860*/  @P5 LOP3.LUT R27, R27, 0x40, RZ, 0xfc, !PT ;  /* 0x000000401b1b5812 */ /* 0x000fe400078efcff */
[----:B------:R-:W-:Y:S02]  /*19870*/  ISETP.LT.OR P5, PT, R24, 0x51, !P3 ;  /* 0x000000511800780c */ /* 0x000fe40005fa1670 */
[----:B0-----:R-:W-:-:S05]  /*19880*/  @!P0 IADD3 R30, P4, R6, R30, RZ ;  /* 0x0000001e061e8210 */ /* 0x001fca0007f9e0ff */
[----:B------:R-:W-:-:S06]  /*19890*/  @!P0 IMAD.X R31, R25, 0x1, R31, P4 ;  /* 0x00000001191f8824 */ /* 0x000fcc00020e061f */
[----:B------:R-:W-:Y:S02]  /*198a0*/  @!P5 IMAD.MOV.U32 R32, RZ, RZ, R6 ;  /* 0x000000ffff20d224 */ /* 0x000fe400078e0006 */
[----:B------:R-:W-:Y:S02]  /*198b0*/  @!P5 IMAD.MOV.U32 R33, RZ, RZ, R25 ;  /* 0x000000ffff21d224 */ /* 0x000fe400078e0019 */
[----:B------:R-:W-:Y:S01]  /*198c0*/  @!P5 IMAD.WIDE.U32 R32, R4, 0x180, R32 ;  /* 0x000001800420d825 */ /* 0x000fe200078e0020 */
[----:B------:R-:W-:Y:S02]  /*198d0*/  LOP3.LUT P2, RZ, R26, 0x4000000, RZ, 0xc0, !PT ;  /* 0x040000001aff7812 */ /* 0x000fe4000784c0ff */
        /* <DEDUP_REMOVED lines=8> */
[----:B------:R0:W-:Y:S02]  /*19960*/  @!P0 STG.E.U8 desc[UR8][R30.64+0x11], R29 ;  /* 0x0000111d1e008986 */ /* 0x0001e4000c101108 */
[----:B0-----:R-:W0:Y:S01]  /*19970*/  @!P5 LDC.64 R30, c[0x0][0x5c0] ;  /* 0x00017000ff1edb82 */ /* 0x001e220000000a00 */
[----:B------:R-:W-:-:S04]  /*19980*/  @!P5 IMAD R29, R5, 0x180, RZ ;  /* 0x00000180051dd824 */ /* 0x000fc800078e02ff */
[----:B------:R-:W-:Y:S01]  /*19990*/  @!P5 IMAD.IADD R29, R33, 0x1, R29 ;  /* 0x00000001211dd824 */ /* 0x000fe200078e021d */
[----:B0-----:R-:W-:-:S04]  /*199a0*/  @!P5 IADD3 R208, P0, P4, R32, UR7, R30 ;  /* 0x0000000720d0dc10 */ /* 0x001fc8000fc1e01e */
[----:B------:R-:W-:Y:S02]  /*199b0*/  @!P5 IADD3.X R209, R29, UR6, R31, P0, P4 ;  /* 0x000000061dd1dc10 */ /* 0x000fe400087e841f */
[----:B------:R-:W-:Y:S02]  /*199c0*/  ISETP.LT.OR P0, PT, R24, 0x11, !P2 ;  /* 0x000000111800780c */ /* 0x000fe40005701670 */
[----:B------:R-:W-:-:S11]  /*199d0*/  PRMT R29, RZ, 0x7610, R29 ;  /* 0x00007610ff1d7816 */ /* 0x000fd6000000001d */
[----:B------:R-:W4:Y:S01]  /*199e0*/  @!P0 LDG.E.U8 R29, desc[UR8][R10.64+0x10] ;  /* 0x000010080a1d8981 */ /* 0x000f22000c1e1100 */
[----:B------:R-:W0:Y:S01]  /*199f0*/  @!P0 LDC.64 R30, c[0x0][0x5c0] ;  /* 0x00017000ff1e8b82 */ /* 0x000e220000000a00 */
[----:B------:R-:W-:Y:S02]  /*19a00*/  @P5 LOP3.LUT R28, R28, 0x1000000, RZ, 0xfc, !PT ;  /* 0x010000001c1c5812 */ /* 0x000fe400078efcff */
[----:B0-----:R-:W-:-:S04]  /*19a10*/  @!P0 IADD3 R30, P4, P5, R6, UR7, R30 ;  /* 0x00000007061e8c10 */ /* 0x001fc8000fd9e01e */
[----:B------:R-:W-:Y:S02]  /*19a20*/  @!P0 IADD3.X R31, R25, UR6, R31, P4, P5 ;  /* 0x00000006191f8c10 */ /* 0x000fe4000a7ea41f */
[----:B----4-:R-:W-:-:S04]  /*19a30*/  LOP3.LUT R29, R29, 0xff, RZ, 0xc0, !PT ;  /* 0x000000ff1d1d7812 */ /* 0x010fc800078ec0ff */
[----:B------:R-:W-:-:S05]  /*19a40*/  F2FP.F16.E4M3.UNPACK_B R29, R29 ;  /* 0x0000001dff1d723e */ /* 0x000fca00020006ff */
[----:B------:R-:W-:-:S05]  /*19a50*/  HADD2.F32 R29, -RZ, R29.H0_H0 ;  /* 0x2000001dff1d7230 */ /* 0x000fca0000004100 */
[----:B------:R-:W-:-:S04]  /*19a60*/  FMUL R29, R29, UR5 ;  /* 0x000000051d1d7c20 */ /* 0x000fc80008400000 */
[----:B--2---:R-:W-:Y:S02]  /*19a70*/  FFMA R29, R54, UR4, R29 ;  /* 0x00000004361d7c23 */ /* 0x004fe4000800001d */
[----:B------:R-:W2:Y:S03]  /*19a80*/  LDL.LU R54, [R1+0x280] ;  /* 0x0002800001367983 */ /* 0x000ea60000300800 */
[----:B------:R-:W-:-:S05]  /*19a90*/  F2FP.SATFINITE.E4M3.F32.PACK_AB_MERGE_C R29, RZ, R29, RZ ;  /* 0x0000001dff1d723e */ /* 0x000fca00048070ff */
[----:B------:R0:W-:Y:S01]  /*19aa0*/  @!P0 STG.E.U8 desc[UR8][R30.64+0x10], R29 ;  /* 0x0000101d1e008986 */ /* 0x0001e2000c101108 */
[----:B------:R-:W-:Y:S02]  /*19ab0*/  ISETP.LT.OR P0, PT, R24, 0x12, !P2 ;  /* 0x000000121800780c */ /* 0x000fe40005701670 */
[----:B0-----:R-:W-:-:S11]  /*19ac0*/  PRMT R29, RZ, 0x7610, R29 ;  /* 0x00007610ff1d7816 */ /* 0x001fd6000000001d */
[----:B------:R-:W0:Y:S01]  /*19ad0*/  @!P0 LDC.64 R30, c[0x0][0x5c0] ;  /* 0x00017000ff1e8b82 */ /* 0x000e220000000a00 */
[----:B------:R-:W4:Y:S01]  /*19ae0*/  @!P0 LDG.E.U8 R29, desc[UR8][R10.64+0x11] ;  /* 0x000011080a1d8981 */ /* 0x000f22000c1e1100 */
[----:B0-----:R-:W-:-:S04]  /*19af0*/  @!P0 IADD3 R30, P4, P5, R6, UR7, R30 ;  /* 0x00000007061e8c10 */ /* 0x001fc8000fd9e01e */
[----:B------:R-:W-:Y:S02]  /*19b00*/  @!P0 IADD3.X R31, R25, UR6, R31, P4, P5 ;  /* 0x00000006191f8c10 */ /* 0x000fe4000a7ea41f */
[----:B------:R-:W-:-:S13]  /*19b10*/  ISETP.LT.OR P5, PT, R24, 0x52, !P3 ;  /* 0x000000521800780c */ /* 0x000fda0005fa1670 */
[----:B------:R-:W-:Y:S02]  /*19b20*/  @!P5 IMAD.MOV.U32 R32, RZ, RZ, R6 ;  /* 0x000000ffff20d224 */ /* 0x000fe400078e0006 */
[----:B------:R-:W-:Y:S02]  /*19b30*/  @!P5 IMAD.MOV.U32 R33, RZ, RZ, R25 ;  /* 0x000000ffff21d224 */ /* 0x000fe400078e0019 */
[----:B------:R-:W-:Y:S01]  /*19b40*/  @!P5 IMAD.WIDE.U32 R32, R4, 0x180, R32 ;  /* 0x000001800420d825 */ /* 0x000fe200078e0020 */
        /* <DEDUP_REMOVED lines=64> */
[----:B--2---:R-:W-:Y:S01]  /*19f50*/  FFMA R29, R54, UR4, R29 ;  /* 0x00000004361d7c23 */ /* 0x004fe2000800001d */
[----:B------:R-:W-:Y:S01]  /*19f60*/  ISETP.LT.OR P6, PT, R24, 0x5a, !P3 ;  /* 0x0000005a1800780c */ /* 0x000fe20005fc1670 */
        /* <DEDUP_REMOVED lines=8> */
[----:B------:R-:W-:Y:S01]  /*19ff0*/  @!P0 IADD3.X R31, R25, UR6, R31, P4, P5 ;  /* 0x00000006191f8c10 */ /* 0x000fe2000a7ea41f */
        /* <DEDUP_REMOVED lines=26> */
[----:B--2---:R-:W-:Y:S01]  /*1a1a0*/  FFMA R29, R54, UR4, R29 ;  /* 0x00000004361d7c23 */ /* 0x004fe2000800001d */
[----:B------:R-:W-:Y:S01]  /*1a1b0*/  LOP3.LUT R26, R26, 0xffbfffff, RZ, 0xc0, !PT ;  /* 0xffbfffff1a1a7812 */ /* 0x000fe200078ec0ff */
[----:B------:R-:W-:Y:S01]  /*1a1c0*/  IMAD.U32 R32, RZ, RZ, UR6 ;  /* 0x00000006ff207e24 */ /* 0x000fe2000f8e00ff */
[----:B------:R-:W2:Y:S02]  /*1a1d0*/  LDL.LU R54, [R1+0x298] ;  /* 0x0002980001367983 */ /* 0x000ea40000300800 */
[----:B------:R-:W-:-:S05]  /*1a1e0*/  F2FP.SATFINITE.E4M3.F32.PACK_AB_MERGE_C R29, RZ, R29, RZ ;  /* 0x0000001dff1d723e */ /* 0x000fca00048070ff */
[----:B------:R0:W-:Y:S01]  /*1a1f0*/  @!P0 STG.E.U8 desc[UR8][R30.64+0x10], R29 ;  /* 0x0000101d1e008986 */ /* 0x0001e2000c101108 */
[----:B------:R-:W-:Y:S02]  /*1a200*/  ISETP.LT.OR P0, PT, R24, 0x12, !P1 ;  /* 0x000000121800780c */ /* 0x000fe40004f01670 */
[----:B0-----:R-:W-:-:S11]  /*1a210*/  PRMT R29, RZ, 0x7610, R29 ;  /* 0x00007610ff1d7816 */ /* 0x001fd6000000001d */
[----:B------:R-:W0:Y:S01]  /*1a220*/  @!P0 LDC.64 R30, c[0x0][0x5c0] ;  /* 0x00017000ff1e8b82 */ /* 0x000e220000000a00 */
[----:B------:R-:W4:Y:S01]  /*1a230*/  @!P0 LDG.E.U8 R29, desc[UR8][R12.64+0x11] ;  /* 0x000011080c1d8981 */ /* 0x000f22000c1e1100 */
[----:B------:R-:W-:Y:S02]  /*1a240*/  @P2 LOP3.LUT R26, R26, 0x400000, RZ, 0xfc, !PT ;  /* 0x004000001a1a2812 */ /* 0x000fe400078efcff */
[----:B------:R-:W-:Y:S02]  /*1a250*/  ISETP.GE.AND P2, PT, R3, 0x89, PT ;  /* 0x000000890300780c */ /* 0x000fe40003f46270 */
[----:B0-----:R-:W-:-:S04]  /*1a260*/  @!P0 IADD3 R30, P4, P5, R6, UR11, R30 ;  /* 0x0000000b061e8c10 */ /* 0x001fc8000fd9e01e */
[----:B------:R-:W-:Y:S02]  /*1a270*/  @!P0 IADD3.X R31, R25, UR10, R31, P4, P5 ;  /* 0x0000000a191f8c10 */ /* 0x000fe4000a7ea41f */
[----:B------:R-:W-:Y:S02]  /*1a280*/  ISETP.LT.OR P4, PT, R24, 0x11, !P2 ;  /* 0x000000111800780c */ /* 0x000fe40005781670 */
[----:B----4-:R-:W-:-:S04]  /*1a290*/  LOP3.LUT R29, R29, 0xff, RZ, 0xc0, !PT ;  /* 0x000000ff1d1d7812 */ /* 0x010fc800078ec0ff */
[----:B------:R-:W-:-:S05]  /*1a2a0*/  F2FP.F16.E4M3.UNPACK_B R29, R29 ;  /* 0x0000001dff1d723e */ /* 0x000fca00020006ff */
[----:B------:R-:W-:-:S05]  /*1a2b0*/  HADD2.F32 R29, -RZ, R29.H0_H0 ;  /* 0x2000001dff1d7230 */ /* 0x000fca0000004100 */
[----:B------:R-:W-:-:S04]  /*1a2c0*/  FMUL R29, R29, UR5 ;  /* 0x000000051d1d7c20 */ /* 0x000fc80008400000 */
[----:B---3--:R-:W-:Y:S01]  /*1a2d0*/  FFMA R29, R55, UR4, R29 ;  /* 0x00000004371d7c23 */ /* 0x008fe2000800001d */
[----:B------:R-:W-:Y:S01]  /*1a2e0*/  LOP3.LUT R26, R26, 0xfdffffff, RZ, 0xc0, !PT ;  /* 0xfdffffff1a1a7812 */ /* 0x000fe200078ec0ff */
[----:B------:R-:W-:Y:S01]  /*1a2f0*/  IMAD.U32 R36, RZ, RZ, UR6 ;  /* 0x00000006ff247e24 */ /* 0x000fe2000f8e00ff */
[----:B------:R-:W-:Y:S01]  /*1a300*/  LOP3.LUT R28, R28, 0xffbfffff, RZ, 0xc0, !PT ;  /* 0xffbfffff1c1c7812 */ /* 0x000fe200078ec0ff */
[----:B------:R-:W3:Y:S01]  /*1a310*/  LDL.LU R55, [R1+0x29c] ;  /* 0x00029c0001377983 */ /* 0x000ee20000300800 */
        /* <DEDUP_REMOVED lines=11> */
[----:B------:R-:W-:Y:S02]  /*1a3d0*/  @P1 LOP3.LUT R26, R26, 0x2000000, RZ, 0xfc, !PT ;  /* 0x020000001a1a1812 */ /* 0x000fe400078efcff */
[----:B------:R-:W-:-:S09]  /*1a3e0*/  ISETP.LT.OR P1, PT, R24, 0x61, !P3 ;  /* 0x000000611800780c */ /* 0x000fd20005f21670 */
[----:B------:R-:W0:Y:S01]  /*1a3f0*/  @!P0 LDC.64 R34, c[0x0][0x5c0] ;  /* 0x00017000ff228b82 */ /* 0x000e220000000a00 */
[----:B------:R-:W-:Y:S01]  /*1a400*/  IMAD.U32 R32, RZ, RZ, UR7 ;  /* 0x00000007ff207e24 */ /* 0x000fe2000f8e00ff */
[----:B------:R-:W-:-:S04]  /*1a410*/  @P6 LOP3.LUT R28, R28, 0x400000, RZ, 0xfc, !PT ;  /* 0x004000001c1c6812 */ /* 0x000fc800078efcff */
[----:B------:R-:W-:Y:S01]  /*1a420*/  @!P0 IADD3 R32, P5, P6, R32, UR11, R6 ;  /* 0x0000000b20208c10 */ /* 0x000fe2000febe006 */
[----:B------:R-:W-:-:S03]  /*1a430*/  @!P1 IMAD.MOV.U32 R33, RZ, RZ, R25 ;  /* 0x000000ffff219224 */ /* 0x000fc600078e0019 */
[----:B------:R-:W-:Y:S02]  /*1a440*/  @!P0 IADD3.X R36, R36, UR10, R25, P5, P6 ;  /* 0x0000000a24248c10 */ /* 0x000fe4000afec419 */
        /* <DEDUP_REMOVED lines=8> */
[----:B------:R1:W-:Y:S02]  /*1a4d0*/  @!P4 STG.E.U8 desc[UR8][R30.64+0x10], R29 ;  /* 0x0000101d1e00c986 */ /* 0x0003e4000c101108 */
[----:B-1----:R-:W1:Y:S01]  /*1a4e0*/  @!P1 LDC.64 R30, c[0x0][0x5c0] ;  /* 0x00017000ff1e9b82 */ /* 0x002e620000000a00 */
[----:B0-----:R-:W-:Y:S01]  /*1a4f0*/  @!P0 IADD3 R34, P4, R32, R34, RZ ;  /* 0x0000002220228210 */ /* 0x001fe20007f9e0ff */
[----:B------:R-:W-:Y:S02]  /*1a500*/  @!P1 IMAD.MOV.U32 R32, RZ, RZ, R6 ;  /* 0x000000ffff209224 */ /* 0x000fe400078e0006 */
[----:B------:R-:W-:Y:S02]  /*1a510*/  @!P1 IMAD R29, R5, 0x180, RZ ;  /* 0x00000180051d9824 */ /* 0x000fe400078e02ff */
[----:B------:R-:W-:-:S04]  /*1a520*/  @!P1 IMAD.WIDE.U32 R32, R4, 0x180, R32 ;  /* 0x0000018004209825 */ /* 0x000fc800078e0020 */
[----:B------:R-:W-:Y:S01]  /*1a530*/  @!P1 IMAD.IADD R29, R33, 0x1, R29 ;  /* 0x00000001211d9824 */ /* 0x000fe200078e021d */
[----:B-1----:R-:W-:-:S04]  /*1a540*/  @!P1 IADD3 R228, P5, P6, R32, UR7, R30 ;  /* 0x0000000720e49c10 */ /* 0x002fc8000febe01e */
[----:B------:R-:W-:Y:S02]  /*1a550*/  @!P1 IADD3.X R229, R29, UR6, R31, P5, P6 ;  /* 0x000000061de59c10 */ /* 0x000fe4000afec41f */
[----:B------:R-:W-:-:S06]  /*1a560*/  PRMT R29, RZ, 0x7610, R29 ;  /* 0x00007610ff1d7816 */ /* 0x000fcc000000001d */
[----:B------:R-:W4:Y:S01]  /*1a570*/  @!P0 LDG.E.U8 R29, desc[UR8][R14.64+0x11] ;  /* 0x000011080e1d8981 */ /* 0x000f22000c1e1100 */
[----:B------:R-:W-:-:S13]  /*1a580*/  ISETP.LT.OR P6, PT, R24, 0x62, !P3 ;  /* 0x000000621800780c */ /* 0x000fda0005fc1670 */
[----:B------:R-:W0:Y:S01]  /*1a590*/  @!P6 LDC.64 R30, c[0x0][0x5c0] ;  /* 0x00017000ff1eeb82 */ /* 0x000e220000000a00 */
[----:B------:R-:W-:Y:S02]  /*1a5a0*/  @!P0 IMAD.X R35, R36, 0x1, R35, P4 ;  /* 0x0000000124238824 */ /* 0x000fe400020e0623 */
[----:B------:R-:W-:Y:S02]  /*1a5b0*/  @!P6 IMAD.MOV.U32 R32, RZ, RZ, R6 ;  /* 0x000000ffff20e224 */ /* 0x000fe400078e0006 */
[----:B------:R-:W-:Y:S02]  /*1a5c0*/  @!P6 IMAD.MOV.U32 R33, RZ, RZ, R25 ;  /* 0x000000ffff21e224 */ /* 0x000fe400078e0019 */
[----:B------:R-:W-:Y:S01]  /*1a5d0*/  @!P6 IMAD.WIDE.U32 R32, R4, 0x180, R32 ;  /* 0x000001800420e825 */ /* 0x000fe200078e0020 */
[----:B------:R-:W-:Y:S02]  /*1a5e0*/  @P1 LOP3.LUT R2, R2, 0x40000, RZ, 0xfc, !PT ;  /* 0x0004000002021812 */ /* 0x000fe400078efcff */
[----:B------:R-:W-:-:S02]  /*1a5f0*/  LOP3.LUT P1, RZ, R26, 0x2000000, RZ, 0xc0, !PT ;  /* 0x020000001aff7812 */ /* 0x000fc4000782c0ff */
        /* <DEDUP_REMOVED lines=8> */
[----:B0-----:R-:W-:Y:S01]  /*1a680*/  @!P6 IADD3 R226, P0, P4, R32, UR7, R30 ;  /* 0x0000000720e2ec10 */ /* 0x001fe2000fc1e01e */
[----:B-1----:R-:W-:-:S04]  /*1a690*/  @!P6 IMAD R29, R5, 0x180, RZ ;  /* 0x00000180051de824 */ /* 0x002fc800078e02ff */
[----:B------:R-:W-:-:S05]  /*1a6a0*/  @!P6 IMAD.IADD R29, R33, 0x1, R29 ;  /* 0x00000001211de824 */ /* 0x000fca00078e021d */
        /* <DEDUP_REMOVED lines=12> */
[----:B------:R-:W-:Y:S01]  /*1a770*/  IMAD.U32 R32, RZ, RZ, UR6 ;  /* 0x00000006ff207e24 */ /* 0x000fe2000f8e00ff */
        /* <DEDUP_REMOVED lines=55> */
[----:B------:R-:W-:Y:S01]  /*1aaf0*/  PRMT R29, RZ, 0x7610, R29 ;  /* 0x00007610ff1d7816 */ /* 0x000fe2000000001d */
[----:B------:R-:W0:Y:S05]  /*1ab00*/  @!P2 LDC.64 R30, c[0x0][0x5c0] ;  /* 0x00017000ff1eab82 */ /* 0x000e2a0000000a00 */
[----:B------:R-:W4:Y:S01]  /*1ab10*/  @!P0 LDG.E.U8 R29, desc[UR8][R14.64+0x19] ;  /* 0x000019080e1d8981 */ /* 0x000f22000c1e1100 */
[----:B------:R-:W-:Y:S02]  /*1ab20*/  @!P0 IMAD.X R35, R36, 0x1, R35, P4 ;  /* 0x0000000124238824 */ /* 0x000fe400020e0623 */
[----:B------:R-:W-:-:S02]  /*1ab30*/  @!P2 IMAD.MOV.U32 R32, RZ, RZ, R6 ;  /* 0x000000ffff20a224 */ /* 0x000fc400078e0006 */
[----:B------:R-:W-:Y:S01]  /*1ab40*/  @!P2 IMAD.MOV.U32 R33, RZ, RZ, R25 ;  /* 0x000000ffff21a224 */ /* 0x000fe200078e0019 */
[----:B------:R-:W-:Y:S01]  /*1ab50*/  LOP3.LUT R2, R2, 0xfffff7ff, RZ, 0xc0, !PT ;  /* 0xfffff7ff02027812 */ /* 0x000fe200078ec0ff */
[----:B------:R-:W-:-:S03]  /*1ab60*/  @!P2 IMAD.WIDE.U32 R32, R4, 0x180, R32 ;  /* 0x000001800420a825 */ /* 0x000fc600078e0020 */
[----:B------:R-:W-:Y:S02]  /*1ab70*/  @P1 LOP3.LUT R2, R2, 0x800, RZ, 0xfc, !PT ;  /* 0x0000080002021812 */ /* 0x000fe400078efcff */
[----:B------:R-:W-:Y:S02]  /*1ab80*/  ISETP.GE.AND P1, PT, R3, 0x101, PT ;  /* 0x000001010300780c */ /* 0x000fe40003f26270 */
        /* <DEDUP_REMOVED lines=42> */
[----:B------:R-:W-:Y:S01]  /*1ae30*/  ISETP.LT.OR P3, PT, R24, 0x71, !P3 ;  /* 0x000000711800780c */ /* 0x000fe20005f61670 */
[----:B------:R-:W-:Y:S01]  /*1ae40*/  IMAD.U32 R36, RZ, RZ, UR6 ;  /* 0x00000006ff247e24 */ /* 0x000fe2000f8e00ff */
[----:B------:R-:W3:Y:S02]  /*1ae50*/  LDL.LU R55, [R1+0x2bc] ;  /* 0x0002bc0001377983 */ /* 0x000ee40000300800 */
        /* <DEDUP_REMOVED lines=10> */
[----:B------:R-:W-:-:S13]  /*1af00*/  ISETP.LT.OR P0, PT, R24, 0x12, !P2 ;  /* 0x000000121800780c */ /* 0x000fda0005701670 */
[----:B------:R-:W0:Y:S01]  /*1af10*/  @!P0 LDC.64 R34, c[0x0][0x5c0] ;  /* 0x00017000ff228b82 */ /* 0x000e220000000a00 */
[----:B------:R-:W-:-:S05]  /*1af20*/  IMAD.U32 R32, RZ, RZ, UR7 ;  /* 0x00000007ff207e24 */ /* 0x000fca000f8e00ff */
[----:B------:R-:W-:Y:S01]  /*1af30*/  @!P0 IADD3 R32, P5, P6, R32, UR61, R6 ;  /* 0x0000003d20208c10 */ /* 0x000fe2000febe006 */
[----:B------:R-:W-:-:S03]  /*1af40*/  @!P3 IMAD.MOV.U32 R33, RZ, RZ, R25 ;  /* 0x000000ffff21b224 */ /* 0x000fc600078e0019 */
        /* <DEDUP_REMOVED lines=19> */
[----:B------:R-:W-:-:S04]  /*1b080*/  ISETP.GE.AND P6, PT, R3, 0x189, PT ;  /* 0x000001890300780c */ /* 0x000fc80003fc6270 */
[----:B------:R-:W-:-:S13]  /*1b090*/  ISETP.LT.OR P6, PT, R24, 0x72, !P6 ;  /* 0x000000721800780c */ /* 0x000fda00077c1670 */
[----:B------:R-:W0:Y:S01]  /*1b0a0*/  @!P6 LDC.64 R30, c[0x0][0x5c0] ;  /* 0x00017000ff1eeb82 */ /* 0x000e220000000a00 */
[----:B------:R-:W-:Y:S02]  /*1b0b0*/  @!P0 IMAD.X R35, R36, 0x1, R35, P4 ;  /* 0x0000000124238824 */ /* 0x000fe400020e0623 */
[----:B------:R-:W-:Y:S02]  /*1b0c0*/  @!P6 IMAD.MOV.U32 R32, RZ, RZ, R6 ;  /* 0x000000ffff20e224 */ /* 0x000fe400078e0006 */
[----:B------:R-:W-:Y:S02]  /*1b0d0*/  @!P6 IMAD.MOV.U32 R33, RZ, RZ, R25 ;  /* 0x000000ffff21e224 */ /* 0x000fe400078e0019 */
[----:B------:R-:W-:Y:S01]  /*1b0e0*/  @!P6 IMAD.WIDE.U32 R32, R4, 0x180, R32 ;  /* 0x000001800420e825 */ /* 0x000fe200078e0020 */
[----:B----4-:R-:W-:-:S04]  /*1b0f0*/  LOP3.LUT R29, R29, 0xff, RZ, 0xc0, !PT ;  /* 0x000000ff1d1d7812 */ /* 0x010fc800078ec0ff */
[----:B------:R-:W-:-:S05]  /*1b100*/  F2FP.F16.E4M3.UNPACK_B R29, R29 ;  /* 0x0000001dff1d723e */ /* 0x000fca00020006ff */
[----:B------:R-:W-:-:S05]  /*1b110*/  HADD2.F32 R29, -RZ, R29.H0_H0 ;  /* 0x2000001dff1d7230 */ /* 0x000fca0000004100 */
[----:B------:R-:W-:-:S04]  /*1b120*/  FMUL R29, R29, UR5 ;  /* 0x000000051d1d7c20 */ /* 0x000fc80008400000 */
[----:B---3--:R-:W-:-:S05]  /*1b130*/  FFMA R29, R55, UR4, R29 ;  /* 0x00000004371d7c23 */ /* 0x008fca000800001d */
        /* <DEDUP_REMOVED lines=8> */
[----:B------:R-:W3:Y:S01]  /*1b1c0*/  @!P0 LDG.E.U8 R29, desc[UR8][R16.64+0x18] ;  /* 0x00001808101d8981 */ /* 0x000ee2000c1e1100 */
[----:B------:R-:W0:Y:S02]  /*1b1d0*/  @!P0 LDC.64 R30, c[0x0][0x5c0] ;  /* 0x00017000ff1e8b82 */ /* 0x000e240000000a00 */
[----:B0-----:R-:W-:-:S04]  /*1b1e0*/  @!P0 IADD3 R30, P4, P5, R6, UR61, R30 ;  /* 0x0000003d061e8c10 */ /* 0x001fc8000fd9e01e */
[----:B------:R-:W-:Y:S01]  /*1b1f0*/  @!P0 IADD3.X R31, R25, UR60, R31, P4, P5 ;  /* 0x0000003c191f8c10 */ /* 0x000fe2000a7ea41f */
[----:B------:R-:W-:Y:S04]  /*1b200*/  @!P3 STL.64 [R1+0x20], R38 ;  /* 0x000020260100b387 */ /* 0x000fe80000100a00 */
[----:B------:R-:W4:Y:S01]  /*1b210*/  LDL.LU R55, [R1+0x2c4] ;  /* 0x0002c40001377983 */ /* 0x000f220000300800 */
[----:B---3--:R-:W-:-:S04]  /*1b220*/  LOP3.LUT R29, R29, 0xff, RZ, 0xc0, !PT ;  /* 0x000000ff1d1d7812 */ /* 0x008fc800078ec0ff */
[----:B------:R-:W-:-:S05]  /*1b230*/  F2FP.F16.E4M3.UNPACK_B R29, R29 ;  /* 0x0000001dff1d723e */ /* 0x000fca00020006ff */
[----:B------:R-:W-:-:S05]  /*1b240*/  HADD2.F32 R29, -RZ, R29.H0_H0 ;  /* 0x2000001dff1d7230 */ /* 0x000fca0000004100 */
[----:B------:R-:W-:-:S04]  /*1b250*/  FMUL R29, R29, UR5 ;  /* 0x000000051d1d7c20 */ /* 0x000fc80008400000 */
[----:B--2---:R-:W-:-:S05]  /*1b260*/  FFMA R29, R54, UR4, R29 ;  /* 0x00000004361d7c23 */ /* 0x004fca000800001d */
[----:B------:R-:W-:-:S05]  /*1b270*/  F2FP.SATFINITE.E4M3.F32.PACK_AB_MERGE_C R29, RZ, R29, RZ ;  /* 0x0000001dff1d723e */ /* 0x000fca00048070ff */
[----:B------:R0:W-:Y:S01]  /*1b280*/  @!P0 STG.E.U8 desc[UR8][R30.64+0x18], R29 ;  /* 0x0000181d1e008986 */ /* 0x0001e2000c101108 */
[----:B------:R-:W-:Y:S02]  /*1b290*/  ISETP.LT.OR P0, PT, R24, 0x1a, !P1 ;  /* 0x0000001a1800780c */ /* 0x000fe40004f01670 */
[----:B0-----:R-:W-:-:S11]  /*1b2a0*/  PRMT R29, RZ, 0x7610, R29 ;  /* 0x00007610ff1d7816 */ /* 0x001fd6000000001d */
[----:B------:R-:W0:Y:S01]  /*1b2b0*/  @!P0 LDC.64 R30, c[0x0][0x5c0] ;  /* 0x00017000ff1e8b82 */ /* 0x000e220000000a00 */
[----:B------:R-:W2:Y:S01]  /*1b2c0*/  @!P0 LDG.E.U8 R29, desc[UR8][R16.64+0x19] ;  /* 0x00001908101d8981 */ /* 0x000ea2000c1e1100 */
[----:B0-----:R-:W-:-:S04]  /*1b2d0*/  @!P0 IADD3 R30, P4, P5, R6, UR61, R30 ;  /* 0x0000003d061e8c10 */ /* 0x001fc8000fd9e01e */
[----:B------:R-:W-:Y:S01]  /*1b2e0*/  @!P0 IADD3.X R31, R25, UR60, R31, P4, P5 ;  /* 0x0000003c191f8c10 */ /* 0x000fe2000a7ea41f */
[----:B------:R-:W-:Y:S01]  /*1b2f0*/  IMAD.U32 R32, RZ, RZ, UR6 ;  /* 0x00000006ff207e24 */ /* 0x000fe2000f8e00ff */
[----:B------:R-:W-:Y:S04]  /*1b300*/  @!P6 STL.64 [R1+0x18], R36 ;  /* 0x000018240100e387 */ /* 0x000fe80000100a00 */
[----:B------:R-:W3:Y:S01]  /*1b310*/  LDL.LU R54, [R1+0x2c8] ;  /* 0x0002c80001367983 */ /* 0x000ee20000300800 */
[----:B--2---:R-:W-:-:S04]  /*1b320*/  LOP3.LUT R29, R29, 0xff, RZ, 0xc0, !PT ;  /* 0x000000ff1d1d7812 */ /* 0x004fc800078ec0ff */
[----:B------:R-:W-:-:S05]  /*1b330*/  F2FP.F16.E4M3.UNPACK_B R29, R29 ;  /* 0x0000001dff1d723e */ /* 0x000fca00020006ff */
[----:B------:R-:W-:-:S05]  /*1b340*/  HADD2.F32 R29, -RZ, R29.H0_H0 ;  /* 0x2000001dff1d7230 */ /* 0x000fca0000004100 */
[----:B------:R-:W-:-:S04]  /*1b350*/  FMUL R29, R29, UR5 ;  /* 0x000000051d1d7c20 */ /* 0x000fc80008400000 */
[----:B----4-:R-:W-:Y:S02]  /*1b360*/  FFMA R29, R55, UR4, R29 ;  /* 0x00000004371d7c23 */ /* 0x010fe4000800001d */
[----:B------:R-:W2:Y:S03]  /*1b370*/  LDL.LU R55, [R1+0x2cc] ;  /* 0x0002cc0001377983 */ /* 0x000ea60000300800 */
        /* <DEDUP_REMOVED lines=19> */
[----:B------:R-:W3:Y:S02]  /*1b4b0*/  LDL.LU R54, [R1+0x2d0] ;  /* 0x0002d00001367983 */ /* 0x000ee40000300800 */
[----:B------:R-:W-:-:S05]  /*1b4c0*/  F2FP.SATFINITE.E4M3.F32.PACK_AB_MERGE_C R29, RZ, R29, RZ ;  /* 0x0000001dff1d723e */ /* 0x000fca00048070ff */
[----:B------:R0:W-:Y:S02]  /*1b4d0*/  @!P0 STG.E.U8 desc[UR8][R30.64+0x18], R29 ;  /* 0x0000181d1e008986 */ /* 0x0001e4000c101108 */
[----:B0-----:R-:W-:Y:S01]  /*1b4e0*/  PRMT R29, RZ, 0x7610, R29 ;  /* 0x00007610ff1d7816 */ /* 0x001fe2000000001d */
[----:B------:R-:W0:Y:S05]  /*1b4f0*/  @!P4 LDC.64 R30, c[0x0][0x5c0] ;  /* 0x00017000ff1ecb82 */ /* 0x000e2a0000000a00 */
[----:B------:R-:W4:Y:S01]  /*1b500*/  @!P4 LDG.E.U8 R29, desc[UR8][R18.64+0x19] ;  /* 0x00001908121dc981 */ /* 0x000f22000c1e1100 */
[----:B------:R-:W-:-:S04]  /*1b510*/  @P3 LOP3.LUT R2, R2, 0x1000, RZ, 0xfc, !PT ;  /* 0x0000100002023812 */ /* 0x000fc800078efcff */
[----:B------:R-:W-:Y:S01]  /*1b520*/  LOP3.LUT R2, R2, 0xfffffbff, RZ, 0xc0, !PT ;  /* 0xfffffbff02027812 */ /* 0x000fe200078ec0ff */
[----:B------:R-:W-:-:S03]  /*1b530*/  IMAD.U32 R33, RZ, RZ, UR6 ;  /* 0x00000006ff217e24 */ /* 0x000fc6000f8e00ff */
[----:B------:R-:W-:Y:S02]  /*1b540*/  @P6 LOP3.LUT R2, R2, 0x400, RZ, 0xfc, !PT ;  /* 0x0000040002026812 */ /* 0x000fe400078efcff */
[----:B------:R-:W-:Y:S02]  /*1b550*/  @!P4 IADD3 R32, P5, P6, R32, UR61, R6 ;  /* 0x0000003d2020cc10 */ /* 0x000fe4000febe006 */
[----:B------:R-:W-:Y:S02]  /*1b560*/  LOP3.LUT P3, RZ, R26, 0x1000000, RZ, 0xc0, !PT ;  /* 0x010000001aff7812 */ /* 0x000fe4000786c0ff */
[----:B------:R-:W-:Y:S02]  /*1b570*/  @!P4 IADD3.X R33, R33, UR60, R25, P5, P6 ;  /* 0x0000003c2121cc10 */ /* 0x000fe4000afec419 */
[----:B0-----:R-:W-:-:S05]  /*1b580*/  @!P4 IADD3 R30, P0, R32, R30, RZ ;  /* 0x0000001e201ec210 */ /* 0x001fca0007f1e0ff */
[----:B------:R-:W-:Y:S01]  /*1b590*/  @!P4 IMAD.X R31, R33, 0x1, R31, P0 ;  /* 0x00000001211fc824 */ /* 0x000fe200000e061f */
[----:B------:R-:W-:Y:S02]  /*1b5a0*/  ISETP.LT.OR P0, PT, R24, 0x11, !P3 ;  /* 0x000000111800780c */ /* 0x000fe40005f01670 */
[----:B------:R-:W-:-:S04]  /*1b5b0*/  ISETP.GE.AND P6, PT, R3, 0x189, PT ;  /* 0x000001890300780c */ /* 0x000fc80003fc6270 */
[----:B------:R-:W-:-:S07]  /*1b5c0*/  ISETP.LT.OR P1, PT, R24, 0x79, !P6 ;  /* 0x000000791800780c */ /* 0x000fce0007721670 */
[----:B------:R-:W-:Y:S02]  /*1b5d0*/  @!P0 IMAD.MOV.U32 R32, RZ, RZ, R6 ;  /* 0x000000ffff208224 */ /* 0x000fe400078e0006 */
[----:B------:R-:W-:Y:S02]  /*1b5e0*/  @!P0 IMAD.MOV.U32 R33, RZ, RZ, R25 ;  /* 0x000000ffff218224 */ /* 0x000fe400078e0019 */
[----:B------:R-:W-:Y:S01]  /*1b5f0*/  @!P0 IMAD.WIDE.U32 R32, R4, 0x180, R32 ;  /* 0x0000018004208825 */ /* 0x000fe200078e0020 */
        /* <DEDUP_REMOVED lines=9> */
[----:B0-----:R-:W0:Y:S01]  /*1b690*/  @!P0 LDC.64 R30, c[0x0][0x5c0] ;  /* 0x00017000ff1e8b82 */ /* 0x001e220000000a00 */
[----:B------:R-:W-:Y:S01]  /*1b6a0*/  @!P0 IMAD R29, R5, 0x180, RZ ;  /* 0x00000180051d8824 */ /* 0x000fe200078e02ff */
        /* <DEDUP_REMOVED lines=12> */
[----:B------:R-:W-:-:S03]  /*1b770*/  @P1 LOP3.LUT R2, R2, 0x10, RZ, 0xfc, !PT ;  /* 0x0000001002021812 */ /* 0x000fc600078efcff */
[----:B------:R-:W-:Y:S01]  /*1b780*/  @!P1 STL.64 [R1], R36 ;  /* 0x0000002401009387 */ /* 0x000fe20000100a00 */
[----:B------:R-:W-:Y:S02]  /*1b790*/  ISETP.LT.OR P1, PT, R24, 0x7a, !P6 ;  /* 0x0000007a1800780c */ /* 0x000fe40007721670 */
        /* <DEDUP_REMOVED lines=9> */
[----:B------:R-:W-:-:S13]  /*1b830*/  ISETP.LT.OR P0, PT, R24, 0x12, !P3 ;  /* 0x000000121800780c */ /* 0x000fda0005f01670 */
[----:B------:R-:W1:Y:S01]  /*1b840*/  @!P0 LDC.64 R30, c[0x0][0x5c0] ;  /* 0x00017000ff1e8b82 */ /* 0x000e620000000a00 */
[----:B------:R-:W-:Y:S02]  /*1b850*/  @!P0 IMAD.MOV.U32 R32, RZ, RZ, R6 ;  /* 0x000000ffff208224 */ /* 0x000fe400078e0006 */
[----:B------:R-:W-:Y:S02]  /*1b860*/  @!P0 IMAD.MOV.U32 R33, RZ, RZ, R25 ;  /* 0x000000ffff218224 */ /* 0x000fe400078e0019 */
[----:B------:R-:W-:-:S04]  /*1b870*/  @!P0 IMAD.WIDE.U32 R32, R4, 0x180, R32 ;  /* 0x0000018004208825 */ /* 0x000fc800078e0020 */
[----:B0-----:R-:W-:Y:S01]  /*1b880*/  @!P0 IMAD R29, R5, 0x180, RZ ;  /* 0x00000180051d8824 */ /* 0x001fe200078e02ff */
[----:B-1----:R-:W-:-:S04]  /*1b890*/  @!P0 IADD3 R34, P4, R32, R30, RZ ;  /* 0x0000001e20228210 */ /* 0x002fc80007f9e0ff */
        /* <DEDUP_REMOVED lines=33> */
[----:B------:R-:W-:-:S03]  /*1bab0*/  @P1 LOP3.LUT R2, R2, 0x200, RZ, 0xfc, !PT ;  /* 0x0000020002021812 */ /* 0x000fc600078efcff */
[----:B------:R0:W-:Y:S01]  /*1bac0*/  @!P1 STL.64 [R1+0x38], R36 ;  /* 0x0000382401009387 */ /* 0x0001e20000100a00 */
[----:B------:R-:W-:-:S13]  /*1bad0*/  ISETP.LT.OR P1, PT, R24, 0x82, !P6 ;  /* 0x000000821800780c */ /* 0x000fda0007721670 */
[----:B------:R-:W0:Y:S01]  /*1bae0*/  @!P1 LDC.64 R30, c[0x0][0x5c0] ;  /* 0x00017000ff1e9b82 */ /* 0x000e220000000a00 */
[----:B------:R-:W-:Y:S02]  /*1baf0*/  @!P1 IMAD.MOV.U32 R32, RZ, RZ, R6 ;  /* 0x000000ffff209224 */ /* 0x000fe400078e0006 */
[----:B------:R-:W-:Y:S01]  /*1bb00*/  @!P1 IMAD.MOV.U32 R33, RZ, RZ, R25 ;  /* 0x000000ffff219224 */ /* 0x000fe200078e0019 */
[----:B------:R-:W-:Y:S01]  /*1bb10*/  LOP3.LUT P2, RZ, R0, 0x20, RZ, 0xc0, !PT ;  /* 0x0000002000ff7812 */ /* 0x000fe2000784c0ff */
[----:B------:R-:W-:-:S03]  /*1bb20*/  @!P1 IMAD.WIDE.U32 R32, R4, 0x180, R32 ;  /* 0x0000018004209825 */ /* 0x000fc600078e0020 */
[----:B0-----:R-:W-:Y:S02]  /*1bb30*/  @!P1 IADD3 R36, P0, P4, R32, UR7, R30 ;  /* 0x0000000720249c10 */ /* 0x001fe4000fc1e01e */
[----:B----4-:R-:W-:-:S04]  /*1bb40*/  LOP3.LUT R29, R29, 0xff, RZ, 0xc0, !PT ;  /* 0x000000ff1d1d7812 */ /* 0x010fc800078ec0ff */
[----:B------:R-:W-:-:S05]  /*1bb50*/  F2FP.F16.E4M3.UNPACK_B R29, R29 ;  /* 0x0000001dff1d723e */ /* 0x000fca00020006ff */
[----:B------:R-:W-:-:S05]  /*1bb60*/  HADD2.F32 R29, -RZ, R29.H0_H0 ;  /* 0x2000001dff1d7230 */ /* 0x000fca0000004100 */
[----:B------:R-:W-:-:S04]  /*1bb70*/  FMUL R29, R29, UR5 ;  /* 0x000000051d1d7c20 */ /* 0x000fc80008400000 */
[----:B---3--:R-:W-:Y:S01]  /*1bb80*/  FFMA R34, R54, UR4, R29 ;  /* 0x0000000436227c23 */ /* 0x008fe2000800001d */
[----:B------:R-:W-:Y:S01]  /*1bb90*/  @!P1 IMAD R29, R5, 0x180, RZ ;  /* 0x00000180051d9824 */ /* 0x000fe200078e02ff */
[----:B------:R-:W3:Y:S03]  /*1bba0*/  LDL.LU R54, [R1+0x2e0] ;  /* 0x0002e00001367983 */ /* 0x000ee60000300800 */
[----:B------:R-:W-:Y:S01]  /*1bbb0*/  @!P1 IMAD.IADD R29, R33, 0x1, R29 ;  /* 0x00000001211d9824 */ /* 0x000fe200078e021d */
[----:B------:R-:W-:-:S04]  /*1bbc0*/  F2FP.SATFINITE.E4M3.F32.PACK_AB_MERGE_C R34, RZ, R34, RZ ;  /* 0x00000022ff22723e */ /* 0x000fc800048070ff */
[----:B------:R-:W-:Y:S02]  /*1bbd0*/  @!P1 IADD3.X R37, R29, UR6, R31, P0, P4 ;  /* 0x000000061d259c10 */ /* 0x000fe400087e841f */
[----:B------:R-:W-:Y:S01]  /*1bbe0*/  PRMT R29, RZ, 0x7610, R29 ;  /* 0x00007610ff1d7816 */ /* 0x000fe2000000001d */
[----:B------:R0:W-:Y:S05]  /*1bbf0*/  @!P5 STG.E.U8 desc[UR8][R52.64+0x10], R34 ;  /* 0x000010223400d986 */ /* 0x0001ea000c101108 */
[----:B------:R-:W4:Y:S01]  /*1bc00*/  @!P2 LDG.E.U8 R29, desc[UR8][R22.64+0x11] ;  /* 0x00001108161da981 */ /* 0x000f22000c1e1100 */
[----:B------:R-:W-:-:S13]  /*1bc10*/  ISETP.LT.OR P0, PT, R24, 0x19, !P3 ;  /* 0x000000191800780c */ /* 0x000fda0005f01670 */
[----:B------:R-:W0:Y:S01]  /*1bc20*/  @!P0 LDC.64 R30, c[0x0][0x5c0] ;  /* 0x00017000ff1e8b82 */ /* 0x000e220000000a00 */
[----:B------:R-:W-:Y:S02]  /*1bc30*/  @!P0 IMAD.MOV.U32 R32, RZ, RZ, R6 ;  /* 0x000000ffff208224 */ /* 0x000fe400078e0006 */
[----:B------:R-:W-:Y:S02]  /*1bc40*/  @!P0 IMAD.MOV.U32 R33, RZ, RZ, R25 ;  /* 0x000000ffff218224 */ /* 0x000fe400078e0019 */
[----:B------:R-:W-:-:S03]  /*1bc50*/  @!P0 IMAD.WIDE.U32 R32, R4, 0x180, R32 ;  /* 0x0000018004208825 */ /* 0x000fc600078e0020 */
[----:B0-----:R-:W-:Y:S01]  /*1bc60*/  @!P0 IADD3 R34, P4, R32, R30, RZ ;  /* 0x0000001e20228210 */ /* 0x001fe20007f9e0ff */
[----:B------:R-:W-:Y:S01]  /*1bc70*/  @!P1 STL.64 [R1+0x30], R36 ;  /* 0x0000302401009387 */ /* 0x000fe20000100a00 */
        /* <DEDUP_REMOVED lines=8> */
[----:B------:R-:W-:Y:S01]  /*1bd00*/  ISETP.LT.OR P2, PT, R24, 0x89, !P6 ;  /* 0x000000891800780c */ /* 0x000fe20007741670 */
[----:B0-----:R-:W-:-:S05]  /*1bd10*/  @!P0 IMAD R29, R5, 0x180, RZ ;  /* 0x00000180051d8824 */ /* 0x001fca00078e02ff */
[----:B------:R-:W-:-:S07]  /*1bd20*/  @!P0 IADD3.X R35, R31, R33, R29, P4, !PT ;  /* 0x000000211f238210 */ /* 0x000fce00027fe41d */
        /* <DEDUP_REMOVED lines=9> */
[----:B------:R-:W4:Y:S04]  /*1bdc0*/  @!P0 LDG.E.U8 R29, desc[UR8][R20.64+0x18] ;  /* 0x00001808141d8981 */ /* 0x000f28000c1e1100 */
[----:B------:R-:W-:Y:S01]  /*1bdd0*/  @!P2 STL.64 [R1+0x28], R36 ;  /* 0x000028240100a387 */ /* 0x000fe20000100a00 */
        /* <DEDUP_REMOVED lines=11> */
[----:B------:R-:W-:Y:S01]  /*1be90*/  @!P0 IMAD.MOV.U32 R32, RZ, RZ, R6 ;  /* 0x000000ffff208224 */ /* 0x000fe200078e0006 */
[----:B------:R-:W-:Y:S01]  /*1bea0*/  ISETP.LT.OR P3, PT, R24, 0x8a, !P6 ;  /* 0x0000008a1800780c */ /* 0x000fe20007761670 */
        /* <DEDUP_REMOVED lines=17> */
[----:B------:R-:W-:-:S04]  /*1bfc0*/  @P2 LOP3.LUT R2, R2, 0x40, RZ, 0xfc, !PT ;  /* 0x0000004002022812 */ /* 0x000fc800078efcff */
[----:B------:R-:W-:Y:S01]  /*1bfd0*/  LOP3.LUT R2, R2, 0xffffffdf, RZ, 0xc0, !PT ;  /* 0xffffffdf02027812 */ /* 0x000fe200078ec0ff */
[----:B------:R0:W-:Y:S03]  /*1bfe0*/  @!P3 STL.64 [R1+0x10], R36 ;  /* 0x000010240100b387 */ /* 0x0001e60000100a00 */
        /* <DEDUP_REMOVED lines=11> */
[----:B--2---:R-:W-:-:S05]  /*1c0a0*/  FFMA R29, R55, UR4, R29 ;  /* 0x00000004371d7c23 */ /* 0x004fca000800001d */
[----:B------:R-:W-:-:S05]  /*1c0b0*/  F2FP.SATFINITE.E4M3.F32.PACK_AB_MERGE_C R29, RZ, R29, RZ ;  /* 0x0000001dff1d723e */ /* 0x000fca00048070ff */
[----:B------:R1:W-:Y:S01]  /*1c0c0*/  @!P0 STG.E.U8 desc[UR8][R34.64+0x19], R29 ;  /* 0x0000191d22008986 */ /* 0x0003e2000c101108 */
[----:B0-----:R-:W-:Y:S01]  /*1c0d0*/  @!P3 IADD3 R36, P0, P4, R32, UR7, R30 ;  /* 0x000000072024bc10 */ /* 0x001fe2000fc1e01e */
[----:B-1----:R-:W-:-:S04]  /*1c0e0*/  @!P3 IMAD R29, R5, 0x180, RZ ;  /* 0x00000180051db824 */ /* 0x002fc800078e02ff */
[----:B------:R-:W-:-:S05]  /*1c0f0*/  @!P3 IMAD.IADD R29, R33, 0x1, R29 ;  /* 0x00000001211db824 */ /* 0x000fca00078e021d */
[----:B------:R-:W-:Y:S02]  /*1c100*/  @!P3 IADD3.X R37, R29, UR6, R31, P0, P4 ;  /* 0x000000061d25bc10 */ /* 0x000fe400087e841f */
[----:B------:R-:W-:-:S06]  /*1c110*/  PRMT R29, RZ, 0x7610, R29 ;  /* 0x00007610ff1d7816 */ /* 0x000fcc000000001d */
[----:B------:R-:W2:Y:S01]  /*1c120*/  @!P5 LDG.E.U8 R29, desc[UR8][R22.64+0x18] ;  /* 0x00001808161dd981 */ /* 0x000ea2000c1e1100 */
[----:B------:R-:W-:-:S03]  /*1c130*/  LOP3.LUT R2, R2, 0xfffeffff, RZ, 0xc0, !PT ;  /* 0xfffeffff02027812 */ /* 0x000fc600078ec0ff */
[----:B------:R-:W-:Y:S01]  /*1c140*/  @!P3 STL.64 [R1+0x8], R36 ;  /* 0x000008240100b387 */ /* 0x000fe20000100a00 */
[----:B------:R-:W-:Y:S02]  /*1c150*/  @P3 LOP3.LUT R2, R2, 0x10000, RZ, 0xfc, !PT ;  /* 0x0001000002023812 */ /* 0x000fe400078efcff */
[----:B------:R-:W-:-:S13]  /*1c160*/  ISETP.LT.OR P3, PT, R24, 0x92, !P6 ;  /* 0x000000921800780c */ /* 0x000fda0007761670 */
[----:B------:R-:W0:Y:S01]  /*1c170*/  @!P3 LDC.64 R30, c[0x0][0x5c0] ;  /* 0x00017000ff1ebb82 */ /* 0x000e220000000a00 */
[----:B------:R-:W-:Y:S02]  /*1c180*/  @!P3 IMAD.MOV.U32 R32, RZ, RZ, R6 ;  /* 0x000000ffff20b224 */ /* 0x000fe400078e0006 */
[----:B------:R-:W-:Y:S02]  /*1c190*/  @!P3 IMAD.MOV.U32 R33, RZ, RZ, R25 ;  /* 0x000000ffff21b224 */ /* 0x000fe400078e0019 */
[----:B------:R-:W-:-:S03]  /*1c1a0*/  @!P3 IMAD.WIDE.U32 R32, R4, 0x180, R32 ;  /* 0x000001800420b825 */ /* 0x000fc600078e0020 */
[----:B0-----:R-:W-:Y:S02]  /*1c1b0*/  @!P3 IADD3 R236, P0, P4, R32, UR7, R30 ;  /* 0x0000000720ecbc10 */ /* 0x001fe4000fc1e01e */
[----:B------:R-:W-:-:S04]  /*1c1c0*/  LOP3.LUT R2, R2, 0xffffbfff, RZ, 0xc0, !PT ;  /* 0xffffbfff02027812 */ /* 0x000fc800078ec0ff */
[----:B------:R-:W-:Y:S02]  /*1c1d0*/  @P3 LOP3.LUT R2, R2, 0x4000, RZ, 0xfc, !PT ;  /* 0x0000400002023812 */ /* 0x000fe400078efcff */
[----:B--2---:R-:W-:-:S04]  /*1c1e0*/  LOP3.LUT R29, R29, 0xff, RZ, 0xc0, !PT ;  /* 0x000000ff1d1d7812 */ /* 0x004fc800078ec0ff */
[----:B------:R-:W-:-:S05]  /*1c1f0*/  F2FP.F16.E4M3.UNPACK_B R29, R29 ;  /* 0x0000001dff1d723e */ /* 0x000fca00020006ff */
[----:B------:R-:W-:-:S05]  /*1c200*/  HADD2.F32 R29, -RZ, R29.H0_H0 ;  /* 0x2000001dff1d7230 */ /* 0x000fca0000004100 */
[----:B------:R-:W-:-:S04]  /*1c210*/  FMUL R29, R29, UR5 ;  /* 0x000000051d1d7c20 */ /* 0x000fc80008400000 */
[----:B---3--:R-:W-:Y:S02]  /*1c220*/  FFMA R34, R54, UR4, R29 ;  /* 0x0000000436227c23 */ /* 0x008fe4000800001d */
[----:B------:R-:W2:Y:S03]  /*1c230*/  LDL.LU R54, [R1+0x2ec] ;  /* 0x0002ec0001367983 */ /* 0x000ea60000300800 */
[----:B------:R-:W-:Y:S01]  /*1c240*/  F2FP.SATFINITE.E4M3.F32.PACK_AB_MERGE_C R34, RZ, R34, RZ ;  /* 0x00000022ff22723e */ /* 0x000fe200048070ff */
[----:B------:R-:W-:Y:S01]  /*1c250*/  @!P3 IMAD R29, R5, 0x180, RZ ;  /* 0x00000180051db824 */ /* 0x000fe200078e02ff */
[----:B------:R-:W-:Y:S01]  /*1c260*/  LOP3.LUT R2, R2, 0xffff7fff, RZ, 0xc0, !PT ;  /* 0xffff7fff02027812 */ /* 0x000fe200078ec0ff */
[----:B------:R-:W3:Y:S04]  /*1c270*/  LDL.LU R56, [R1+0x2f0] ;  /* 0x0002f00001387983 */ /* 0x000ee80000300800 */
        /* <DEDUP_REMOVED lines=8> */
[----:B------:R-:W-:Y:S01]  /*1c300*/  @!P5 IMAD.WIDE.U32 R32, R4, 0x180, R32 ;  /* 0x000001800420d825 */ /* 0x000fe200078e0020 */
[----:B------:R-:W-:-:S03]  /*1c310*/  LOP3.LUT P3, RZ, R26, 0x200000, RZ, 0xc0, !PT ;  /* 0x002000001aff7812 */ /* 0x000fc6000786c0ff */
        /* <DEDUP_REMOVED lines=10> */
[----:B------:R-:W-:Y:S01]  /*1c3c0*/  @!P5 IMAD.WIDE.U32 R32, R4, 0x180, R32 ;  /* 0x000001800420d825 */ /* 0x000fe200078e0020 */
[----:B------:R-:W-:Y:S02]  /*1c3d0*/  ISETP.GE.AND P6, PT, R3, 0x1, PT ;  /* 0x000000010300780c */ /* 0x000fe40003fc6270 */
[----:B----4-:R-:W-:-:S04]  /*1c3e0*/  LOP3.LUT R29, R29, 0xff, RZ, 0xc0, !PT ;  /* 0x000000ff1d1d7812 */ /* 0x010fc800078ec0ff */
[----:B------:R-:W-:-:S05]  /*1c3f0*/  F2FP.F16.E4M3.UNPACK_B R29, R29 ;  /* 0x0000001dff1d723e */ /* 0x000fca00020006ff */
[----:B------:R-:W-:-:S05]  /*1c400*/  HADD2.F32 R29, -RZ, R29.H0_H0 ;  /* 0x2000001dff1d7230 */ /* 0x000fca0000004100 */
[----:B------:R-:W-:-:S04]  /*1c410*/  FMUL R29, R29, UR5 ;  /* 0x000000051d1d7c20 */ /* 0x000fc80008400000 */
[----:B--2---:R-:W-:Y:S02]  /*1c420*/  FFMA R29, R54, UR4, R29 ;  /* 0x00000004361d7c23 */ /* 0x004fe4000800001d */
[----:B------:R-:W2:Y:S03]  /*1c430*/  LDL.LU R54, [R1+0x2f4] ;  /* 0x0002f40001367983 */ /* 0x000ea60000300800 */
[----:B------:R-:W-:Y:S01]  /*1c440*/  F2FP.SATFINITE.E4M3.F32.PACK_AB_MERGE_C R29, RZ, R29, RZ ;  /* 0x0000001dff1d723e */ /* 0x000fe200048070ff */
[----:B------:R-:W4:Y:S04]  /*1c450*/  LDL.LU R55, [R1+0x2f8] ;  /* 0x0002f80001377983 */ /* 0x000f280000300800 */
[----:B------:R1:W-:Y:S01]  /*1c460*/  @!P3 STG.E.U8 desc[UR8][R46.64+0x19], R29 ;  /* 0x0000191d2e00b986 */ /* 0x0003e2000c101108 */
[----:B0-----:R-:W-:Y:S01]  /*1c470*/  @!P5 IADD3 R230, P0, P3, R32, UR7, R30 ;  /* 0x0000000720e6dc10 */ /* 0x001fe2000fb1e01e */
[----:B-1----:R-:W-:-:S04]  /*1c480*/  @!P5 IMAD R29, R5, 0x180, RZ ;  /* 0x00000180051dd824 */ /* 0x002fc800078e02ff */
[----:B------:R-:W-:-:S05]  /*1c490*/  @!P5 IMAD.IADD R29, R33, 0x1, R29 ;  /* 0x00000001211dd824 */ /* 0x000fca00078e021d */
[----:B------:R-:W-:Y:S02]  /*1c4a0*/  @!P5 IADD3.X R231, R29, UR6, R31, P0, P3 ;  /* 0x000000061de7dc10 */ /* 0x000fe400087e641f */
[----:B------:R-:W-:Y:S02]  /*1c4b0*/  ISETP.LT.OR P0, PT, R24, 0x21, !P6 ;  /* 0x000000211800780c */ /* 0x000fe40007701670 */
[----:B------:R-:W-:-:S11]  /*1c4c0*/  PRMT R29, RZ, 0x7610, R29 ;  /* 0x00007610ff1d7816 */ /* 0x000fd6000000001d */
[----:B------:R-:W5:Y:S01]  /*1c4d0*/  @!P0 LDG.E.U8 R29, desc[UR8][R8.64+0x20] ;  /* 0x00002008081d8981 */ /* 0x000f62000c1e1100 */
[----:B------:R-:W0:Y:S02]  /*1c4e0*/  @!P0 LDC.64 R30, c[0x0][0x5c0] ;  /* 0x00017000ff1e8b82 */ /* 0x000e240000000a00 */
[----:B0-----:R-:W-:-:S05]  /*1c4f0*/  @!P0 IADD3 R30, P3, R6, R30, RZ ;  /* 0x0000001e061e8210 */ /* 0x001fca0007f7e0ff */
[----:B------:R-:W-:Y:S01]  /*1c500*/  @!P0 IMAD.X R31, R25, 0x1, R31, P3 ;  /* 0x00000001191f8824 */ /* 0x000fe200018e061f */
[----:B-----5:R-:W-:-:S04]  /*1c510*/  LOP3.LUT R29, R29, 0xff, RZ, 0xc0, !PT ;  /* 0x000000ff1d1d7812 */ /* 0x020fc800078ec0ff */
[----:B------:R-:W-:-:S05]  /*1c520*/  F2FP.F16.E4M3.UNPACK_B R29, R29 ;  /* 0x0000001dff1d723e */ /* 0x000fca00020006ff */
[----:B------:R-:W-:-:S05]  /*1c530*/  HADD2.F32 R29, -RZ, R29.H0_H0 ;  /* 0x2000001dff1d7230 */ /* 0x000fca0000004100 */
[----:B------:R-:W-:-:S04]  /*1c540*/  FMUL R29, R29, UR5 ;  /* 0x000000051d1d7c20 */ /* 0x000fc80008400000 */
[----:B---3--:R-:W-:-:S05]  /*1c550*/  FFMA R29, R56, UR4, R29 ;  /* 0x00000004381d7c23 */ /* 0x008fca000800001d */
[----:B------:R-:W-:-:S05]  /*1c560*/  F2FP.SATFINITE.E4M3.F32.PACK_AB_MERGE_C R29, RZ, R29, RZ ;  /* 0x0000001dff1d723e */ /* 0x000fca00048070ff */
[----:B------:R0:W-:Y:S01]  /*1c570*/  @!P0 STG.E.U8 desc[UR8][R30.64+0x20], R29 ;  /* 0x0000201d1e008986 */ /* 0x0001e2000c101108 */
[----:B------:R-:W-:Y:S02]  /*1c580*/  ISETP.LT.OR P0, PT, R24, 0x22, !P6 ;  /* 0x000000221800780c */ /* 0x000fe40007701670 */
[----:B0-----:R-:W-:-:S11]  /*1c590*/  PRMT R29, RZ, 0x7610, R29 ;  /* 0x00007610ff1d7816 */ /* 0x001fd6000000001d */
[----:B------:R-:W0:Y:S01]  /*1c5a0*/  @!P0 LDC.64 R30, c[0x0][0x5c0] ;  /* 0x00017000ff1e8b82 */ /* 0x000e220000000a00 */
[----:B------:R-:W3:Y:S01]  /*1c5b0*/  @!P0 LDG.E.U8 R29, desc[UR8][R8.64+0x21] ;  /* 0x00002108081d8981 */ /* 0x000ee2000c1e1100 */
[----:B------:R-:W-:Y:S02]  /*1c5c0*/  LOP3.LUT P2, RZ, R26, 0x400000, RZ, 0xc0, !PT ;  /* 0x004000001aff7812 */ /* 0x000fe4000784c0ff */
[----:B0-----:R-:W-:-:S05]  /*1c5d0*/  @!P0 IADD3 R30, P3, R6, R30, RZ ;  /* 0x0000001e061e8210 */ /* 0x001fca0007f7e0ff */
[----:B------:R-:W-:Y:S01]  /*1c5e0*/  @!P0 IMAD.X R31, R25, 0x1, R31, P3 ;  /* 0x00000001191f8824 */ /* 0x000fe200018e061f */
[----:B------:R-:W-:Y:S02]  /*1c5f0*/  ISETP.LT.OR P3, PT, R24, 0x21, !P2 ;  /* 0x000000211800780c */ /* 0x000fe40005761670 */
[----:B---3--:R-:W-:-:S04]  /*1c600*/  LOP3.LUT R29, R29, 0xff, RZ, 0xc0, !PT ;  /* 0x000000ff1d1d7812 */ /* 0x008fc800078ec0ff */
[----:B------:R-:W-:-:S05]  /*1c610*/  F2FP.F16.E4M3.UNPACK_B R29, R29 ;  /* 0x0000001dff1d723e */ /* 0x000fca00020006ff */
[----:B------:R-:W-:-:S05]  /*1c620*/  HADD2.F32 R29, -RZ, R29.H0_H0 ;  /* 0x2000001dff1d7230 */ /* 0x000fca0000004100 */
[----:B------:R-:W-:-:S04]  /*1c630*/  FMUL R29, R29, UR5 ;  /* 0x000000051d1d7c20 */ /* 0x000fc80008400000 */
[----:B--2---:R-:W-:Y:S02]  /*1c640*/  FFMA R29, R54, UR4, R29 ;  /* 0x00000004361d7c23 */ /* 0x004fe4000800001d */
[----:B------:R-:W2:Y:S03]  /*1c650*/  LDL.LU R54, [R1+0x2fc] ;  /* 0x0002fc0001367983 */ /* 0x000ea60000300800 */
[----:B------:R-:W-:Y:S01]  /*1c660*/  F2FP.SATFINITE.E4M3.F32.PACK_AB_MERGE_C R29, RZ, R29, RZ ;  /* 0x0000001dff1d723e */ /* 0x000fe200048070ff */
[----:B------:R-:W3:Y:S04]  /*1c670*/  LDL.LU R56, [R1+0x300] ;  /* 0x0003000001387983 */ /* 0x000ee80000300800 */
[----:B------:R0:W-:Y:S02]  /*1c680*/  @!P0 STG.E.U8 desc[UR8][R30.64+0x21], R29 ;  /* 0x0000211d1e008986 */ /* 0x0001e4000c101108 */
[----:B0-----:R-:W-:Y:S01]  /*1c690*/  PRMT R29, RZ, 0x7610, R29 ;  /* 0x00007610ff1d7816 */ /* 0x001fe2000000001d */
[----:B------:R-:W0:Y:S05]  /*1c6a0*/  @!P3 LDC.64 R30, c[0x0][0x5c0] ;  /* 0x00017000ff1ebb82 */ /* 0x000e2a0000000a00 */
[----:B------:R-:W5:Y:S01]  /*1c6b0*/  @!P3 LDG.E.U8 R29, desc[UR8][R10.64+0x20] ;  /* 0x000020080a1db981 */ /* 0x000f62000c1e1100 */
[----:B0-----:R-:W-:-:S04]  /*1c6c0*/  @!P3 IADD3 R34, P0, P4, R6, UR7, R30 ;  /* 0x000000070622bc10 */ /* 0x001fc8000fc1e01e */
[----:B------:R-:W-:Y:S02]  /*1c6d0*/  @!P3 IADD3.X R35, R25, UR6, R31, P0, P4 ;  /* 0x000000061923bc10 */ /* 0x000fe400087e841f */
[----:B------:R-:W-:-:S13]  /*1c6e0*/  ISETP.LT.OR P0, PT, R24, 0x22, !P2 ;  /* 0x000000221800780c */ /* 0x000fda0005701670 */
[----:B------:R-:W0:Y:S01]  /*1c6f0*/  @!P0 LDC.64 R30, c[0x0][0x5c0] ;  /* 0x00017000ff1e8b82 */ /* 0x000e220000000a00 */
[----:B-----5:R-:W-:-:S04]  /*1c700*/  LOP3.LUT R29, R29, 0xff, RZ, 0xc0, !PT ;  /* 0x000000ff1d1d7812 */ /* 0x020fc800078ec0ff */
[----:B------:R-:W-:-:S05]  /*1c710*/  F2FP.F16.E4M3.UNPACK_B R29, R29 ;  /* 0x0000001dff1d723e */ /* 0x000fca00020006ff */
[----:B------:R-:W-:-:S05]  /*1c720*/  HADD2.F32 R29, -RZ, R29.H0_H0 ;  /* 0x2000001dff1d7230 */ /* 0x000fca0000004100 */
[----:B------:R-:W-:-:S04]  /*1c730*/  FMUL R29, R29, UR5 ;  /* 0x000000051d1d7c20 */ /* 0x000fc80008400000 */
[----:B----4-:R-:W-:-:S05]  /*1c740*/  FFMA R29, R55, UR4, R29 ;  /* 0x00000004371d7c23 */ /* 0x010fca000800001d */
[----:B------:R-:W-:-:S05]  /*1c750*/  F2FP.SATFINITE.E4M3.F32.PACK_AB_MERGE_C R29, RZ, R29, RZ ;  /* 0x0000001dff1d723e */ /* 0x000fca00048070ff */
[----:B------:R1:W-:Y:S02]  /*1c760*/  @!P3 STG.E.U8 desc[UR8][R34.64+0x20], R29 ;  /* 0x0000201d2200b986 */ /* 0x0003e4000c101108 */
[----:B-1----:R-:W-:-:S06]  /*1c770*/  PRMT R29, RZ, 0x7610, R29 ;  /* 0x00007610ff1d7816 */ /* 0x002fcc000000001d */
[----:B------:R-:W4:Y:S01]  /*1c780*/  @!P0 LDG.E.U8 R29, desc[UR8][R10.64+0x21] ;  /* 0x000021080a1d8981 */ /* 0x000f22000c1e1100 */
[----:B------:R-:W-:Y:S02]  /*1c790*/  ISETP.LT.OR P3, PT, R24, 0x29, !P2 ;  /* 0x000000291800780c */ /* 0x000fe40005761670 */
[----:B------:R-:W-:-:S04]  /*1c7a0*/  LOP3.LUT R2, R2, 0xffffdfff, RZ, 0xc0, !PT ;  /* 0xffffdfff02027812 */ /* 0x000fc800078ec0ff */
[----:B------:R-:W-:Y:S02]  /*1c7b0*/  @P5 LOP3.LUT R2, R2, 0x2000, RZ, 0xfc, !PT ;  /* 0x0000200002025812 */ /* 0x000fe400078efcff */
[----:B0-----:R-:W-:-:S04]  /*1c7c0*/  @!P0 IADD3 R32, P4, P5, R6, UR7, R30 ;  /* 0x0000000706208c10 */ /* 0x001fc8000fd9e01e */
[----:B------:R-:W-:Y:S02]  /*1c7d0*/  @!P0 IADD3.X R33, R25, UR6, R31, P4, P5 ;  /* 0x0000000619218c10 */ /* 0x000fe4000a7ea41f */
[----:B------:R-:W0:Y:S02]  /*1c7e0*/  @!P3 LDC.64 R30, c[0x0][0x5c0] ;  /* 0x00017000ff1ebb82 */ /* 0x000e240000000a00 */
[----:B0-----:R-:W-:-:S04]  /*1c7f0*/  @!P3 IADD3 R38, P4, P5, R6, UR7, R30 ;  /* 0x000000070626bc10 */ /* 0x001fc8000fd9e01e */
[----:B------:R-:W-:Y:S02]  /*1c800*/  @!P3 IADD3.X R39, R25, UR6, R31, P4, P5 ;  /* 0x000000061927bc10 */ /* 0x000fe4000a7ea41f */
[----:B------:R-:W-:-:S13]  /*1c810*/  ISETP.LT.OR P4, PT, R24, 0x2a, !P2 ;  /* 0x0000002a1800780c */ /* 0x000fda0005781670 */
[----:B------:R-:W0:Y:S01]  /*1c820*/  @!P4 LDC.64 R30, c[0x0][0x5c0] ;  /* 0x00017000ff1ecb82 */ /* 0x000e220000000a00 */
        /* <DEDUP_REMOVED lines=9> */
[----:B0-----:R-:W-:-:S04]  /*1c8c0*/  @!P4 IADD3 R36, P0, P5, R6, UR7, R30 ;  /* 0x000000070624cc10 */ /* 0x001fc8000fd1e01e */
[----:B------:R-:W-:Y:S02]  /*1c8d0*/  @!P4 IADD3.X R37, R25, UR6, R31, P0, P5 ;  /* 0x000000061925cc10 */ /* 0x000fe400087ea41f */
[----:B------:R-:W-:Y:S02]  /*1c8e0*/  ISETP.LT.OR P0, PT, R24, 0x29, !P6 ;  /* 0x000000291800780c */ /* 0x000fe40007701670 */
[----:B-1----:R-:W-:-:S11]  /*1c8f0*/  PRMT R29, RZ, 0x7610, R29 ;  /* 0x00007610ff1d7816 */ /* 0x002fd6000000001d */
        /* <DEDUP_REMOVED lines=15> */
[----:B0-----:R-:W-:-:S05]  /*1c9f0*/  @!P0 IADD3 R30, P5, R6, R30, RZ ;  /* 0x0000001e061e8210 */ /* 0x001fca0007fbe0ff */
[----:B------:R-:W-:Y:S01]  /*1ca00*/  @!P0 IMAD.X R31, R25, 0x1, R31, P5 ;  /* 0x00000001191f8824 */ /* 0x000fe200028e061f */
[----:B---3--:R-:W-:-:S04]  /*1ca10*/  LOP3.LUT R29, R29, 0xff, RZ, 0xc0, !PT ;  /* 0x000000ff1d1d7812 */ /* 0x008fc800078ec0ff */
[----:B------:R-:W-:-:S05]  /*1ca20*/  F2FP.F16.E4M3.UNPACK_B R29, R29 ;  /* 0x0000001dff1d723e */ /* 0x000fca00020006ff */
[----:B------:R-:W-:-:S05]  /*1ca30*/  HADD2.F32 R29, -RZ, R29.H0_H0 ;  /* 0x2000001dff1d7230 */ /* 0x000fca0000004100 */
[----:B------:R-:W-:-:S04]  /*1ca40*/  FMUL R29, R29, UR5 ;  /* 0x000000051d1d7c20 */ /* 0x000fc80008400000 */
[----:B--2---:R-:W-:Y:S02]  /*1ca50*/  FFMA R29, R54, UR4, R29 ;  /* 0x00000004361d7c23 */ /* 0x004fe4000800001d */
[----:B------:R-:W2:Y:S03]  /*1ca60*/  LDL.LU R54, [R1+0x30c] ;  /* 0x00030c0001367983 */ /* 0x000ea60000300800 */
[----:B------:R-:W-:-:S05]  /*1ca70*/  F2FP.SATFINITE.E4M3.F32.PACK_AB_MERGE_C R29, RZ, R29, RZ ;  /* 0x0000001dff1d723e */ /* 0x000fca00048070ff */
[----:B------:R0:W-:Y:S02]  /*1ca80*/  @!P0 STG.E.U8 desc[UR8][R30.64+0x29], R29 ;  /* 0x0000291d1e008986 */ /* 0x0001e4000c101108 */
[----:B0-----:R-:W-:-:S06]  /*1ca90*/  PRMT R29, RZ, 0x7610, R29 ;  /* 0x00007610ff1d7816 */ /* 0x001fcc000000001d */
[----:B------:R-:W3:Y:S02]  /*1caa0*/  @!P3 LDG.E.U8 R29, desc[UR8][R10.64+0x28] ;  /* 0x000028080a1db981 */ /* 0x000ee4000c1e1100 */
[----:B---3--:R-:W-:-:S04]  /*1cab0*/  LOP3.LUT R29, R29, 0xff, RZ, 0xc0, !PT ;  /* 0x000000ff1d1d7812 */ /* 0x008fc800078ec0ff */
[----:B------:R-:W-:-:S05]  /*1cac0*/  F2FP.F16.E4M3.UNPACK_B R29, R29 ;  /* 0x0000001dff1d723e */ /* 0x000fca00020006ff */
[----:B------:R-:W-:-:S05]  /*1cad0*/  HADD2.F32 R29, -RZ, R29.H0_H0 ;  /* 0x2000001dff1d7230 */ /* 0x000fca0000004100 */
[----:B------:R-:W-:-:S04]  /*1cae0*/  FMUL R29, R29, UR5 ;  /* 0x000000051d1d7c20 */ /* 0x000fc80008400000 */
[----:B----4-:R-:W-:Y:S01]  /*1caf0*/  FFMA R29, R55, UR4, R29 ;  /* 0x00000004371d7c23 */ /* 0x010fe2000800001d */
[----:B------:R-:W-:Y:S01]  /*1cb00*/  LOP3.LUT P1, RZ, R26, 0x800000, RZ, 0xc0, !PT ;  /* 0x008000001aff7812 */ /* 0x000fe2000782c0ff */
[----:B------:R-:W3:Y:S03]  /*1cb10*/  LDL.LU R55, [R1+0x310] ;  /* 0x0003100001377983 */ /* 0x000ee60000300800 */
[----:B------:R-:W-:-:S05]  /*1cb20*/  F2FP.SATFINITE.E4M3.F32.PACK_AB_MERGE_C R29, RZ, R29, RZ ;  /* 0x0000001dff1d723e */ /* 0x000fca00048070ff */
[----:B------:R0:W-:Y:S02]  /*1cb30*/  @!P3 STG.E.U8 desc[UR8][R38.64+0x28], R29 ;  /* 0x0000281d2600b986 */ /* 0x0001e4000c101108 */
[----:B0-----:R-:W-:-:S06]  /*1cb40*/  PRMT R29, RZ, 0x7610, R29 ;  /* 0x00007610ff1d7816 */ /* 0x001fcc000000001d */
[----:B------:R-:W4:Y:S01]  /*1cb50*/  @!P4 LDG.E.U8 R29, desc[UR8][R10.64+0x29] ;  /* 0x000029080a1dc981 */ /* 0x000f22000c1e1100 */
[----:B------:R-:W-:-:S13]  /*1cb60*/  ISETP.LT.OR P5, PT, R24, 0x21, !P1 ;  /* 0x000000211800780c */ /* 0x000fda0004fa1670 */
[----:B------:R-:W0:Y:S01]  /*1cb70*/  @!P5 LDC.64 R30, c[0x0][0x5c0] ;  /* 0x00017000ff1edb82 */ /* 0x000e220000000a00 */
[----:B----4-:R-:W-:-:S04]  /*1cb80*/  LOP3.LUT R29, R29, 0xff, RZ, 0xc0, !PT ;  /* 0x000000ff1d1d7812 */ /* 0x010fc800078ec0ff */
[----:B------:R-:W-:-:S05]  /*1cb90*/  F2FP.F16.E4M3.UNPACK_B R29, R29 ;  /* 0x0000001dff1d723e */ /* 0x000fca00020006ff */
[----:B------:R-:W-:-:S05]  /*1cba0*/  HADD2.F32 R29, -RZ, R29.H0_H0 ;  /* 0x2000001dff1d7230 */ /* 0x000fca0000004100 */
[----:B------:R-:W-:-:S04]  /*1cbb0*/  FMUL R29, R29, UR5 ;  /* 0x000000051d1d7c20 */ /* 0x000fc80008400000 */
[----:B--2---:R-:W-:Y:S01]  /*1cbc0*/  FFMA R29, R54, UR4, R29 ;  /* 0x00000004361d7c23 */ /* 0x004fe2000800001d */
[----:B0-----:R-:W-:Y:S01]  /*1cbd0*/  @!P5 IADD3 R34, P0, P6, R6, UR11, R30 ;  /* 0x0000000b0622dc10 */ /* 0x001fe2000fe1e01e */
[----:B------:R-:W2:Y:S03]  /*1cbe0*/  LDL.LU R54, [R1+0x314] ;  /* 0x0003140001367983 */ /* 0x000ea60000300800 */
[----:B------:R-:W-:-:S05]  /*1cbf0*/  F2FP.SATFINITE.E4M3.F32.PACK_AB_MERGE_C R29, RZ, R29, RZ ;  /* 0x0000001dff1d723e */ /* 0x000fca00048070ff */
[----:B------:R0:W-:Y:S02]  /*1cc00*/  @!P4 STG.E.U8 desc[UR8][R36.64+0x29], R29 ;  /* 0x0000291d2400c986 */ /* 0x0001e4000c101108 */
[----:B0-----:R-:W-:-:S06]  /*1cc10*/  PRMT R29, RZ, 0x7610, R29 ;  /* 0x00007610ff1d7816 */ /* 0x001fcc000000001d */
[----:B------:R-:W4:Y:S01]  /*1cc20*/  @!P5 LDG.E.U8 R29, desc[UR8][R12.64+0x20] ;  /* 0x000020080c1dd981 */ /* 0x000f22000c1e1100 */
[----:B------:R-:W-:Y:S02]  /*1cc30*/  @!P5 IADD3.X R35, R25, UR10, R31, P0, P6 ;  /* 0x0000000a1923dc10 */ /* 0x000fe400087ec41f */
[----:B------:R-:W-:-:S13]  /*1cc40*/  ISETP.LT.OR P0, PT, R24, 0x22, !P1 ;  /* 0x000000221800780c */ /* 0x000fda0004f01670 */
[----:B------:R-:W0:Y:S01]  /*1cc50*/  @!P0 LDC.64 R30, c[0x0][0x5c0] ;  /* 0x00017000ff1e8b82 */ /* 0x000e220000000a00 */
[----:B------:R-:W-:Y:S02]  /*1cc60*/  ISETP.LT.OR P3, PT, R24, 0x29, !P1 ;  /* 0x000000291800780c */ /* 0x000fe40004f61670 */
[----:B------:R-:W-:-:S04]  /*1cc70*/  LOP3.LUT R26, R26, 0xfff7ffff, RZ, 0xc0, !PT ;  /* 0xfff7ffff1a1a7812 */ /* 0x000fc800078ec0ff */
[----:B------:R-:W-:Y:S02]  /*1cc80*/  @P2 LOP3.LUT R26, R26, 0x80000, RZ, 0xfc, !PT ;  /* 0x000800001a1a2812 */ /* 0x000fe400078efcff */
[----:B0-----:R-:W-:-:S04]  /*1cc90*/  @!P0 IADD3 R32, P2, P6, R6, UR11, R30 ;  /* 0x0000000b06208c10 */ /* 0x001fc8000fe5e01e */
[----:B------:R-:W-:Y:S02]  /*1cca0*/  @!P0 IADD3.X R33, R25, UR10, R31, P2, P6 ;  /* 0x0000000a19218c10 */ /* 0x000fe400097ec41f */
[----:B------:R-:W0:Y:S01]  /*1ccb0*/  @!P3 LDC.64 R30, c[0x0][0x5c0] ;  /* 0x00017000ff1ebb82 */ /* 0x000e220000000a00 */
[----:B------:R-:W-:Y:S02]  /*1ccc0*/  ISETP.LT.OR P4, PT, R24, 0x2a, !P1 ;  /* 0x0000002a1800780c */ /* 0x000fe40004f81670 */
[----:B0-----:R-:W-:-:S04]  /*1ccd0*/  @!P3 IADD3 R38, P2, P6, R6, UR11, R30 ;  /* 0x0000000b0626bc10 */ /* 0x001fc8000fe5e01e */
[----:B------:R-:W-:-:S07]  /*1cce0*/  @!P3 IADD3.X R39, R25, UR10, R31, P2, P6 ;  /* 0x0000000a1927bc10 */ /* 0x000fce00097ec41f */
[----:B------:R-:W0:Y:S01]  /*1ccf0*/  @!P4 LDC.64 R30, c[0x0][0x5c0] ;  /* 0x00017000ff1ecb82 */ /* 0x000e220000000a00 */
        /* <DEDUP_REMOVED lines=9> */
[----:B-1----:R-:W-:-:S06]  /*1cd90*/  PRMT R29, RZ, 0x7610, R29 ;  /* 0x00007610ff1d7816 */ /* 0x002fcc000000001d */
[----:B------:R-:W4:Y:S01]  /*1cda0*/  @!P0 LDG.E.U8 R29, desc[UR8][R12.64+0x21] ;  /* 0x000021080c1d8981 */ /* 0x000f22000c1e1100 */
[----:B------:R-:W-:Y:S02]  /*1cdb0*/  @P3 LOP3.LUT R26, R26, 0x100000, RZ, 0xfc, !PT ;  /* 0x001000001a1a3812 */ /* 0x000fe400078efcff */
[----:B0-----:R-:W-:Y:S02]  /*1cdc0*/  @!P4 IADD3 R36, P2, P6, R6, UR11, R30 ;  /* 0x0000000b0624cc10 */ /* 0x001fe4000fe5e01e */
[----:B------:R-:W-:Y:S02]  /*1cdd0*/  ISETP.GE.AND P3, PT, R3, 0x101, PT ;  /* 0x000001010300780c */ /* 0x000fe40003f66270 */
[----:B------:R-:W-:Y:S02]  /*1cde0*/  @!P4 IADD3.X R37, R25, UR10, R31, P2, P6 ;  /* 0x0000000a1925cc10 */ /* 0x000fe400097ec41f */
[----:B------:R-:W-:-:S13]  /*1cdf0*/  ISETP.LT.OR P2, PT, R24, 0x21, !P3 ;  /* 0x000000211800780c */ /* 0x000fda0005f41670 */
[----:B------:R-:W0:Y:S01]  /*1ce00*/  @!P2 LDC.64 R30, c[0x0][0x5c0] ;  /* 0x00017000ff1eab82 */ /* 0x000e220000000a00 */
[----:B------:R-:W-:-:S04]  /*1ce10*/  LOP3.LUT R26, R26, 0xfffbffff, RZ, 0xc0, !PT ;  /* 0xfffbffff1a1a7812 */ /* 0x000fc800078ec0ff */
[----:B------:R-:W-:Y:S02]  /*1ce20*/  @P1 LOP3.LUT R26, R26, 0x40000, RZ, 0xfc, !PT ;  /* 0x000400001a1a1812 */ /* 0x000fe400078efcff */
[----:B0-----:R-:W-:-:S04]  /*1ce30*/  @!P2 IADD3 R42, P1, P6, R6, UR61, R30 ;  /* 0x0000003d062aac10 */ /* 0x001fc8000fe3e01e */
[----:B------:R-:W-:Y:S02]  /*1ce40*/  @!P2 IADD3.X R43, R25, UR60, R31, P1, P6 ;  /* 0x0000003c192bac10 */ /* 0x000fe40008fec41f */
[----:B------:R-:W-:-:S13]  /*1ce50*/  ISETP.LT.OR P1, PT, R24, 0x22, !P3 ;  /* 0x000000221800780c */ /* 0x000fda0005f21670 */
[----:B------:R-:W0:Y:S01]  /*1ce60*/  @!P1 LDC.64 R30, c[0x0][0x5c0] ;  /* 0x00017000ff1e9b82 */ /* 0x000e220000000a00 */
[----:B------:R-:W-:-:S04]  /*1ce70*/  LOP3.LUT R0, R0, 0xfffffff7, RZ, 0xc0, !PT ;  /* 0xfffffff700007812 */ /* 0x000fc800078ec0ff */
[----:B------:R-:W-:-:S04]  /*1ce80*/  @P2 LOP3.LUT R0, R0, 0x8, RZ, 0xfc, !PT ;  /* 0x0000000800002812 */ /* 0x000fc800078efcff */
[----:B------:R-:W-:-:S04]  /*1ce90*/  LOP3.LUT R0, R0, 0xfffffffb, RZ, 0xc0, !PT ;  /* 0xfffffffb00007812 */ /* 0x000fc800078ec0ff */
[----:B------:R-:W-:Y:S02]  /*1cea0*/  @P1 LOP3.LUT R0, R0, 0x4, RZ, 0xfc, !PT ;  /* 0x0000000400001812 */ /* 0x000fe400078efcff */
[----:B0-----:R-:W-:-:S04]  /*1ceb0*/  @!P1 IADD3 R40, P5, P6, R6, UR61, R30 ;  /* 0x0000003d06289c10 */ /* 0x001fc8000febe01e */
[----:B------:R-:W-:Y:S02]  /*1cec0*/  @!P1 IADD3.X R41, R25, UR60, R31, P5, P6 ;  /* 0x0000003c19299c10 */ /* 0x000fe4000afec41f */
[----:B------:R-:W-:-:S04]  /*1ced0*/  ISETP.GE.AND P1, PT, R3, 0x89, PT ;  /* 0x000000890300780c */ /* 0x000fc80003f26270 */
        /* <DEDUP_REMOVED lines=10> */
[----:B-1----:R-:W-:Y:S02]  /*1cf80*/  IMAD.U32 R29, RZ, RZ, UR7 ;  /* 0x00000007ff1d7e24 */ /* 0x002fe4000f8e00ff */
[----:B------:R-:W-:-:S03]  /*1cf90*/  IMAD.U32 R32, RZ, RZ, UR6 ;  /* 0x00000006ff207e24 */ /* 0x000fc6000f8e00ff */
[----:B------:R-:W-:-:S04]  /*1cfa0*/  @!P5 IADD3 R29, P0, P6, R29, UR11, R6 ;  /* 0x0000000b1d1ddc10 */ /* 0x000fc8000fe1e006 */
[----:B------:R-:W-:Y:S02]  /*1cfb0*/  @!P5 IADD3.X R32, R32, UR10, R25, P0, P6 ;  /* 0x0000000a2020dc10 */ /* 0x000fe400087ec419 */
[----:B0-----:R-:W-:Y:S02]  /*1cfc0*/  @!P5 IADD3 R30, P0, R29, R30, RZ ;  /* 0x0000001e1d1ed210 */ /* 0x001fe40007f1e0ff */
[----:B------:R-:W-:-:S06]  /*1cfd0*/  PRMT R29, RZ, 0x7610, R29 ;  /* 0x00007610ff1d7816 */ /* 0x000fcc000000001d */
[----:B------:R-:W4:Y:S01]  /*1cfe0*/  @!P5 LDG.E.U8 R29, desc[UR8][R14.64+0x20] ;  /* 0x000020080e1dd981 */ /* 0x000f22000c1e1100 */
[----:B------:R-:W-:Y:S01]  /*1cff0*/  @!P5 IMAD.X R31, R32, 0x1, R31, P0 ;  /* 0x00000001201fd824 */ /* 0x000fe200000e061f */
[C---:B------:R-:W-:Y:S02]  /*1d000*/  ISETP.LT.OR P0, PT, R24.reuse, 0x22, !P1 ;  /* 0x000000221800780c */ /* 0x040fe40004f01670 */
[----:B------:R-:W-:-:S11]  /*1d010*/  ISETP.LT.OR P3, PT, R24, 0x29, !P3 ;  /* 0x000000291800780c */ /* 0x000fd60005f61670 */
[----:B------:R-:W0:Y:S01]  /*1d020*/  @!P0 LDC.64 R32, c[0x0][0x5c0] ;  /* 0x00017000ff208b82 */ /* 0x000e220000000a00 */
[----:B----4-:R-:W-:-:S04]  /*1d030*/  LOP3.LUT R29, R29, 0xff, RZ, 0xc0, !PT ;  /* 0x000000ff1d1d7812 */ /* 0x010fc800078ec0ff */
[----:B------:R-:W-:-:S05]  /*1d040*/  F2FP.F16.E4M3.UNPACK_B R29, R29 ;  /* 0x0000001dff1d723e */ /* 0x000fca00020006ff */
[----:B------:R-:W-:-:S05]  /*1d050*/  HADD2.F32 R29, -RZ, R29.H0_H0 ;  /* 0x2000001dff1d7230 */ /* 0x000fca0000004100 */
[----:B------:R-:W-:-:S04]  /*1d060*/  FMUL R29, R29, UR5 ;  /* 0x000000051d1d7c20 */ /* 0x000fc80008400000 */
[----:B---3--:R-:W-:Y:S01]  /*1d070*/  FFMA R29, R55, UR4, R29 ;  /* 0x00000004371d7c23 */ /* 0x008fe2000800001d */
[----:B------:R-:W-:Y:S02]  /*1d080*/  IMAD.U32 R34, RZ, RZ, UR7 ;  /* 0x00000007ff227e24 */ /* 0x000fe4000f8e00ff */
[----:B------:R-:W-:Y:S01]  /*1d090*/  IMAD.U32 R35, RZ, RZ, UR6 ;  /* 0x00000006ff237e24 */ /* 0x000fe2000f8e00ff */
[----:B------:R-:W-:Y:S01]  /*1d0a0*/  LOP3.LUT R0, R0, 0xfffffffd, RZ, 0xc0, !PT ;  /* 0xfffffffd00007812 */ /* 0x000fe200078ec0ff */
[----:B------:R-:W3:Y:S01]  /*1d0b0*/  LDL.LU R55, [R1+0x320] ;  /* 0x0003200001377983 */ /* 0x000ee20000300800 */
[----:B------:R-:W-:-:S05]  /*1d0c0*/  F2FP.SATFINITE.E4M3.F32.PACK_AB_MERGE_C R29, RZ, R29, RZ ;  /* 0x0000001dff1d723e */ /* 0x000fca00048070ff */
[----:B------:R1:W-:Y:S02]  /*1d0d0*/  @!P5 STG.E.U8 desc[UR8][R30.64+0x20], R29 ;  /* 0x0000201d1e00d986 */ /* 0x0003e4000c101108 */
[----:B-1----:R-:W-:Y:S01]  /*1d0e0*/  PRMT R29, RZ, 0x7610, R29 ;  /* 0x00007610ff1d7816 */ /* 0x002fe2000000001d */
[----:B------:R-:W1:Y:S05]  /*1d0f0*/  @!P3 LDC.64 R30, c[0x0][0x5c0] ;  /* 0x00017000ff1ebb82 */ /* 0x000e6a0000000a00 */
[----:B------:R-:W4:Y:S01]  /*1d100*/  @!P0 LDG.E.U8 R29, desc[UR8][R14.64+0x21] ;  /* 0x000021080e1d8981 */ /* 0x000f22000c1e1100 */
[----:B------:R-:W-:-:S04]  /*1d110*/  @!P0 IADD3 R34, P2, P6, R34, UR11, R6 ;  /* 0x0000000b22228c10 */ /* 0x000fc8000fe5e006 */
[----:B------:R-:W-:Y:S02]  /*1d120*/  @!P0 IADD3.X R35, R35, UR10, R25, P2, P6 ;  /* 0x0000000a23238c10 */ /* 0x000fe400097ec419 */
[----:B0-----:R-:W-:Y:S02]  /*1d130*/  @!P0 IADD3 R32, P2, R34, R32, RZ ;  /* 0x0000002022208210 */ /* 0x001fe40007f5e0ff */
[----:B------:R-:W-:-:S03]  /*1d140*/  @P3 LOP3.LUT R0, R0, 0x2, RZ, 0xfc, !PT ;  /* 0x0000000200003812 */ /* 0x000fc600078efcff */
[----:B------:R-:W-:Y:S01]  /*1d150*/  @!P0 IMAD.X R33, R35, 0x1, R33, P2 ;  /* 0x0000000123218824 */ /* 0x000fe200010e0621 */
[----:B-1----:R-:W-:-:S04]  /*1d160*/  @!P3 IADD3 R44, P5, P6, R6, UR61, R30 ;  /* 0x0000003d062cbc10 */ /* 0x002fc8000febe01e */
[----:B------:R-:W-:Y:S02]  /*1d170*/  @!P3 IADD3.X R45, R25, UR60, R31, P5, P6 ;  /* 0x0000003c192dbc10 */ /* 0x000fe4000afec41f */
[----:B------:R-:W-:Y:S02]  /*1d180*/  LOP3.LUT P3, RZ, R26, 0x100000, RZ, 0xc0, !PT ;  /* 0x001000001aff7812 */ /* 0x000fe4000786c0ff */
        /* <DEDUP_REMOVED lines=9> */
[----:B------:R-:W4:Y:S01]  /*1d220*/  @!P3 LDG.E.U8 R29, desc[UR8][R12.64+0x28] ;  /* 0x000028080c1db981 */ /* 0x000f22000c1e1100 */
[----:B------:R-:W-:-:S04]  /*1d230*/  ISETP.GE.AND P6, PT, R3, 0x101, PT ;  /* 0x000001010300780c */ /* 0x000fc80003fc6270 */
[----:B------:R-:W-:-:S13]  /*1d240*/  ISETP.LT.OR P5, PT, R24, 0x2a, !P6 ;  /* 0x0000002a1800780c */ /* 0x000fda00077a1670 */
[----:B------:R-:W0:Y:S01]  /*1d250*/  @!P5 LDC.64 R30, c[0x0][0x5c0] ;  /* 0x00017000ff1edb82 */ /* 0x000e220000000a00 */
[C---:B------:R-:W-:Y:S02]  /*1d260*/  LOP3.LUT P2, RZ, R26.reuse, 0x80000, RZ, 0xc0, !PT ;  /* 0x000800001aff7812 */ /* 0x040fe4000784c0ff */
[----:B------:R-:W-:-:S04]  /*1d270*/  LOP3.LUT R26, R26, 0xfffdffff, RZ, 0xc0, !PT ;  /* 0xfffdffff1a1a7812 */ /* 0x000fc800078ec0ff */
[----:B------:R-:W-:Y:S02]  /*1d280*/  @P5 LOP3.LUT R26, R26, 0x20000, RZ, 0xfc, !PT ;  /* 0x000200001a1a5812 */ /* 0x000fe400078efcff */
[----:B0-----:R-:W-:-:S04]  /*1d290*/  @!P5 IADD3 R34, P0, P6, R6, UR61, R30 ;  /* 0x0000003d0622dc10 */ /* 0x001fc8000fe1e01e */
[----:B------:R-:W-:Y:S02]  /*1d2a0*/  @!P5 IADD3.X R35, R25, UR60, R31, P0, P6 ;  /* 0x0000003c1923dc10 */ /* 0x000fe400087ec41f */
        /* <DEDUP_REMOVED lines=9> */
[----:B------:R0:W-:Y:S04]  /*1d340*/  @!P3 STG.E.U8 desc[UR8][R38.64+0x28], R29 ;  /* 0x0000281d2600b986 */ /* 0x0001e8000c101108 */
[----:B------:R-:W1:Y:S01]  /*1d350*/  @!P5 LDC.64 R30, c[0x0][0x5c0] ;  /* 0x00017000ff1edb82 */ /* 0x000e620000000a00 */
[----:B0-----:R-:W-:-:S06]  /*1d360*/  PRMT R29, RZ, 0x7610, R29 ;  /* 0x00007610ff1d7816 */ /* 0x001fcc000000001d */
[----:B------:R-:W4:Y:S01]  /*1d370*/  @!P4 LDG.E.U8 R29, desc[UR8][R12.64+0x29] ;  /* 0x000029080c1dc981 */ /* 0x000f22000c1e1100 */
[----:B-1----:R-:W-:-:S04]  /*1d380*/  @!P5 IADD3 R46, P0, P6, R6, UR7, R30 ;  /* 0x00000007062edc10 */ /* 0x002fc8000fe1e01e */
[----:B------:R-:W-:Y:S02]  /*1d390*/  @!P5 IADD3.X R47, R25, UR6, R31, P0, P6 ;  /* 0x00000006192fdc10 */ /* 0x000fe400087ec41f */
[----:B------:R-:W-:-:S13]  /*1d3a0*/  ISETP.LT.OR P5, PT, R24, 0x32, !P2 ;  /* 0x000000321800780c */ /* 0x000fda00057a1670 */
        /* <DEDUP_REMOVED lines=13> */
[----:B-1----:R-:W-:-:S05]  /*1d480*/  IMAD.U32 R29, RZ, RZ, UR7 ;  /* 0x00000007ff1d7e24 */ /* 0x002fca000f8e00ff */
        /* <DEDUP_REMOVED lines=8> */
[----:B----4-:R-:W-:-:S04]  /*1d510*/  LOP3.LUT R29, R29, 0xff, RZ, 0xc0, !PT ;  /* 0x000000ff1d1d7812 */ /* 0x010fc800078ec0ff */
[----:B------:R-:W-:-:S05]  /*1d520*/  F2FP.F16.E4M3.UNPACK_B R29, R29 ;  /* 0x0000001dff1d723e */ /* 0x000fca00020006ff */
[----:B------:R-:W-:-:S05]  /*1d530*/  HADD2.F32 R29, -RZ, R29.H0_H0 ;  /* 0x2000001dff1d7230 */ /* 0x000fca0000004100 */
[----:B------:R-:W-:-:S04]  /*1d540*/  FMUL R29, R29, UR5 ;  /* 0x000000051d1d7c20 */ /* 0x000fc80008400000 */
[----:B---3--:R-:W-:Y:S01]  /*1d550*/  FFMA R29, R55, UR4, R29 ;  /* 0x00000004371d7c23 */ /* 0x008fe2000800001d */
[----:B------:R-:W-:Y:S01]  /*1d560*/  IMAD.U32 R36, RZ, RZ, UR7 ;  /* 0x00000007ff247e24 */ /* 0x000fe2000f8e00ff */
[----:B------:R-:W-:Y:S01]  /*1d570*/  LOP3.LUT P5, RZ, R0, 0x8, RZ, 0xc0, !PT ;  /* 0x0000000800ff7812 */ /* 0x000fe200078ac0ff */
[----:B------:R-:W-:Y:S01]  /*1d580*/  IMAD.U32 R37, RZ, RZ, UR6 ;  /* 0x00000006ff257e24 */ /* 0x000fe2000f8e00ff */
[----:B------:R-:W3:Y:S01]  /*1d590*/  LDL.LU R55, [R1+0x330] ;  /* 0x0003300001377983 */ /* 0x000ee20000300800 */
[----:B------:R-:W-:-:S05]  /*1d5a0*/  F2FP.SATFINITE.E4M3.F32.PACK_AB_MERGE_C R29, RZ, R29, RZ ;  /* 0x0000001dff1d723e */ /* 0x000fca00048070ff */
[----:B------:R1:W-:Y:S02]  /*1d5b0*/  @!P3 STG.E.U8 desc[UR8][R30.64+0x28], R29 ;  /* 0x0000281d1e00b986 */ /* 0x0003e4000c101108 */
[----:B-1----:R-:W-:-:S06]  /*1d5c0*/  PRMT R29, RZ, 0x7610, R29 ;  /* 0x00007610ff1d7816 */ /* 0x002fcc000000001d */
        /* <DEDUP_REMOVED lines=13> */
[----:B------:R0:W-:Y:S04]  /*1d6a0*/  @!P0 STG.E.U8 desc[UR8][R32.64+0x29], R29 ;  /* 0x0000291d20008986 */ /* 0x0001e8000c101108 */
[----:B------:R-:W1:Y:S01]  /*1d6b0*/  @!P1 LDC.64 R30, c[0x0][0x5c0] ;  /* 0x00017000ff1e9b82 */ /* 0x000e620000000a00 */
[----:B0-----:R-:W-:-:S06]  /*1d6c0*/  PRMT R29, RZ, 0x7610, R29 ;  /* 0x00007610ff1d7816 */ /* 0x001fcc000000001d */
[----:B------:R-:W4:Y:S01]  /*1d6d0*/  @!P5 LDG.E.U8 R29, desc[UR8][R16.64+0x20] ;  /* 0x00002008101dd981 */ /* 0x000f22000c1e1100 */
[----:B-1----:R-:W-:-:S04]  /*1d6e0*/  @!P1 IADD3 R52, P4, P6, R6, UR7, R30 ;  /* 0x0000000706349c10 */ /* 0x002fc8000fe9e01e */
[----:B------:R-:W-:Y:S02]  /*1d6f0*/  @!P1 IADD3.X R53, R25, UR6, R31, P4, P6 ;  /* 0x0000000619359c10 */ /* 0x000fe4000a7ec41f */
[----:B------:R-:W-:Y:S02]  /*1d700*/  LOP3.LUT P6, RZ, R0, 0x4, RZ, 0xc0, !PT ;  /* 0x0000000400ff7812 */ /* 0x000fe400078cc0ff */
[----:B------:R-:W-:-:S13]  /*1d710*/  ISETP.LT.OR P4, PT, R24, 0x3a, !P2 ;  /* 0x0000003a1800780c */ /* 0x000fda0005781670 */
[----:B------:R-:W0:Y:S01]  /*1d720*/  @!P4 LDC.64 R30, c[0x0][0x5c0] ;  /* 0x00017000ff1ecb82 */ /* 0x000e220000000a00 */
[----:B------:R-:W-:Y:S02]  /*1d730*/  LOP3.LUT P1, RZ, R26, 0x40000, RZ, 0xc0, !PT ;  /* 0x000400001aff7812 */ /* 0x000fe4000782c0ff */
[----:B----4-:R-:W-:-:S04]  /*1d740*/  LOP3.LUT R29, R29, 0xff, RZ, 0xc0, !PT ;  /* 0x000000ff1d1d7812 */ /* 0x010fc800078ec0ff */
[----:B------:R-:W-:-:S05]  /*1d750*/  F2FP.F16.E4M3.UNPACK_B R29, R29 ;  /* 0x0000001dff1d723e */ /* 0x000fca00020006ff */
[----:B------:R-:W-:-:S05]  /*1d760*/  HADD2.F32 R29, -RZ, R29.H0_H0 ;  /* 0x2000001dff1d7230 */ /* 0x000fca0000004100 */
[----:B------:R-:W-:-:S04]  /*1d770*/  FMUL R29, R29, UR5 ;  /* 0x000000051d1d7c20 */ /* 0x000fc80008400000 */
[----:B---3--:R-:W-:Y:S01]  /*1d780*/  FFMA R29, R55, UR4, R29 ;  /* 0x00000004371d7c23 */ /* 0x008fe2000800001d */
[----:B0-----:R-:W-:Y:S01]  /*1d790*/  @!P4 IADD3 R38, P0, P3, R6, UR7, R30 ;  /* 0x000000070626cc10 */ /* 0x001fe2000fb1e01e */
[----:B------:R-:W-:Y:S01]  /*1d7a0*/  IMAD.U32 R32, RZ, RZ, UR6 ;  /* 0x00000006ff207e24 */ /* 0x000fe2000f8e00ff */
[----:B------:R-:W3:Y:S02]  /*1d7b0*/  LDL.LU R55, [R1+0x338] ;  /* 0x0003380001377983 */ /* 0x000ee40000300800 */
[----:B------:R-:W-:-:S05]  /*1d7c0*/  F2FP.SATFINITE.E4M3.F32.PACK_AB_MERGE_C R29, RZ, R29, RZ ;  /* 0x0000001dff1d723e */ /* 0x000fca00048070ff */
[----:B------:R0:W-:Y:S02]  /*1d7d0*/  @!P5 STG.E.U8 desc[UR8][R42.64+0x20], R29 ;  /* 0x0000201d2a00d986 */ /* 0x0001e4000c101108 */
[----:B0-----:R-:W-:-:S06]  /*1d7e0*/  PRMT R29, RZ, 0x7610, R29 ;  /* 0x00007610ff1d7816 */ /* 0x001fcc000000001d */
[----:B------:R-:W4:Y:S01]  /*1d7f0*/  @!P6 LDG.E.U8 R29, desc[UR8][R16.64+0x21] ;  /* 0x00002108101de981 */ /* 0x000f22000c1e1100 */
[----:B------:R-:W-:Y:S02]  /*1d800*/  @!P4 IADD3.X R39, R25, UR6, R31, P0, P3 ;  /* 0x000000061927cc10 */ /* 0x000fe400087e641f */
[----:B------:R-:W-:-:S13]  /*1d810*/  ISETP.LT.OR P4, PT, R24, 0x31, !P1 ;  /* 0x000000311800780c */ /* 0x000fda0004f81670 */
[----:B------:R-:W0:Y:S02]  /*1d820*/  @!P4 LDC.64 R30, c[0x0][0x5c0] ;  /* 0x00017000ff1ecb82 */ /* 0x000e240000000a00 */
[----:B0-----:R-:W-:-:S04]  /*1d830*/  @!P4 IADD3 R50, P0, P3, R6, UR11, R30 ;  /* 0x0000000b0632cc10 */ /* 0x001fc8000fb1e01e */
[----:B------:R-:W-:Y:S02]  /*1d840*/  @!P4 IADD3.X R51, R25, UR10, R31, P0, P3 ;  /* 0x0000000a1933cc10 */ /* 0x000fe400087e641f */
[----:B------:R-:W-:-:S13]  /*1d850*/  ISETP.LT.OR P4, PT, R24, 0x32, !P1 ;  /* 0x000000321800780c */ /* 0x000fda0004f81670 */
[----:B------:R-:W0:Y:S01]  /*1d860*/  @!P4 LDC.64 R30, c[0x0][0x5c0] ;  /* 0x00017000ff1ecb82 */ /* 0x000e220000000a00 */
[----:B------:R-:W-:Y:S02]  /*1d870*/  ISETP.GE.AND P5, PT, R3, 0x109, PT ;  /* 0x000001090300780c */ /* 0x000fe40003fa6270 */
        /* <DEDUP_REMOVED lines=19> */
[----:B------:R-:W-:Y:S02]  /*1d9b0*/  ISETP.LT.OR P0, PT, R24, 0x22, !P5 ;  /* 0x000000221800780c */ /* 0x000fe40006f01670 */
[----:B----4-:R-:W-:-:S11]  /*1d9c0*/  LOP3.LUT R29, R29, 0xff, RZ, 0xc0, !PT ;  /* 0x000000ff1d1d7812 */ /* 0x010fd600078ec0ff */
[----:B------:R-:W0:Y:S01]  /*1d9d0*/  @!P0 LDC.64 R32, c[0x0][0x5c0] ;  /* 0x00017000ff208b82 */ /* 0x000e220000000a00 */
        /* <DEDUP_REMOVED lines=9> */
[----:B-1----:R-:W-:Y:S02]  /*1da70*/  PRMT R29, RZ, 0x7610, R29 ;  /* 0x00007610ff1d7816 */ /* 0x002fe4000000001d */
[----:B------:R-:W1:Y:S04]  /*1da80*/  @!P5 LDC.64 R30, c[0x0][0x5c0] ;  /* 0x00017000ff1edb82 */ /* 0x000e680000000a00 */
[----:B------:R-:W4:Y:S01]  /*1da90*/  @!P0 LDG.E.U8 R29, desc[UR8][R18.64+0x21] ;  /* 0x00002108121d8981 */ /* 0x000f22000c1e1100 */
[----:B------:R-:W-:Y:S01]  /*1daa0*/  IMAD.U32 R37, RZ, RZ, UR6 ;  /* 0x00000006ff257e24 */ /* 0x000fe2000f8e00ff */
[----:B------:R-:W-:-:S04]  /*1dab0*/  @!P0 IADD3 R36, P4, P6, R36, UR61, R6 ;  /* 0x0000003d24248c10 */ /* 0x000fc8000fe9e006 */
[----:B------:R-:W-:Y:S02]  /*1dac0*/  @!P0 IADD3.X R37, R37, UR60, R25, P4, P6 ;  /* 0x0000003c25258c10 */ /* 0x000fe4000a7ec419 */
[----:B0-----:R-:W-:-:S05]  /*1dad0*/  @!P0 IADD3 R32, P3, R36, R32, RZ ;  /* 0x0000002024208210 */ /* 0x001fca0007f7e0ff */
        /* <DEDUP_REMOVED lines=8> */
[----:B--2---:R-:W-:Y:S01]  /*1db60*/  FFMA R29, R54, UR4, R29 ;  /* 0x00000004361d7c23 */ /* 0x004fe2000800001d */
[----:B------:R-:W-:Y:S01]  /*1db70*/  LOP3.LUT P5, RZ, R26, 0x20000, RZ, 0xc0, !PT ;  /* 0x000200001aff7812 */ /* 0x000fe200078ac0ff */
[----:B------:R-:W2:Y:S03]  /*1db80*/  LDL.LU R54, [R1+0x344] ;  /* 0x0003440001367983 */ /* 0x000ea60000300800 */
[----:B------:R-:W-:-:S05]  /*1db90*/  F2FP.SATFINITE.E4M3.F32.PACK_AB_MERGE_C R29, RZ, R29, RZ ;  /* 0x0000001dff1d723e */ /* 0x000fca00048070ff */
[----:B------:R0:W-:Y:S02]  /*1dba0*/  @!P0 STG.E.U8 desc[UR8][R32.64+0x21], R29 ;  /* 0x0000211d20008986 */ /* 0x0001e4000c101108 */
[----:B0-----:R-:W-:-:S06]  /*1dbb0*/  PRMT R29, RZ, 0x7610, R29 ;  /* 0x00007610ff1d7816 */ /* 0x001fcc000000001d */
[----:B------:R-:W4:Y:S01]  /*1dbc0*/  @!P6 LDG.E.U8 R29, desc[UR8][R16.64+0x28] ;  /* 0x00002808101de981 */ /* 0x000f22000c1e1100 */
[----:B------:R-:W-:-:S13]  /*1dbd0*/  ISETP.LT.OR P0, PT, R24, 0x3a, !P1 ;  /* 0x0000003a1800780c */ /* 0x000fda0004f01670 */
[----:B------:R-:W0:Y:S01]  /*1dbe0*/  @!P0 LDC.64 R30, c[0x0][0x5c0] ;  /* 0x00017000ff1e8b82 */ /* 0x000e220000000a00 */
[----:B------:R-:W-:-:S04]  /*1dbf0*/  LOP3.LUT R26, R26, 0xfffeffff, RZ, 0xc0, !PT ;  /* 0xfffeffff1a1a7812 */ /* 0x000fc800078ec0ff */
[----:B------:R-:W-:Y:S02]  /*1dc00*/  @P1 LOP3.LUT R26, R26, 0x10000, RZ, 0xfc, !PT ;  /* 0x000100001a1a1812 */ /* 0x000fe400078efcff */
[----:B------:R-:W-:Y:S02]  /*1dc10*/  ISETP.GE.AND P1, PT, R3, 0x101, PT ;  /* 0x000001010300780c */ /* 0x000fe40003f26270 */
[----:B------:R-:W-:-:S04]  /*1dc20*/  LOP3.LUT R26, R26, 0xffffbfff, RZ, 0xc0, !PT ;  /* 0xffffbfff1a1a7812 */ /* 0x000fc800078ec0ff */
[----:B------:R-:W-:Y:S02]  /*1dc30*/  @P0 LOP3.LUT R26, R26, 0x4000, RZ, 0xfc, !PT ;  /* 0x000040001a1a0812 */ /* 0x000fe400078efcff */
        /* <DEDUP_REMOVED lines=8> */
[----:B---3--:R-:W-:Y:S01]  /*1dcc0*/  FFMA R29, R55, UR4, R29 ;  /* 0x00000004371d7c23 */ /* 0x008fe2000800001d */
[----:B------:R-:W-:Y:S01]  /*1dcd0*/  LOP3.LUT R0, R0, 0xfffffbff, RZ, 0xc0, !PT ;  /* 0xfffffbff00007812 */ /* 0x000fe200078ec0ff */
[----:B------:R-:W-:Y:S01]  /*1dce0*/  IMAD.U32 R32, RZ, RZ, UR6 ;  /* 0x00000006ff207e24 */ /* 0x000fe2000f8e00ff */
[----:B0-----:R-:W-:Y:S01]  /*1dcf0*/  @!P0 IADD3 R56, P3, P4, R6, UR61, R30 ;  /* 0x0000003d06388c10 */ /* 0x001fe2000fc7e01e */
[----:B------:R-:W3:Y:S01]  /*1dd00*/  LDL.LU R55, [R1+0x348] ;  /* 0x0003480001377983 */ /* 0x000ee20000300800 */
[----:B------:R-:W-:-:S05]  /*1dd10*/  F2FP.SATFINITE.E4M3.F32.PACK_AB_MERGE_C R29, RZ, R29, RZ ;  /* 0x0000001dff1d723e */ /* 0x000fca00048070ff */
[----:B------:R0:W-:Y:S02]  /*1dd20*/  @!P6 STG.E.U8 desc[UR8][R44.64+0x28], R29 ;  /* 0x0000281d2c00e986 */ /* 0x0001e4000c101108 */
[----:B0-----:R-:W-:-:S06]  /*1dd30*/  PRMT R29, RZ, 0x7610, R29 ;  /* 0x00007610ff1d7816 */ /* 0x001fcc000000001d */
[----:B------:R-:W4:Y:S01]  /*1dd40*/  @!P5 LDG.E.U8 R29, desc[UR8][R16.64+0x29] ;  /* 0x00002908101dd981 */ /* 0x000f22000c1e1100 */
[----:B------:R-:W-:Y:S02]  /*1dd50*/  @P0 LOP3.LUT R0, R0, 0x400, RZ, 0xfc, !PT ;  /* 0x0000040000000812 */ /* 0x000fe400078efcff */
        /* <DEDUP_REMOVED lines=15> */
[----:B------:R-:W-:Y:S01]  /*1de50*/  IMAD.U32 R33, RZ, RZ, UR6 ;  /* 0x00000006ff217e24 */ /* 0x000fe2000f8e00ff */
[----:B------:R-:W-:Y:S01]  /*1de60*/  LOP3.LUT R0, R0, 0xfffffdff, RZ, 0xc0, !PT ;  /* 0xfffffdff00007812 */ /* 0x000fe200078ec0ff */
[----:B------:R-:W4:Y:S04]  /*1de70*/  LDL.LU R60, [R1+0x350] ;  /* 0x00035000013c7983 */ /* 0x000f280000300800 */
[----:B------:R1:W-:Y:S01]  /*1de80*/  @!P5 STG.E.U8 desc[UR8][R34.64+0x29], R29 ;  /* 0x0000291d2200d986 */ /* 0x0003e2000c101108 */
[----:B------:R-:W-:-:S03]  /*1de90*/  @P0 LOP3.LUT R0, R0, 0x200, RZ, 0xfc, !PT ;  /* 0x0000020000000812 */ /* 0x000fc600078efcff */
[----:B------:R-:W5:Y:S01]  /*1dea0*/  LDL.LU R61, [R1+0x354] ;  /* 0x00035400013d7983 */ /* 0x000f620000300800 */
[----:B-1----:R-:W-:-:S05]  /*1deb0*/  IMAD.U32 R29, RZ, RZ, UR7 ;  /* 0x00000007ff1d7e24 */ /* 0x002fca000f8e00ff */
[----:B------:R-:W-:-:S04]  /*1dec0*/  @!P3 IADD3 R29, P4, P5, R29, UR61, R6 ;  /* 0x0000003d1d1dbc10 */ /* 0x000fc8000fd9e006 */
[----:B------:R-:W-:Y:S02]  /*1ded0*/  @!P3 IADD3.X R32, R32, UR60, R25, P4, P5 ;  /* 0x0000003c2020bc10 */ /* 0x000fe4000a7ea419 */
[----:B0-----:R-:W-:Y:S02]  /*1dee0*/  @!P3 IADD3 R30, P4, R29, R30, RZ ;  /* 0x0000001e1d1eb210 */ /* 0x001fe40007f9e0ff */
[----:B------:R-:W-:-:S06]  /*1def0*/  PRMT R29, RZ, 0x7610, R29 ;  /* 0x00007610ff1d7816 */ /* 0x000fcc000000001d */
[----:B------:R-:W3:Y:S01]  /*1df00*/  @!P3 LDG.E.U8 R29, desc[UR8][R18.64+0x28] ;  /* 0x00002808121db981 */ /* 0x000ee2000c1e1100 */
[----:B------:R-:W-:Y:S01]  /*1df10*/  @!P3 IMAD.X R31, R32, 0x1, R31, P4 ;  /* 0x00000001201fb824 */ /* 0x000fe200020e061f */
[----:B------:R-:W-:Y:S02]  /*1df20*/  ISETP.LT.OR P4, PT, R24, 0x2a, !P6 ;  /* 0x0000002a1800780c */ /* 0x000fe40007781670 */
[----:B---3--:R-:W-:-:S04]  /*1df30*/  LOP3.LUT R29, R29, 0xff, RZ, 0xc0, !PT ;  /* 0x000000ff1d1d7812 */ /* 0x008fc800078ec0ff */
[----:B------:R-:W-:-:S05]  /*1df40*/  F2FP.F16.E4M3.UNPACK_B R29, R29 ;  /* 0x0000001dff1d723e */ /* 0x000fca00020006ff */
[----:B------:R-:W-:-:S05]  /*1df50*/  HADD2.F32 R29, -RZ, R29.H0_H0 ;  /* 0x2000001dff1d7230 */ /* 0x000fca0000004100 */
[----:B------:R-:W-:-:S04]  /*1df60*/  FMUL R29, R29, UR5 ;  /* 0x000000051d1d7c20 */ /* 0x000fc80008400000 */
[----:B------:R-:W-:-:S05]  /*1df70*/  FFMA R29, R55, UR4, R29 ;  /* 0x00000004371d7c23 */ /* 0x000fca000800001d */
[----:B------:R-:W-:-:S05]  /*1df80*/  F2FP.SATFINITE.E4M3.F32.PACK_AB_MERGE_C R29, RZ, R29, RZ ;  /* 0x0000001dff1d723e */ /* 0x000fca00048070ff */
[----:B------:R0:W-:Y:S02]  /*1df90*/  @!P3 STG.E.U8 desc[UR8][R30.64+0x28], R29 ;  /* 0x0000281d1e00b986 */ /* 0x0001e4000c101108 */
[----:B0-----:R-:W-:Y:S01]  /*1dfa0*/  PRMT R29, RZ, 0x7610, R29 ;  /* 0x00007610ff1d7816 */ /* 0x001fe2000000001d */
[----:B------:R-:W0:Y:S05]  /*1dfb0*/  @!P4 LDC.64 R30, c[0x0][0x5c0] ;  /* 0x00017000ff1ecb82 */ /* 0x000e2a0000000a00 */
[----:B------:R-:W3:Y:S01]  /*1dfc0*/  @!P4 LDG.E.U8 R29, desc[UR8][R18.64+0x29] ;  /* 0x00002908121dc981 */ /* 0x000ee2000c1e1100 */
[----:B------:R-:W-:-:S05]  /*1dfd0*/  IMAD.U32 R32, RZ, RZ, UR7 ;  /* 0x00000007ff207e24 */ /* 0x000fca000f8e00ff */
[----:B------:R-:W-:Y:S02]  /*1dfe0*/  @!P4 IADD3 R32, P5, P6, R32, UR61, R6 ;  /* 0x0000003d2020cc10 */ /* 0x000fe4000febe006 */
[----:B------:R-:W-:Y:S02]  /*1dff0*/  ISETP.GE.AND P0, PT, R3, 0x181, PT ;  /* 0x000001810300780c */ /* 0x000fe40003f06270 */
[----:B------:R-:W-:Y:S02]  /*1e000*/  @!P4 IADD3.X R33, R33, UR60, R25, P5, P6 ;  /* 0x0000003c2121cc10 */ /* 0x000fe4000afec419 */
[----:B0-----:R-:W-:-:S05]  /*1e010*/  @!P4 IADD3 R30, P3, R32, R30, RZ ;  /* 0x0000001e201ec210 */ /* 0x001fca0007f7e0ff */
[----:B------:R-:W-:Y:S01]  /*1e020*/  @!P4 IMAD.X R31, R33, 0x1, R31, P3 ;  /* 0x00000001211fc824 */ /* 0x000fe200018e061f */
[----:B------:R-:W-:-:S13]  /*1e030*/  ISETP.LT.OR P3, PT, R24, 0x21, !P0 ;  /* 0x000000211800780c */ /* 0x000fda0004761670 */
[----:B------:R-:W-:Y:S02]  /*1e040*/  @!P3 IMAD.MOV.U32 R32, RZ, RZ, R6 ;  /* 0x000000ffff20b224 */ /* 0x000fe400078e0006 */
[----:B------:R-:W-:Y:S02]  /*1e050*/  @!P3 IMAD.MOV.U32 R33, RZ, RZ, R25 ;  /* 0x000000ffff21b224 */ /* 0x000fe400078e0019 */
[----:B------:R-:W-:Y:S01]  /*1e060*/  @!P3 IMAD.WIDE.U32 R32, R4, 0x180, R32 ;  /* 0x000001800420b825 */ /* 0x000fe200078e0020 */
[----:B---3--:R-:W-:-:S04]  /*1e070*/  LOP3.LUT R29, R29, 0xff, RZ, 0xc0, !PT ;  /* 0x000000ff1d1d7812 */ /* 0x008fc800078ec0ff */
[----:B------:R-:W-:-:S05]  /*1e080*/  F2FP.F16.E4M3.UNPACK_B R29, R29 ;  /* 0x0000001dff1d723e */ /* 0x000fca00020006ff */
[----:B------:R-:W-:-:S05]  /*1e090*/  HADD2.F32 R29, -RZ, R29.H0_H0 ;  /* 0x2000001dff1d7230 */ /* 0x000fca0000004100 */
[----:B------:R-:W-:-:S04]  /*1e0a0*/  FMUL R29, R29, UR5 ;  /* 0x000000051d1d7c20 */ /* 0x000fc80008400000 */
[----:B--2---:R-:W-:-:S05]  /*1e0b0*/  FFMA R29, R54, UR4, R29 ;  /* 0x00000004361d7c23 */ /* 0x004fca000800001d */
[----:B------:R-:W-:-:S05]  /*1e0c0*/  F2FP.SATFINITE.E4M3.F32.PACK_AB_MERGE_C R29, RZ, R29, RZ ;  /* 0x0000001dff1d723e */ /* 0x000fca00048070ff */
[----:B------:R0:W-:Y:S02]  /*1e0d0*/  @!P4 STG.E.U8 desc[UR8][R30.64+0x29], R29 ;  /* 0x0000291d1e00c986 */ /* 0x0001e4000c101108 */
[----:B0-----:R-:W0:Y:S01]  /*1e0e0*/  @!P3 LDC.64 R30, c[0x0][0x5c0] ;  /* 0x00017000ff1ebb82 */ /* 0x001e220000000a00 */
[----:B------:R-:W-:Y:S01]  /*1e0f0*/  @!P3 IMAD R29, R5, 0x180, RZ ;  /* 0x00000180051db824 */ /* 0x000fe200078e02ff */
[----:B0-----:R-:W-:-:S04]  /*1e100*/  @!P3 IADD3 R32, P4, R32, R30, RZ ;  /* 0x0000001e2020b210 */ /* 0x001fc80007f9e0ff */
[--C-:B------:R-:W-:Y:S02]  /*1e110*/  @!P3 IADD3.X R33, R31, R33, R29.reuse, P4, !PT ;  /* 0x000000211f21b210 */ /* 0x100fe400027fe41d */
[----:B------:R-:W-:-:S06]  /*1e120*/  PRMT R29, RZ, 0x7610, R29 ;  /* 0x00007610ff1d7816 */ /* 0x000fcc000000001d */
[----:B------:R-:W2:Y:S01]  /*1e130*/  @!P3 LDG.E.U8 R29, desc[UR8][R20.64+0x20] ;  /* 0x00002008141db981 */ /* 0x000ea2000c1e1100 */
[----:B------:R-:W-:-:S13]  /*1e140*/  ISETP.LT.OR P6, PT, R24, 0x39, !P1 ;  /* 0x000000391800780c */ /* 0x000fda0004fc1670 */
[----:B------:R-:W0:Y:S02]  /*1e150*/  @!P6 LDC.64 R30, c[0x0][0x5c0] ;  /* 0x00017000ff1eeb82 */ /* 0x000e240000000a00 */
[----:B0-----:R-:W-:-:S04]  /*1e160*/  @!P6 IADD3 R54, P4, P5, R6, UR61, R30 ;  /* 0x0000003d0636ec10 */ /* 0x001fc8000fd9e01e */
[----:B------:R-:W-:Y:S02]  /*1e170*/  @!P6 IADD3.X R55, R25, UR60, R31, P4, P5 ;  /* 0x0000003c1937ec10 */ /* 0x000fe4000a7ea41f */
[----:B------:R-:W-:-:S13]  /*1e180*/  ISETP.LT.OR P4, PT, R24, 0x22, !P0 ;  /* 0x000000221800780c */ /* 0x000fda0004781670 */
[----:B------:R-:W-:Y:S02]  /*1e190*/  @!P4 IMAD.MOV.U32 R30, RZ, RZ, R6 ;  /* 0x000000ffff1ec224 */ /* 0x000fe400078e0006 */
[----:B------:R-:W-:Y:S02]  /*1e1a0*/  @!P4 IMAD.MOV.U32 R31, RZ, RZ, R25 ;  /* 0x000000ffff1fc224 */ /* 0x000fe400078e0019 */
[----:B------:R-:W-:Y:S01]  /*1e1b0*/  @!P4 IMAD.WIDE.U32 R30, R4, 0x180, R30 ;  /* 0x00000180041ec825 */ /* 0x000fe200078e001e */
[----:B--2---:R-:W-:-:S04]  /*1e1c0*/  LOP3.LUT R29, R29, 0xff, RZ, 0xc0, !PT ;  /* 0x000000ff1d1d7812 */ /* 0x004fc800078ec0ff */
[----:B------:R-:W-:-:S05]  /*1e1d0*/  F2FP.F16.E4M3.UNPACK_B R29, R29 ;  /* 0x0000001dff1d723e */ /* 0x000fca00020006ff */
[----:B------:R-:W-:-:S05]  /*1e1e0*/  HADD2.F32 R29, -RZ, R29.H0_H0 ;  /* 0x2000001dff1d7230 */ /* 0x000fca0000004100 */
[----:B------:R-:W-:-:S04]  /*1e1f0*/  FMUL R29, R29, UR5 ;  /* 0x000000051d1d7c20 */ /* 0x000fc80008400000 */
[----:B----4-:R-:W-:Y:S01]  /*1e200*/  FFMA R29, R60, UR4, R29 ;  /* 0x000000043c1d7c23 */ /* 0x010fe2000800001d */
[----:B------:R-:W-:Y:S01]  /*1e210*/  LOP3.LUT R0, R0, 0xfffffffd, RZ, 0xc0, !PT ;  /* 0xfffffffd00007812 */ /* 0x000fe200078ec0ff */
[----:B------:R-:W2:Y:S03]  /*1e220*/  LDL.LU R60, [R1+0x358] ;  /* 0x00035800013c7983 */ /* 0x000ea60000300800 */
[----:B------:R-:W-:Y:S01]  /*1e230*/  F2FP.SATFINITE.E4M3.F32.PACK_AB_MERGE_C R29, RZ, R29, RZ ;  /* 0x0000001dff1d723e */ /* 0x000fe200048070ff */
[----:B------:R-:W3:Y:S04]  /*1e240*/  LDL.LU R69, [R1+0x35c] ;  /* 0x00035c0001457983 */ /* 0x000ee80000300800 */
[----:B------:R0:W-:Y:S01]  /*1e250*/  @!P3 STG.E.U8 desc[UR8][R32.64+0x20], R29 ;  /* 0x0000201d2000b986 */ /* 0x0001e2000c101108 */
[----:B------:R-:W-:-:S02]  /*1e260*/  @P6 LOP3.LUT R0, R0, 0x2, RZ, 0xfc, !PT ;  /* 0x0000000200006812 */ /* 0x000fc400078efcff */
[----:B------:R-:W-:Y:S01]  /*1e270*/  LOP3.LUT R26, R26, 0xffffefff, RZ, 0xc0, !PT ;  /* 0xffffefff1a1a7812 */ /* 0x000fe200078ec0ff */
[----:B------:R-:W4:Y:S04]  /*1e280*/  LDL.LU R68, [R1+0x360] ;  /* 0x0003600001447983 */ /* 0x000f280000300800 */
[----:B------:R-:W4:Y:S01]  /*1e290*/  LDL.LU R77, [R1+0x364] ;  /* 0x00036400014d7983 */ /* 0x000f220000300800 */
[----:B0-----:R-:W0:Y:S01]  /*1e2a0*/  @!P4 LDC.64 R32, c[0x0][0x5c0] ;  /* 0x00017000ff20cb82 */ /* 0x001e220000000a00 */
[----:B------:R-:W-:Y:S02]  /*1e2b0*/  @!P4 IMAD R29, R5, 0x180, RZ ;  /* 0x00000180051dc824 */ /* 0x000fe400078e02ff */
[----:B------:R-:W4:Y:S01]  /*1e2c0*/  LDL.LU R76, [R1+0x368] ;  /* 0x00036800014c7983 */ /* 0x000f220000300800 */
[----:B0-----:R-:W-:-:S04]  /*1e2d0*/  @!P4 IADD3 R32, P3, R30, R32, RZ ;  /* 0x000000201e20c210 */ /* 0x001fc80007f7e0ff */
[--C-:B------:R-:W-:Y:S02]  /*1e2e0*/  @!P4 IADD3.X R33, R33, R31, R29.reuse, P3, !PT ;  /* 0x0000001f2121c210 */ /* 0x100fe40001ffe41d */
[----:B------:R-:W-:-:S06]  /*1e2f0*/  PRMT R29, RZ, 0x7610, R29 ;  /* 0x00007610ff1d7816 */ /* 0x000fcc000000001d */
[----:B------:R-:W5:Y:S01]  /*1e300*/  @!P4 LDG.E.U8 R29, desc[UR8][R20.64+0x21] ;  /* 0x00002108141dc981 */ /* 0x000f62000c1e1100 */
[----:B------:R-:W-:-:S13]  /*1e310*/  ISETP.LT.OR P3, PT, R24, 0x3a, !P1 ;  /* 0x0000003a1800780c */ /* 0x000fda0004f61670 */
[----:B------:R-:W0:Y:S01]  /*1e320*/  @!P3 LDC.64 R30, c[0x0][0x5c0] ;  /* 0x00017000ff1ebb82 */ /* 0x000e220000000a00 */
[----:B------:R-:W-:Y:S02]  /*1e330*/  @P3 LOP3.LUT R26, R26, 0x1000, RZ, 0xfc, !PT ;  /* 0x000010001a1a3812 */ /* 0x000fe400078efcff */
[----:B0-----:R-:W-:-:S04]  /*1e340*/  @!P3 IADD3 R44, P5, P6, R6, UR61, R30 ;  /* 0x0000003d062cbc10 */ /* 0x001fc8000febe01e */
[----:B------:R-:W-:Y:S02]  /*1e350*/  @!P3 IADD3.X R45, R25, UR60, R31, P5, P6 ;  /* 0x0000003c192dbc10 */ /* 0x000fe4000afec41f */
[----:B------:R-:W-:Y:S02]  /*1e360*/  LOP3.LUT P3, RZ, R0, 0x4000, RZ, 0xc0, !PT ;  /* 0x0000400000ff7812 */ /* 0x000fe4000786c0ff */
[----:B-----5:R-:W-:-:S04]  /*1e370*/  LOP3.LUT R29, R29, 0xff, RZ, 0xc0, !PT ;  /* 0x000000ff1d1d7812 */ /* 0x020fc800078ec0ff */
[----:B------:R-:W-:-:S05]  /*1e380*/  F2FP.F16.E4M3.UNPACK_B R29, R29 ;  /* 0x0000001dff1d723e */ /* 0x000fca00020006ff */
[----:B------:R-:W-:-:S05]  /*1e390*/  HADD2.F32 R29, -RZ, R29.H0_H0 ;  /* 0x2000001dff1d7230 */ /* 0x000fca0000004100 */
[----:B------:R-:W-:-:S04]  /*1e3a0*/  FMUL R29, R29, UR5 ;  /* 0x000000051d1d7c20 */ /* 0x000fc80008400000 */
[----:B------:R-:W-:-:S05]  /*1e3b0*/  FFMA R29, R61, UR4, R29 ;  /* 0x000000043d1d7c23 */ /* 0x000fca000800001d */
[----:B------:R-:W-:-:S05]  /*1e3c0*/  F2FP.SATFINITE.E4M3.F32.PACK_AB_MERGE_C R29, RZ, R29, RZ ;  /* 0x0000001dff1d723e */ /* 0x000fca00048070ff */
[----:B------:R0:W-:Y:S02]  /*1e3d0*/  @!P4 STG.E.U8 desc[UR8][R32.64+0x21], R29 ;  /* 0x0000211d2000c986 */ /* 0x0001e4000c101108 */
[----:B0-----:R-:W-:-:S06]  /*1e3e0*/  PRMT R29, RZ, 0x7610, R29 ;  /* 0x00007610ff1d7816 */ /* 0x001fcc000000001d */
[----:B------:R-:W5:Y:S01]  /*1e3f0*/  @!P3 LDG.E.U8 R29, desc[UR8][R22.64+0x20] ;  /* 0x00002008161db981 */ /* 0x000f62000c1e1100 */
[----:B------:R-:W-:Y:S02]  /*1e400*/  LOP3.LUT P6, RZ, R0, 0x2000, RZ, 0xc0, !PT ;  /* 0x0000200000ff7812 */ /* 0x000fe400078cc0ff */
[----:B------:R-:W-:-:S13]  /*1e410*/  ISETP.LT.OR P1, PT, R24, 0x41, !P2 ;  /* 0x000000411800780c */ /* 0x000fda0005721670 */
[----:B------:R-:W0:Y:S01]  /*1e420*/  @!P1 LDC.64 R30, c[0x0][0x5c0] ;  /* 0x00017000ff1e9b82 */ /* 0x000e220000000a00 */
[----:B-----5:R-:W-:-:S04]  /*1e430*/  LOP3.LUT R29, R29, 0xff, RZ, 0xc0, !PT ;  /* 0x000000ff1d1d7812 */ /* 0x020fc800078ec0ff */
[----:B------:R-:W-:-:S05]  /*1e440*/  F2FP.F16.E4M3.UNPACK_B R29, R29 ;  /* 0x0000001dff1d723e */ /* 0x000fca00020006ff */
[----:B------:R-:W-:-:S05]  /*1e450*/  HADD2.F32 R29, -RZ, R29.H0_H0 ;  /* 0x2000001dff1d7230 */ /* 0x000fca0000004100 */
[----:B------:R-:W-:-:S04]  /*1e460*/  FMUL R29, R29, UR5 ;  /* 0x000000051d1d7c20 */ /* 0x000fc80008400000 */
[----:B--2---:R-:W-:-:S05]  /*1e470*/  FFMA R29, R60, UR4, R29 ;  /* 0x000000043c1d7c23 */ /* 0x004fca000800001d */
[----:B------:R-:W-:-:S05]  /*1e480*/  F2FP.SATFINITE.E4M3.F32.PACK_AB_MERGE_C R29, RZ, R29, RZ ;  /* 0x0000001dff1d723e */ /* 0x000fca00048070ff */
[----:B------:R1:W-:Y:S02]  /*1e490*/  @!P3 STG.E.U8 desc[UR8][R66.64+0x20], R29 ;  /* 0x0000201d4200b986 */ /* 0x0003e4000c101108 */
[----:B-1----:R-:W-:-:S06]  /*1e4a0*/  PRMT R29, RZ, 0x7610, R29 ;  /* 0x00007610ff1d7816 */ /* 0x002fcc000000001d */
[----:B------:R-:W2:Y:S01]  /*1e4b0*/  @!P6 LDG.E.U8 R29, desc[UR8][R22.64+0x21] ;  /* 0x00002108161de981 */ /* 0x000ea2000c1e1100 */
[----:B0-----:R-:W-:-:S04]  /*1e4c0*/  @!P1 IADD3 R62, P4, P5, R6, UR7, R30 ;  /* 0x00000007063e9c10 */ /* 0x001fc8000fd9e01e */
[----:B------:R-:W-:Y:S02]  /*1e4d0*/  @!P1 IADD3.X R63, R25, UR6, R31, P4, P5 ;  /* 0x00000006193f9c10 */ /* 0x000fe4000a7ea41f */
[----:B------:R-:W-:-:S13]  /*1e4e0*/  ISETP.LT.OR P1, PT, R24, 0x42, !P2 ;  /* 0x000000421800780c */ /* 0x000fda0005721670 */
[----:B------:R-:W0:Y:S02]  /*1e4f0*/  @!P1 LDC.64 R30, c[0x0][0x5c0] ;  /* 0x00017000ff1e9b82 */ /* 0x000e240000000a00 */
[----:B0-----:R-:W-:-:S04]  /*1e500*/  @!P1 IADD3 R60, P4, P5, R6, UR7, R30 ;  /* 0x00000007063c9c10 */ /* 0x001fc8000fd9e01e */
[----:B------:R-:W-:Y:S02]  /*1e510*/  @!P1 IADD3.X R61, R25, UR6, R31, P4, P5 ;  /* 0x00000006193d9c10 */ /* 0x000fe4000a7ea41f */
[----:B------:R-:W-:-:S13]  /*1e520*/  ISETP.LT.OR P4, PT, R24, 0x29, !P0 ;  /* 0x000000291800780c */ /* 0x000fda0004781670 */
[----:B------:R-:W0:Y:S01]  /*1e530*/  @!P4 LDC.64 R30, c[0x0][0x5c0] ;  /* 0x00017000ff1ecb82 */ /* 0x000e220000000a00 */
[----:B------:R-:W-:Y:S02]  /*1e540*/  @!P4 IMAD.MOV.U32 R32, RZ, RZ, R6 ;  /* 0x000000ffff20c224 */ /* 0x000fe400078e0006 */
[----:B------:R-:W-:Y:S02]  /*1e550*/  @!P4 IMAD.MOV.U32 R33, RZ, RZ, R25 ;  /* 0x000000ffff21c224 */ /* 0x000fe400078e0019 */
[----:B------:R-:W-:-:S03]  /*1e560*/  @!P4 IMAD.WIDE.U32 R32, R4, 0x180, R32 ;  /* 0x000001800420c825 */ /* 0x000fc600078e0020 */
[----:B0-----:R-:W-:Y:S02]  /*1e570*/  @!P4 IADD3 R32, P5, R32, R30, RZ ;  /* 0x0000001e2020c210 */ /* 0x001fe40007fbe0ff */
[----:B--2---:R-:W-:-:S04]  /*1e580*/  LOP3.LUT R29, R29, 0xff, RZ, 0xc0, !PT ;  /* 0x000000ff1d1d7812 */ /* 0x004fc800078ec0ff */
[----:B------:R-:W-:-:S05]  /*1e590*/  F2FP.F16.E4M3.UNPACK_B R29, R29 ;  /* 0x0000001dff1d723e */ /* 0x000fca00020006ff */
[----:B------:R-:W-:-:S05]  /*1e5a0*/  HADD2.F32 R29, -RZ, R29.H0_H0 ;  /* 0x2000001dff1d7230 */ /* 0x000fca0000004100 */
[----:B------:R-:W-:-:S04]  /*1e5b0*/  FMUL R29, R29, UR5 ;  /* 0x000000051d1d7c20 */ /* 0x000fc80008400000 */
[----:B---3--:R-:W-:-:S05]  /*1e5c0*/  FFMA R29, R69, UR4, R29 ;  /* 0x00000004451d7c23 */ /* 0x008fca000800001d */
[----:B------:R-:W-:-:S05]  /*1e5d0*/  F2FP.SATFINITE.E4M3.F32.PACK_AB_MERGE_C R29, RZ, R29, RZ ;  /* 0x0000001dff1d723e */ /* 0x000fca00048070ff */
[----:B------:R0:W-:Y:S02]  /*1e5e0*/  @!P6 STG.E.U8 desc[UR8][R64.64+0x21], R29 ;  /* 0x0000211d4000e986 */ /* 0x0001e4000c101108 */
[----:B0-----:R-:W-:-:S05]  /*1e5f0*/  @!P4 IMAD R29, R5, 0x180, RZ ;  /* 0x00000180051dc824 */ /* 0x001fca00078e02ff */
[--C-:B------:R-:W-:Y:S02]  /*1e600*/  @!P4 IADD3.X R33, R31, R33, R29.reuse, P5, !PT ;  /* 0x000000211f21c210 */ /* 0x100fe40002ffe41d */
[----:B------:R-:W-:-:S06]  /*1e610*/  PRMT R29, RZ, 0x7610, R29 ;  /* 0x00007610ff1d7816 */ /* 0x000fcc000000001d */
[----:B------:R-:W2:Y:S01]  /*1e620*/  @!P4 LDG.E.U8 R29, desc[UR8][R20.64+0x28] ;  /* 0x00002808141dc981 */ /* 0x000ea2000c1e1100 */
[----:B------:R-:W-:-:S13]  /*1e630*/  ISETP.LT.OR P3, PT, R24, 0x49, !P2 ;  /* 0x000000491800780c */ /* 0x000fda0005761670 */
[----:B------:R-:W0:Y:S02]  /*1e640*/  @!P3 LDC.64 R30, c[0x0][0x5c0] ;  /* 0x00017000ff1ebb82 */ /* 0x000e240000000a00 */
[----:B0-----:R-:W-:-:S04]  /*1e650*/  @!P3 IADD3 R70, P5, P6, R6, UR7, R30 ;  /* 0x000000070646bc10 */ /* 0x001fc8000febe01e */
[----:B------:R-:W-:Y:S02]  /*1e660*/  @!P3 IADD3.X R71, R25, UR6, R31, P5, P6 ;  /* 0x000000061947bc10 */ /* 0x000fe4000afec41f */
[----:B--2---:R-:W-:-:S04]  /*1e670*/  LOP3.LUT R29, R29, 0xff, RZ, 0xc0, !PT ;  /* 0x000000ff1d1d7812 */ /* 0x004fc800078ec0ff */
[----:B------:R-:W-:-:S05]  /*1e680*/  F2FP.F16.E4M3.UNPACK_B R29, R29 ;  /* 0x0000001dff1d723e */ /* 0x000fca00020006ff */
[----:B------:R-:W-:-:S05]  /*1e690*/  HADD2.F32 R29, -RZ, R29.H0_H0 ;  /* 0x2000001dff1d7230 */ /* 0x000fca0000004100 */
[----:B------:R-:W-:-:S04]  /*1e6a0*/  FMUL R29, R29, UR5 ;  /* 0x000000051d1d7c20 */ /* 0x000fc80008400000 */
[----:B----4-:R-:W-:-:S05]  /*1e6b0*/  FFMA R29, R68, UR4, R29 ;  /* 0x00000004441d7c23 */ /* 0x010fca000800001d */
        /* <DEDUP_REMOVED lines=9> */
[--C-:B------:R-:W-:Y:S02]  /*1e750*/  @!P4 IADD3.X R33, R33, R31, R29.reuse, P5, !PT ;  /* 0x0000001f2121c210 */ /* 0x100fe40002ffe41d */
[----:B------:R-:W-:-:S06]  /*1e760*/  PRMT R29, RZ, 0x7610, R29 ;  /* 0x00007610ff1d7816 */ /* 0x000fcc000000001d */
[----:B------:R-:W2:Y:S01]  /*1e770*/  @!P4 LDG.E.U8 R29, desc[UR8][R20.64+0x29] ;  /* 0x00002908141dc981 */ /* 0x000ea2000c1e1100 */
[----:B------:R-:W-:Y:S02]  /*1e780*/  LOP3.LUT P3, RZ, R0, 0x40000, RZ, 0xc0, !PT ;  /* 0x0004000000ff7812 */ /* 0x000fe4000786c0ff */
[----:B--2---:R-:W-:-:S04]  /*1e790*/  LOP3.LUT R29, R29, 0xff, RZ, 0xc0, !PT ;  /* 0x000000ff1d1d7812 */ /* 0x004fc800078ec0ff */
[----:B------:R-:W-:-:S05]  /*1e7a0*/  F2FP.F16.E4M3.UNPACK_B R29, R29 ;  /* 0x0000001dff1d723e */ /* 0x000fca00020006ff */
[----:B------:R-:W-:-:S05]  /*1e7b0*/  HADD2.F32 R29, -RZ, R29.H0_H0 ;  /* 0x2000001dff1d7230 */ /* 0x000fca0000004100 */
[----:B------:R-:W-:-:S04]  /*1e7c0*/  FMUL R29, R29, UR5 ;  /* 0x000000051d1d7c20 */ /* 0x000fc80008400000 */
[----:B------:R-:W-:Y:S01]  /*1e7d0*/  FFMA R29, R77, UR4, R29 ;  /* 0x000000044d1d7c23 */ /* 0x000fe2000800001d */
[----:B------:R-:W-:Y:S01]  /*1e7e0*/  ISETP.LT.OR P0, PT, R24, 0x4a, !P2 ;  /* 0x0000004a1800780c */ /* 0x000fe20005701670 */
[----:B------:R-:W2:Y:S03]  /*1e7f0*/  LDL.LU R77, [R1+0x36c] ;  /* 0x00036c00014d7983 */ /* 0x000ea60000300800 */
[----:B------:R-:W-:-:S05]  /*1e800*/  F2FP.SATFINITE.E4M3.F32.PACK_AB_MERGE_C R29, RZ, R29, RZ ;  /* 0x0000001dff1d723e */ /* 0x000fca00048070ff */
[----:B------:R0:W-:Y:S04]  /*1e810*/  @!P4 STG.E.U8 desc[UR8][R32.64+0x29], R29 ;  /* 0x0000291d2000c986 */ /* 0x0001e8000c101108 */
[----:B------:R-:W1:Y:S01]  /*1e820*/  @!P0 LDC.64 R30, c[0x0][0x5c0] ;  /* 0x00017000ff1e8b82 */ /* 0x000e620000000a00 */
[----:B0-----:R-:W-:-:S06]  /*1e830*/  PRMT R29, RZ, 0x7610, R29 ;  /* 0x00007610ff1d7816 */ /* 0x001fcc000000001d */
[----:B------:R-:W3:Y:S01]  /*1e840*/  @!P3 LDG.E.U8 R29, desc[UR8][R22.64+0x28] ;  /* 0x00002808161db981 */ /* 0x000ee2000c1e1100 */
[----:B-1----:R-:W-:-:S04]  /*1e850*/  @!P0 IADD3 R68, P5, P6, R6, UR7, R30 ;  /* 0x0000000706448c10 */ /* 0x002fc8000febe01e */
[----:B------:R-:W-:Y:S02]  /*1e860*/  @!P0 IADD3.X R69, R25, UR6, R31, P5, P6 ;  /* 0x0000000619458c10 */ /* 0x000fe4000afec41f */
[----:B------:R-:W-:Y:S02]  /*1e870*/  LOP3.LUT P0, RZ, R0, 0x20000, RZ, 0xc0, !PT ;  /* 0x0002000000ff7812 */ /* 0x000fe4000780c0ff */
[----:B------:R-:W-:-:S04]  /*1e880*/  LOP3.LUT P1, RZ, R26, 0x10000, RZ, 0xc0, !PT ;  /* 0x000100001aff7812 */ /* 0x000fc8000782c0ff */
[----:B------:R-:W-:-:S13]  /*1e890*/  ISETP.LT.OR P6, PT, R24, 0x41, !P1 ;  /* 0x000000411800780c */ /* 0x000fda0004fc1670 */
[----:B------:R-:W0:Y:S01]  /*1e8a0*/  @!P6 LDC.64 R30, c[0x0][0x5c0] ;  /* 0x00017000ff1eeb82 */ /* 0x000e220000000a00 */
[----:B---3--:R-:W-:-:S04]  /*1e8b0*/  LOP3.LUT R29, R29, 0xff, RZ, 0xc0, !PT ;  /* 0x000000ff1d1d7812 */ /* 0x008fc800078ec0ff */
[----:B------:R-:W-:-:S05]  /*1e8c0*/  F2FP.F16.E4M3.UNPACK_B R29, R29 ;  /* 0x0000001dff1d723e */ /* 0x000fca00020006ff */
[----:B------:R-:W-:-:S05]  /*1e8d0*/  HADD2.F32 R29, -RZ, R29.H0_H0 ;  /* 0x2000001dff1d7230 */ /* 0x000fca0000004100 */
[----:B------:R-:W-:-:S04]  /*1e8e0*/  FMUL R29, R29, UR5 ;  /* 0x000000051d1d7c20 */ /* 0x000fc80008400000 */
[----:B------:R-:W-:Y:S01]  /*1e8f0*/  FFMA R29, R76, UR4, R29 ;  /* 0x000000044c1d7c23 */ /* 0x000fe2000800001d */
[----:B0-----:R-:W-:Y:S01]  /*1e900*/  @!P6 IADD3 R66, P4, P5, R6, UR11, R30 ;  /* 0x0000000b0642ec10 */ /* 0x001fe2000fd9e01e */
[----:B------:R-:W3:Y:S03]  /*1e910*/  LDL.LU R76, [R1+0x370] ;  /* 0x00037000014c7983 */ /* 0x000ee60000300800 */
        /* <DEDUP_REMOVED lines=8> */
[----:B0-----:R-:W-:-:S04]  /*1e9a0*/  @!P6 IADD3 R64, P4, P5, R6, UR11, R30 ;  /* 0x0000000b0640ec10 */ /* 0x001fc8000fd9e01e */
[----:B------:R-:W-:-:S07]  /*1e9b0*/  @!P6 IADD3.X R65, R25, UR10, R31, P4, P5 ;  /* 0x0000000a1941ec10 */ /* 0x000fce000a7ea41f */
[----:B------:R-:W0:Y:S02]  /*1e9c0*/  @!P3 LDC.64 R30, c[0x0][0x5c0] ;  /* 0x00017000ff1ebb82 */ /* 0x000e240000000a00 */
[----:B0-----:R-:W-:-:S04]  /*1e9d0*/  @!P3 IADD3 R72, P4, P5, R6, UR11, R30 ;  /* 0x0000000b0648bc10 */ /* 0x001fc8000fd9e01e */
[----:B------:R-:W-:Y:S02]  /*1e9e0*/  @!P3 IADD3.X R73, R25, UR10, R31, P4, P5 ;  /* 0x0000000a1949bc10 */ /* 0x000fe4000a7ea41f */
[----:B------:R-:W-:Y:S02]  /*1e9f0*/  ISETP.GE.AND P3, PT, R3, 0x1, PT ;  /* 0x000000010300780c */ /* 0x000fe40003f66270 */
        /* <DEDUP_REMOVED lines=8> */
[----:B------:R-:W-:-:S13]  /*1ea80*/  ISETP.LT.OR P0, PT, R24, 0x4a, !P1 ;  /* 0x0000004a1800780c */ /* 0x000fda0004f01670 */
[----:B------:R-:W1:Y:S01]  /*1ea90*/  @!P0 LDC.64 R30, c[0x0][0x5c0] ;  /* 0x00017000ff1e8b82 */ /* 0x000e620000000a00 */
[----:B0-----:R-:W-:Y:S02]  /*1eaa0*/  PRMT R29, RZ, 0x7610, R29 ;  /* 0x00007610ff1d7816 */ /* 0x001fe4000000001d */
[----:B-1----:R-:W-:-:S04]  /*1eab0*/  @!P0 IADD3 R74, P4, P5, R6, UR11, R30 ;  /* 0x0000000b064a8c10 */ /* 0x002fc8000fd9e01e */
[----:B------:R-:W-:Y:S02]  /*1eac0*/  @!P0 IADD3.X R75, R25, UR10, R31, P4, P5 ;  /* 0x0000000a194b8c10 */ /* 0x000fe4000a7ea41f */
[----:B------:R-:W-:-:S13]  /*1ead0*/  ISETP.LT.OR P4, PT, R24, 0x31, !P3 ;  /* 0x000000311800780c */ /* 0x000fda0005f81670 */
        /* <DEDUP_REMOVED lines=8> */
[----:B---3--:R-:W-:Y:S01]  /*1eb60*/  FFMA R29, R76, UR4, R29 ;  /* 0x000000044c1d7c23 */ /* 0x008fe2000800001d */
[C---:B------:R-:W-:Y:S01]  /*1eb70*/  ISETP.LT.OR P0, PT, R24.reuse, 0x31, !P2 ;  /* 0x000000311800780c */ /* 0x040fe20005701670 */
[----:B------:R-:W3:Y:S03]  /*1eb80*/  LDL.LU R76, [R1+0x378] ;  /* 0x00037800014c7983 */ /* 0x000ee60000300800 */
[----:B------:R-:W-:Y:S01]  /*1eb90*/  F2FP.SATFINITE.E4M3.F32.PACK_AB_MERGE_C R29, RZ, R29, RZ ;  /* 0x0000001dff1d723e */ /* 0x000fe200048070ff */
[----:B------:R-:W4:Y:S04]  /*1eba0*/  LDL.LU R82, [R1+0x37c] ;  /* 0x00037c0001527983 */ /* 0x000f280000300800 */
[----:B------:R0:W-:Y:S01]  /*1ebb0*/  @!P4 STG.E.U8 desc[UR8][R30.64+0x30], R29 ;  /* 0x0000301d1e00c986 */ /* 0x0001e2000c101108 */
[----:B------:R-:W-:-:S02]  /*1ebc0*/  ISETP.LT.OR P4, PT, R24, 0x32, !P3 ;  /* 0x000000321800780c */ /* 0x000fc40005f81670 */
[----:B------:R-:W-:Y:S01]  /*1ebd0*/  LOP3.LUT R26, R26, 0xffff7fff, RZ, 0xc0, !PT ;  /* 0xffff7fff1a1a7812 */ /* 0x000fe200078ec0ff */
[----:B------:R-:W5:Y:S01]  /*1ebe0*/  LDL.LU R83, [R1+0x380] ;  /* 0x0003800001537983 */ /* 0x000f620000300800 */
[----:B0-----:R-:W-:-:S09]  /*1ebf0*/  PRMT R29, RZ, 0x7610, R29 ;  /* 0x00007610ff1d7816 */ /* 0x001fd2000000001d */
[----:B------:R-:W0:Y:S01]  /*1ec00*/  @!P4 LDC.64 R30, c[0x0][0x5c0] ;  /* 0x00017000ff1ecb82 */ /* 0x000e220000000a00 */
[----:B------:R-:W2:Y:S01]  /*1ec10*/  @!P4 LDG.E.U8 R29, desc[UR8][R8.64+0x31] ;  /* 0x00003108081dc981 */ /* 0x000ea2000c1e1100 */
[----:B0-----:R-:W-:-:S05]  /*1ec20*/  @!P4 IADD3 R30, P5, R6, R30, RZ ;  /* 0x0000001e061ec210 */ /* 0x001fca0007fbe0ff */
[----:B------:R-:W-:Y:S01]  /*1ec30*/  @!P4 IMAD.X R31, R25, 0x1, R31, P5 ;  /* 0x00000001191fc824 */ /* 0x000fe200028e061f */
[----:B--2---:R-:W-:-:S04]  /*1ec40*/  LOP3.LUT R29, R29, 0xff, RZ, 0xc0, !PT ;  /* 0x000000ff1d1d7812 */ /* 0x004fc800078ec0ff */
[----:B------:R-:W-:-:S05]  /*1ec50*/  F2FP.F16.E4M3.UNPACK_B R29, R29 ;  /* 0x0000001dff1d723e */ /* 0x000fca00020006ff */
[----:B------:R-:W-:-:S05]  /*1ec60*/  HADD2.F32 R29, -RZ, R29.H0_H0 ;  /* 0x2000001dff1d7230 */ /* 0x000fca0000004100 */
[----:B------:R-:W-:-:S04]  /*1ec70*/  FMUL R29, R29, UR5 ;  /* 0x000000051d1d7c20 */ /* 0x000fc80008400000 */
[----:B------:R-:W-:-:S05]  /*1ec80*/  FFMA R29, R77, UR4, R29 ;  /* 0x000000044d1d7c23 */ /* 0x000fca000800001d */
[----:B------:R-:W-:-:S05]  /*1ec90*/  F2FP.SATFINITE.E4M3.F32.PACK_AB_MERGE_C R29, RZ, R29, RZ ;  /* 0x0000001dff1d723e */ /* 0x000fca00048070ff */
[----:B------:R0:W-:Y:S02]  /*1eca0*/  @!P4 STG.E.U8 desc[UR8][R30.64+0x31], R29 ;  /* 0x0000311d1e00c986 */ /* 0x0001e4000c101108 */
[----:B0-----:R-:W-:-:S06]  /*1ecb0*/  PRMT R29, RZ, 0x7610, R29 ;  /* 0x00007610ff1d7816 */ /* 0x001fcc000000001d */
[----:B------:R-:W2:Y:S01]  /*1ecc0*/  @!P0 LDG.E.U8 R29, desc[UR8][R10.64+0x30] ;  /* 0x000030080a1d8981 */ /* 0x000ea2000c1e1100 */
[----:B------:R-:W-:Y:S02]  /*1ecd0*/  ISETP.GE.AND P6, PT, R3, 0x101, PT ;  /* 0x000001010300780c */ /* 0x000fe40003fc6270 */
[----:B------:R-:W-:Y:S02]  /*1ece0*/  @P1 LOP3.LUT R26, R26, 0x8000, RZ, 0xfc, !PT ;  /* 0x000080001a1a1812 */ /* 0x000fe400078efcff */
        /* <DEDUP_REMOVED lines=8> */
[----:B--2---:R-:W-:-:S04]  /*1ed70*/  LOP3.LUT R29, R29, 0xff, RZ, 0xc0, !PT ;  /* 0x000000ff1d1d7812 */ /* 0x004fc800078ec0ff */
[----:B------:R-:W-:-:S05]  /*1ed80*/  F2FP.F16.E4M3.UNPACK_B R29, R29 ;  /* 0x0000001dff1d723e */ /* 0x000fca00020006ff */
[----:B------:R-:W-:-:S05]  /*1ed90*/  HADD2.F32 R29, -RZ, R29.H0_H0 ;  /* 0x2000001dff1d7230 */ /* 0x000fca0000004100 */
[----:B------:R-:W-:-:S04]  /*1eda0*/  FMUL R29, R29, UR5 ;  /* 0x000000051d1d7c20 */ /* 0x000fc80008400000 */
[----:B---3--:R-:W-:-:S05]  /*1edb0*/  FFMA R29, R76, UR4, R29 ;  /* 0x000000044c1d7c23 */ /* 0x008fca000800001d */
[----:B------:R-:W-:-:S05]  /*1edc0*/  F2FP.SATFINITE.E4M3.F32.PACK_AB_MERGE_C R29, RZ, R29, RZ ;  /* 0x0000001dff1d723e */ /* 0x000fca00048070ff */
[----:B------:R1:W-:Y:S01]  /*1edd0*/  @!P0 STG.E.U8 desc[UR8][R46.64+0x30], R29 ;  /* 0x0000301d2e008986 */ /* 0x0003e2000c101108 */
[----:B------:R-:W-:Y:S02]  /*1ede0*/  ISETP.LT.OR P0, PT, R24, 0x49, !P6 ;  /* 0x000000491800780c */ /* 0x000fe40007701670 */
[----:B0-----:R-:W-:-:S04]  /*1edf0*/  @!P1 IADD3 R76, P4, P5, R6, UR61, R30 ;  /* 0x0000003d064c9c10 */ /* 0x001fc8000fd9e01e */
[----:B------:R-:W-:-:S07]  /*1ee00*/  @!P1 IADD3.X R77, R25, UR60, R31, P4, P5 ;  /* 0x0000003c194d9c10 */ /* 0x000fce000a7ea41f */
[----:B------:R-:W0:Y:S01]  /*1ee10*/  @!P0 LDC.64 R30, c[0x0][0x5c0] ;  /* 0x00017000ff1e8b82 */ /* 0x000e220000000a00 */
[----:B-1----:R-:W-:Y:S02]  /*1ee20*/  PRMT R29, RZ, 0x7610, R29 ;  /* 0x00007610ff1d7816 */ /* 0x002fe4000000001d */
[----:B0-----:R-:W-:-:S04]  /*1ee30*/  @!P0 IADD3 R80, P4, P5, R6, UR61, R30 ;  /* 0x0000003d06508c10 */ /* 0x001fc8000fd9e01e */
[----:B------:R-:W-:Y:S02]  /*1ee40*/  @!P0 IADD3.X R81, R25, UR60, R31, P4, P5 ;  /* 0x0000003c19518c10 */ /* 0x000fe4000a7ea41f */
[----:B------:R-:W-:-:S13]  /*1ee50*/  ISETP.LT.OR P5, PT, R24, 0x32, !P2 ;  /* 0x000000321800780c */ /* 0x000fda00057a1670 */
[----:B------:R-:W2:Y:S01]  /*1ee60*/  @!P5 LDG.E.U8 R29, desc[UR8][R10.64+0x31] ;  /* 0x000031080a1dd981 */ /* 0x000ea2000c1e1100 */
[----:B------:R-:W-:-:S13]  /*1ee70*/  ISETP.LT.OR P6, PT, R24, 0x4a, !P6 ;  /* 0x0000004a1800780c */ /* 0x000fda00077c1670 */
[----:B------:R-:W0:Y:S01]  /*1ee80*/  @!P6 LDC.64 R30, c[0x0][0x5c0] ;  /* 0x00017000ff1eeb82 */ /* 0x000e220000000a00 */
[----:B--2---:R-:W-:-:S04]  /*1ee90*/  LOP3.LUT R29, R29, 0xff, RZ, 0xc0, !PT ;  /* 0x000000ff1d1d7812 */ /* 0x004fc800078ec0ff */
[----:B------:R-:W-:-:S05]  /*1eea0*/  F2FP.F16.E4M3.UNPACK_B R29, R29 ;  /* 0x0000001dff1d723e */ /* 0x000fca00020006ff */
[----:B------:R-:W-:-:S05]  /*1eeb0*/  HADD2.F32 R29, -RZ, R29.H0_H0 ;  /* 0x2000001dff1d7230 */ /* 0x000fca0000004100 */
[----:B------:R-:W-:-:S04]  /*1eec0*/  FMUL R29, R29, UR5 ;  /* 0x000000051d1d7c20 */ /* 0x000fc80008400000 */
[----:B----4-:R-:W-:Y:S02]  /*1eed0*/  FFMA R29, R82, UR4, R29 ;  /* 0x00000004521d7c23 */ /* 0x010fe4000800001d */
[----:B------:R-:W2:Y:S03]  /*1eee0*/  LDL.LU R82, [R1+0x384] ;  /* 0x0003840001527983 */ /* 0x000ea60000300800 */
[----:B------:R-:W-:Y:S01]  /*1eef0*/  F2FP.SATFINITE.E4M3.F32.PACK_AB_MERGE_C R29, RZ, R29, RZ ;  /* 0x0000001dff1d723e */ /* 0x000fe200048070ff */
[----:B------:R-:W3:Y:S04]  /*1ef00*/  LDL.LU R84, [R1+0x388] ;  /* 0x0003880001547983 */ /* 0x000ee80000300800 */
[----:B------:R1:W-:Y:S01]  /*1ef10*/  @!P5 STG.E.U8 desc[UR8][R48.64+0x31], R29 ;  /* 0x0000311d3000d986 */ /* 0x0003e2000c101108 */
[----:B0-----:R-:W-:-:S03]  /*1ef20*/  @!P6 IADD3 R46, P4, P5, R6, UR61, R30 ;  /* 0x0000003d062eec10 */ /* 0x001fc6000fd9e01e */
[----:B------:R-:W4:Y:S01]  /*1ef30*/  LDL.LU R87, [R1+0x38c] ;  /* 0x00038c0001577983 */ /* 0x000f220000300800 */
[----:B------:R-:W-:Y:S02]  /*1ef40*/  @!P6 IADD3.X R47, R25, UR60, R31, P4, P5 ;  /* 0x0000003c192fec10 */ /* 0x000fe4000a7ea41f */
[----:B------:R-:W-:Y:S01]  /*1ef50*/  ISETP.LT.OR P4, PT, R24, 0x39, !P3 ;  /* 0x000000391800780c */ /* 0x000fe20005f81670 */
[----:B------:R-:W4:Y:S01]  /*1ef60*/  LDL.LU R86, [R1+0x390] ;  /* 0x0003900001567983 */ /* 0x000f220000300800 */
[----:B-1----:R-:W-:-:S03]  /*1ef70*/  PRMT R29, RZ, 0x7610, R29 ;  /* 0x00007610ff1d7816 */ /* 0x002fc6000000001d */
[----:B------:R-:W4:Y:S01]  /*1ef80*/  LDL.LU R90, [R1+0x394] ;  /* 0x00039400015a7983 */ /* 0x000f220000300800 */
[----:B------:R-:W-:Y:S01]  /*1ef90*/  LOP3.LUT R0, R0, 0xfff7ffff, RZ, 0xc0, !PT ;  /* 0xfff7ffff00007812 */ /* 0x000fe200078ec0ff */
[----:B------:R-:W-:Y:S02]  /*1efa0*/  IMAD.U32 R32, RZ, RZ, UR6 ;  /* 0x00000006ff207e24 */ /* 0x000fe4000f8e00ff */
[----:B------:R-:W4:Y:S04]  /*1efb0*/  LDL.LU R91, [R1+0x398] ;  /* 0x00039800015b7983 */ /* 0x000f280000300800 */
[----:B------:R-:W0:Y:S01]  /*1efc0*/  @!P4 LDC.64 R30, c[0x0][0x5c0] ;  /* 0x00017000ff1ecb82 */ /* 0x000e220000000a00 */
[----:B------:R-:W5:Y:S01]  /*1efd0*/  @!P4 LDG.E.U8 R29, desc[UR8][R8.64+0x38] ;  /* 0x00003808081dc981 */ /* 0x000f62000c1e1100 */
[----:B0-----:R-:W-:-:S05]  /*1efe0*/  @!P4 IADD3 R30, P5, R6, R30, RZ ;  /* 0x0000001e061ec210 */ /* 0x001fca0007fbe0ff */
[----:B------:R-:W-:Y:S01]  /*1eff0*/  @!P4 IMAD.X R31, R25, 0x1, R31, P5 ;  /* 0x00000001191fc824 */ /* 0x000fe200028e061f */
[----:B-----5:R-:W-:-:S04]  /*1f000*/  LOP3.LUT R29, R29, 0xff, RZ, 0xc0, !PT ;  /* 0x000000ff1d1d7812 */ /* 0x020fc800078ec0ff */
[----:B------:R-:W-:-:S05]  /*1f010*/  F2FP.F16.E4M3.UNPACK_B R29, R29 ;  /* 0x0000001dff1d723e */ /* 0x000fca00020006ff */
[----:B------:R-:W-:-:S05]  /*1f020*/  HADD2.F32 R29, -RZ, R29.H0_H0 ;  /* 0x2000001dff1d7230 */ /* 0x000fca0000004100 */
[----:B------:R-:W-:-:S04]  /*1f030*/  FMUL R29, R29, UR5 ;  /* 0x000000051d1d7c20 */ /* 0x000fc80008400000 */
[----:B------:R-:W-:-:S05]  /*1f040*/  FFMA R29, R83, UR4, R29 ;  /* 0x00000004531d7c23 */ /* 0x000fca000800001d */
[----:B------:R-:W-:-:S05]  /*1f050*/  F2FP.SATFINITE.E4M3.F32.PACK_AB_MERGE_C R29, RZ, R29, RZ ;  /* 0x0000001dff1d723e */ /* 0x000fca00048070ff */
[----:B------:R0:W-:Y:S01]  /*1f060*/  @!P4 STG.E.U8 desc[UR8][R30.64+0x38], R29 ;  /* 0x0000381d1e00c986 */ /* 0x0001e2000c101108 */
[----:B------:R-:W-:Y:S02]  /*1f070*/  ISETP.LT.OR P4, PT, R24, 0x3a, !P3 ;  /* 0x0000003a1800780c */ /* 0x000fe40005f81670 */
[----:B0-----:R-:W-:-:S11]  /*1f080*/  PRMT R29, RZ, 0x7610, R29 ;  /* 0x00007610ff1d7816 */ /* 0x001fd6000000001d */
[----:B------:R-:W0:Y:S01]  /*1f090*/  @!P4 LDC.64 R30, c[0x0][0x5c0] ;  /* 0x00017000ff1ecb82 */ /* 0x000e220000000a00 */
[----:B------:R-:W5:Y:S01]  /*1f0a0*/  @!P4 LDG.E.U8 R29, desc[UR8][R8.64+0x39] ;  /* 0x00003908081dc981 */ /* 0x000f62000c1e1100 */
[----:B------:R-:W-:Y:S02]  /*1f0b0*/  ISETP.LT.OR P3, PT, R24, 0x39, !P2 ;  /* 0x000000391800780c */ /* 0x000fe40005761670 */
[----:B0-----:R-:W-:-:S05]  /*1f0c0*/  @!P4 IADD3 R30, P5, R6, R30, RZ ;  /* 0x0000001e061ec210 */ /* 0x001fca0007fbe0ff */
[----:B------:R-:W-:Y:S01]  /*1f0d0*/  @!P4 IMAD.X R31, R25, 0x1, R31, P5 ;  /* 0x00000001191fc824 */ /* 0x000fe200028e061f */
[----:B-----5:R-:W-:-:S04]  /*1f0e0*/  LOP3.LUT R29, R29, 0xff, RZ, 0xc0, !PT ;  /* 0x000000ff1d1d7812 */ /* 0x020fc800078ec0ff */
[----:B------:R-:W-:-:S05]  /*1f0f0*/  F2FP.F16.E4M3.UNPACK_B R29, R29 ;  /* 0x0000001dff1d723e */ /* 0x000fca00020006ff */
[----:B------:R-:W-:-:S05]  /*1f100*/  HADD2.F32 R29, -RZ, R29.H0_H0 ;  /* 0x2000001dff1d7230 */ /* 0x000fca0000004100 */
[----:B------:R-:W-:-:S04]  /*1f110*/  FMUL R29, R29, UR5 ;  /* 0x000000051d1d7c20 */ /* 0x000fc80008400000 */
[----:B--2---:R-:W-:-:S05]  /*1f120*/  FFMA R29, R82, UR4, R29 ;  /* 0x00000004521d7c23 */ /* 0x004fca000800001d */
[----:B------:R-:W-:-:S05]  /*1f130*/  F2FP.SATFINITE.E4M3.F32.PACK_AB_MERGE_C R29, RZ, R29, RZ ;  /* 0x0000001dff1d723e */ /* 0x000fca00048070ff */
[----:B------:R0:W-:Y:S02]  /*1f140*/  @!P4 STG.E.U8 desc[UR8][R30.64+0x39], R29 ;  /* 0x0000391d1e00c986 */ /* 0x0001e4000c101108 */
[----:B0-----:R-:W-:-:S06]  /*1f150*/  PRMT R29, RZ, 0x7610, R29 ;  /* 0x00007610ff1d7816 */ /* 0x001fcc000000001d */
[----:B------:R-:W2:Y:S02]  /*1f160*/  @!P3 LDG.E.U8 R29, desc[UR8][R10.64+0x38] ;  /* 0x000038080a1db981 */ /* 0x000ea4000c1e1100 */
        /* <DEDUP_REMOVED lines=9> */
[----:B------:R-:W2:Y:S01]  /*1f200*/  @!P3 LDG.E.U8 R29, desc[UR8][R10.64+0x39] ;  /* 0x000039080a1db981 */ /* 0x000ea2000c1e1100 */
[----:B------:R-:W-:Y:S02]  /*1f210*/  @P1 LOP3.LUT R0, R0, 0x80000, RZ, 0xfc, !PT ;  /* 0x0008000000001812 */ /* 0x000fe400078efcff */
[----:B------:R-:W-:Y:S02]  /*1f220*/  LOP3.LUT P1, RZ, R26, 0x8000, RZ, 0xc0, !PT ;  /* 0x000080001aff7812 */ /* 0x000fe4000782c0ff */
[----:B------:R-:W-:-:S04]  /*1f230*/  LOP3.LUT R0, R0, 0xfffffeff, RZ, 0xc0, !PT ;  /* 0xfffffeff00007812 */ /* 0x000fc800078ec0ff */
[----:B------:R-:W-:-:S04]  /*1f240*/  @P0 LOP3.LUT R0, R0, 0x100, RZ, 0xfc, !PT ;  /* 0x0000010000000812 */ /* 0x000fc800078efcff */
[----:B------:R-:W-:-:S04]  /*1f250*/  LOP3.LUT R0, R0, 0xffffffdf, RZ, 0xc0, !PT ;  /* 0xffffffdf00007812 */ /* 0x000fc800078ec0ff */
[----:B------:R-:W-:Y:S02]  /*1f260*/  @P6 LOP3.LUT R0, R0, 0x20, RZ, 0xfc, !PT ;  /* 0x0000002000006812 */ /* 0x000fe400078efcff */
[----:B------:R-:W-:-:S13]  /*1f270*/  ISETP.LT.OR P6, PT, R24, 0x51, !P2 ;  /* 0x000000511800780c */ /* 0x000fda00057c1670 */
[----:B------:R-:W0:Y:S02]  /*1f280*/  @!P6 LDC.64 R30, c[0x0][0x5c0] ;  /* 0x00017000ff1eeb82 */ /* 0x000e240000000a00 */
        /* <DEDUP_REMOVED lines=8> */
[----:B----4-:R-:W-:-:S05]  /*1f310*/  FFMA R29, R87, UR4, R29 ;  /* 0x00000004571d7c23 */ /* 0x010fca000800001d */
[----:B------:R-:W-:-:S05]  /*1f320*/  F2FP.SATFINITE.E4M3.F32.PACK_AB_MERGE_C R29, RZ, R29, RZ ;  /* 0x0000001dff1d723e */ /* 0x000fca00048070ff */
[----:B------:R1:W-:Y:S01]  /*1f330*/  @!P3 STG.E.U8 desc[UR8][R38.64+0x39], R29 ;  /* 0x0000391d2600b986 */ /* 0x0003e2000c101108 */
[----:B------:R-:W-:Y:S02]  /*1f340*/  ISETP.LT.OR P3, PT, R24, 0x31, !P1 ;  /* 0x000000311800780c */ /* 0x000fe40004f61670 */
[----:B-1----:R-:W-:-:S11]  /*1f350*/  PRMT R29, RZ, 0x7610, R29 ;  /* 0x00007610ff1d7816 */ /* 0x002fd6000000001d */
[----:B------:R-:W2:Y:S01]  /*1f360*/  @!P3 LDG.E.U8 R29, desc[UR8][R12.64+0x30] ;  /* 0x000030080c1db981 */ /* 0x000ea2000c1e1100 */
[----:B0-----:R-:W-:-:S04]  /*1f370*/  @!P6 IADD3 R48, P4, P5, R6, UR7, R30 ;  /* 0x000000070630ec10 */ /* 0x001fc8000fd9e01e */
        /* <DEDUP_REMOVED lines=13> */
[----:B------:R-:W-:Y:S02]  /*1f450*/  ISETP.LT.OR P6, PT, R24, 0x32, !P1 ;  /* 0x000000321800780c */ /* 0x000fe40004fc1670 */
        /* <DEDUP_REMOVED lines=9> */
[C---:B------:R-:W-:Y:S02]  /*1f4f0*/  LOP3.LUT P0, RZ, R26.reuse, 0x4000, RZ, 0xc0, !PT ;  /* 0x000040001aff7812 */ /* 0x040fe4000780c0ff */
[----:B------:R-:W-:-:S04]  /*1f500*/  LOP3.LUT R26, R26, 0xffffdfff, RZ, 0xc0, !PT ;  /* 0xffffdfff1a1a7812 */ /* 0x000fc800078ec0ff */
        /* <DEDUP_REMOVED lines=18> */
[----:B------:R-:W-:Y:S02]  /*1f630*/  FFMA R29, R90, UR4, R29 ;  /* 0x000000045a1d7c23 */ /* 0x000fe4000800001d */
[----:B------:R-:W2:Y:S03]  /*1f640*/  LDL.LU R90, [R1+0x39c] ;  /* 0x00039c00015a7983 */ /* 0x000ea60000300800 */
[----:B------:R-:W-:Y:S01]  /*1f650*/  F2FP.SATFINITE.E4M3.F32.PACK_AB_MERGE_C R29, RZ, R29, RZ ;  /* 0x0000001dff1d723e */ /* 0x000fe200048070ff */
[----:B------:R-:W-:Y:S01]  /*1f660*/  IMAD.U32 R34, RZ, RZ, UR7 ;  /* 0x00000007ff227e24 */ /* 0x000fe2000f8e00ff */
[----:B------:R-:W-:Y:S01]  /*1f670*/  LOP3.LUT R0, R0, 0xffffffbf, RZ, 0xc0, !PT ;  /* 0xffffffbf00007812 */ /* 0x000fe200078ec0ff */
[----:B------:R-:W-:Y:S01]  /*1f680*/  IMAD.U32 R35, RZ, RZ, UR6 ;  /* 0x00000006ff237e24 */ /* 0x000fe2000f8e00ff */
[----:B------:R-:W3:Y:S04]  /*1f690*/  LDL.LU R94, [R1+0x3a0] ;  /* 0x0003a000015e7983 */ /* 0x000ee80000300800 */
[----:B------:R1:W-:Y:S01]  /*1f6a0*/  @!P6 STG.E.U8 desc[UR8][R42.64+0x31], R29 ;  /* 0x0000311d2a00e986 */ /* 0x0003e2000c101108 */
[----:B------:R-:W-:-:S03]  /*1f6b0*/  @P2 LOP3.LUT R0, R0, 0x40, RZ, 0xfc, !PT ;  /* 0x0000004000002812 */ /* 0x000fc600078efcff */
[----:B------:R-:W4:Y:S01]  /*1f6c0*/  LDL.LU R98, [R1+0x3a4] ;  /* 0x0003a40001627983 */ /* 0x000f220000300800 */
[----:B-1----:R-:W-:Y:S01]  /*1f6d0*/  IMAD.U32 R29, RZ, RZ, UR7 ;  /* 0x00000007ff1d7e24 */ /* 0x002fe2000f8e00ff */
[----:B------:R-:W-:Y:S02]  /*1f6e0*/  LOP3.LUT R0, R0, 0xfffffff7, RZ, 0xc0, !PT ;  /* 0xfffffff700007812 */ /* 0x000fe400078ec0ff */
[----:B------:R-:W5:Y:S02]  /*1f6f0*/  LDL.LU R99, [R1+0x3a8] ;  /* 0x0003a80001637983 */ /* 0x000f640000300800 */
[----:B------:R-:W-:-:S04]  /*1f700*/  @!P5 IADD3 R29, P4, P6, R29, UR11, R6 ;  /* 0x0000000b1d1ddc10 */ /* 0x000fc8000fe9e006 */
[----:B------:R-:W-:Y:S02]  /*1f710*/  @!P5 IADD3.X R32, R32, UR10, R25, P4, P6 ;  /* 0x0000000a2020dc10 */ /* 0x000fe4000a7ec419 */
[----:B0-----:R-:W-:Y:S02]  /*1f720*/  @!P5 IADD3 R30, P4, R29, R30, RZ ;  /* 0x0000001e1d1ed210 */ /* 0x001fe40007f9e0ff */
[----:B------:R-:W-:-:S06]  /*1f730*/  PRMT R29, RZ, 0x7610, R29 ;  /* 0x00007610ff1d7816 */ /* 0x000fcc000000001d */
[----:B------:R-:W2:Y:S01]  /*1f740*/  @!P5 LDG.E.U8 R29, desc[UR8][R14.64+0x30] ;  /* 0x000030080e1dd981 */ /* 0x000ea2000c1e1100 */
[----:B------:R-:W-:Y:S01]  /*1f750*/  @!P5 IMAD.X R31, R32, 0x1, R31, P4 ;  /* 0x00000001201fd824 */ /* 0x000fe200020e061f */
[----:B------:R-:W-:Y:S02]  /*1f760*/  ISETP.LT.OR P4, PT, R24, 0x32, !P3 ;  /* 0x000000321800780c */ /* 0x000fe40005f81670 */
[----:B--2---:R-:W-:-:S11]  /*1f770*/  LOP3.LUT R29, R29, 0xff, RZ, 0xc0, !PT ;  /* 0x000000ff1d1d7812 */ /* 0x004fd600078ec0ff */
[----:B------:R-:W0:Y:S01]  /*1f780*/  @!P4 LDC.64 R32, c[0x0][0x5c0] ;  /* 0x00017000ff20cb82 */ /* 0x000e220000000a00 */
[----:B------:R-:W-:-:S05]  /*1f790*/  F2FP.F16.E4M3.UNPACK_B R29, R29 ;  /* 0x0000001dff1d723e */ /* 0x000fca00020006ff */
[----:B------:R-:W-:-:S05]  /*1f7a0*/  HADD2.F32 R29, -RZ, R29.H0_H0 ;  /* 0x2000001dff1d7230 */ /* 0x000fca0000004100 */
[----:B------:R-:W-:-:S04]  /*1f7b0*/  FMUL R29, R29, UR5 ;  /* 0x000000051d1d7c20 */ /* 0x000fc80008400000 */
[----:B------:R-:W-:-:S05]  /*1f7c0*/  FFMA R29, R91, UR4, R29 ;  /* 0x000000045b1d7c23 */ /* 0x000fca000800001d */
[----:B------:R-:W-:-:S05]  /*1f7d0*/  F2FP.SATFINITE.E4M3.F32.PACK_AB_MERGE_C R29, RZ, R29, RZ ;  /* 0x0000001dff1d723e */ /* 0x000fca00048070ff */
[----:B------:R1:W-:Y:S02]  /*1f7e0*/  @!P5 STG.E.U8 desc[UR8][R30.64+0x30], R29 ;  /* 0x0000301d1e00d986 */ /* 0x0003e4000c101108 */
[----:B-1----:R-:W-:-:S06]  /*1f7f0*/  PRMT R29, RZ, 0x7610, R29 ;  /* 0x00007610ff1d7816 */ /* 0x002fcc000000001d */
[----:B------:R-:W2:Y:S01]  /*1f800*/  @!P4 LDG.E.U8 R29, desc[UR8][R14.64+0x31] ;  /* 0x000031080e1dc981 */ /* 0x000ea2000c1e1100 */
[----:B------:R-:W-:-:S13]  /*1f810*/  ISETP.LT.OR P3, PT, R24, 0x59, !P1 ;  /* 0x000000591800780c */ /* 0x000fda0004f61670 */
[----:B------:R-:W1:Y:S01]  /*1f820*/  @!P3 LDC.64 R30, c[0x0][0x5c0] ;  /* 0x00017000ff1ebb82 */ /* 0x000e620000000a00 */
[----:B------:R-:W-:-:S04]  /*1f830*/  @!P4 IADD3 R34, P2, P6, R34, UR11, R6 ;  /* 0x0000000b2222cc10 */ /* 0x000fc8000fe5e006 */
[----:B------:R-:W-:Y:S02]  /*1f840*/  @!P4 IADD3.X R35, R35, UR10, R25, P2, P6 ;  /* 0x0000000a2323cc10 */ /* 0x000fe400097ec419 */
[----:B0-----:R-:W-:Y:S02]  /*1f850*/  @!P4 IADD3 R32, P2, R34, R32, RZ ;  /* 0x000000202220c210 */ /* 0x001fe40007f5e0ff */
[----:B------:R-:W-:-:S03]  /*1f860*/  @P3 LOP3.LUT R0, R0, 0x8, RZ, 0xfc, !PT ;  /* 0x0000000800003812 */ /* 0x000fc600078efcff */
[----:B------:R-:W-:Y:S01]  /*1f870*/  @!P4 IMAD.X R33, R35, 0x1, R33, P2 ;  /* 0x000000012321c824 */ /* 0x000fe200010e0621 */
[----:B-1----:R-:W-:-:S04]  /*1f880*/  @!P3 IADD3 R92, P5, P6, R6, UR11, R30 ;  /* 0x0000000b065cbc10 */ /* 0x002fc8000febe01e */
        /* <DEDUP_REMOVED lines=11> */
[----:B------:R-:W-:-:S13]  /*1f940*/  ISETP.LT.OR P2, PT, R24, 0x5a, !P1 ;  /* 0x0000005a1800780c */ /* 0x000fda0004f41670 */
[----:B------:R-:W0:Y:S01]  /*1f950*/  @!P2 LDC.64 R30, c[0x0][0x5c0] ;  /* 0x00017000ff1eab82 */ /* 0x000e220000000a00 */
[----:B------:R-:W-:-:S04]  /*1f960*/  LOP3.LUT R0, R0, 0xfffffffe, RZ, 0xc0, !PT ;  /* 0xfffffffe00007812 */ /* 0x000fc800078ec0ff */
[----:B------:R-:W-:Y:S02]  /*1f970*/  @P2 LOP3.LUT R0, R0, 0x1, RZ, 0xfc, !PT ;  /* 0x0000000100002812 */ /* 0x000fe400078efcff */
[----:B0-----:R-:W-:Y:S02]  /*1f980*/  @!P2 IADD3 R90, P4, P5, R6, UR11, R30 ;  /* 0x0000000b065aac10 */ /* 0x001fe4000fd9e01e */
[----:B--2---:R-:W-:-:S04]  /*1f990*/  LOP3.LUT R29, R29, 0xff, RZ, 0xc0, !PT ;  /* 0x000000ff1d1d7812 */ /* 0x004fc800078ec0ff */
[----:B------:R-:W-:-:S05]  /*1f9a0*/  F2FP.F16.E4M3.UNPACK_B R29, R29 ;  /* 0x0000001dff1d723e */ /* 0x000fca00020006ff */
[----:B------:R-:W-:-:S05]  /*1f9b0*/  HADD2.F32 R29, -RZ, R29.H0_H0 ;  /* 0x2000001dff1d7230 */ /* 0x000fca0000004100 */
[----:B------:R-:W-:-:S04]  /*1f9c0*/  FMUL R29, R29, UR5 ;  /* 0x000000051d1d7c20 */ /* 0x000fc80008400000 */
[----:B---3--:R-:W-:-:S05]  /*1f9d0*/  FFMA R29, R94, UR4, R29 ;  /* 0x000000045e1d7c23 */ /* 0x008fca000800001d */
[----:B------:R-:W-:-:S05]  /*1f9e0*/  F2FP.SATFINITE.E4M3.F32.PACK_AB_MERGE_C R29, RZ, R29, RZ ;  /* 0x0000001dff1d723e */ /* 0x000fca00048070ff */
[----:B------:R0:W-:Y:S02]  /*1f9f0*/  @!P3 STG.E.U8 desc[UR8][R40.64+0x38], R29 ;  /* 0x0000381d2800b986 */ /* 0x0001e4000c101108 */
[----:B0-----:R-:W-:-:S06]  /*1fa00*/  PRMT R29, RZ, 0x7610, R29 ;  /* 0x00007610ff1d7816 */ /* 0x001fcc000000001d */
[----:B------:R-:W2:Y:S01]  /*1fa10*/  @!P0 LDG.E.U8 R29, desc[UR8][R12.64+0x39] ;  /* 0x000039080c1d8981 */ /* 0x000ea2000c1e1100 */
[----:B------:R-:W-:Y:S02]  /*1fa20*/  @!P2 IADD3.X R91, R25, UR10, R31, P4, P5 ;  /* 0x0000000a195bac10 */ /* 0x000fe4000a7ea41f */
[----:B------:R-:W-:-:S04]  /*1fa30*/  ISETP.GE.AND P2, PT, R3, 0x101, PT ;  /* 0x000001010300780c */ /* 0x000fc80003f46270 */
[----:B------:R-:W-:-:S13]  /*1fa40*/  ISETP.LT.OR P6, PT, R24, 0x51, !P2 ;  /* 0x000000511800780c */ /* 0x000fda00057c1670 */
[----:B------:R-:W0:Y:S01]  /*1fa50*/  @!P6 LDC.64 R30, c[0x0][0x5c0] ;  /* 0x00017000ff1eeb82 */ /* 0x000e220000000a00 */
[----:B------:R-:W-:Y:S02]  /*1fa60*/  ISETP.LT.OR P3, PT, R24, 0x52, !P2 ;  /* 0x000000521800780c */ /* 0x000fe40005761670 */
[----:B0-----:R-:W-:-:S04]  /*1fa70*/  @!P6 IADD3 R94, P4, P5, R6, UR61, R30 ;  /* 0x0000003d065eec10 */ /* 0x001fc8000fd9e01e */
[----:B------:R-:W-:-:S07]  /*1fa80*/  @!P6 IADD3.X R95, R25, UR60, R31, P4, P5 ;  /* 0x0000003c195fec10 */ /* 0x000fce000a7ea41f */
[----:B------:R-:W0:Y:S01]  /*1fa90*/  @!P3 LDC.64 R30, c[0x0][0x5c0] ;  /* 0x00017000ff1ebb82 */ /* 0x000e220000000a00 */
[----:B------:R-:W-:-:S04]  /*1faa0*/  LOP3.LUT R0, R0, 0xdfffffff, RZ, 0xc0, !PT ;  /* 0xdfffffff00007812 */ /* 0x000fc800078ec0ff */
[----:B------:R-:W-:Y:S02]  /*1fab0*/  @P6 LOP3.LUT R0, R0, 0x20000000, RZ, 0xfc, !PT ;  /* 0x2000000000006812 */ /* 0x000fe400078efcff */
[----:B------:R-:W-:Y:S02]  /*1fac0*/  ISETP.GE.AND P6, PT, R3, 0x89, PT ;  /* 0x000000890300780c */ /* 0x000fe40003fc6270 */
[----:B0-----:R-:W-:-:S04]  /*1fad0*/  @!P3 IADD3 R96, P4, P5, R6, UR61, R30 ;  /* 0x0000003d0660bc10 */ /* 0x001fc8000fd9e01e */
[----:B------:R-:W-:Y:S02]  /*1fae0*/  @!P3 IADD3.X R97, R25, UR60, R31, P4, P5 ;  /* 0x0000003c1961bc10 */ /* 0x000fe4000a7ea41f */
[----:B------:R-:W-:-:S13]  /*1faf0*/  ISETP.LT.OR P4, PT, R24, 0x39, !P6 ;  /* 0x000000391800780c */ /* 0x000fda0007781670 */
[----:B------:R-:W0:Y:S01]  /*1fb00*/  @!P4 LDC.64 R30, c[0x0][0x5c0] ;  /* 0x00017000ff1ecb82 */ /* 0x000e220000000a00 */
[----:B------:R-:W-:Y:S01]  /*1fb10*/  IMAD.U32 R32, RZ, RZ, UR6 ;  /* 0x00000006ff207e24 */ /* 0x000fe2000f8e00ff */
[----:B--2---:R-:W-:-:S04]  /*1fb20*/  LOP3.LUT R29, R29, 0xff, RZ, 0xc0, !PT ;  /* 0x000000ff1d1d7812 */ /* 0x004fc800078ec0ff */
[----:B------:R-:W-:-:S05]  /*1fb30*/  F2FP.F16.E4M3.UNPACK_B R29, R29 ;  /* 0x0000001dff1d723e */ /* 0x000fca00020006ff */
[----:B------:R-:W-:-:S05]  /*1fb40*/  HADD2.F32 R29, -RZ, R29.H0_H0 ;  /* 0x2000001dff1d7230 */ /* 0x000fca0000004100 */
[----:B------:R-:W-:-:S04]  /*1fb50*/  FMUL R29, R29, UR5 ;  /* 0x000000051d1d7c20 */ /* 0x000fc80008400000 */
[----:B----4-:R-:W-:Y:S02]  /*1fb60*/  FFMA R29, R98, UR4, R29 ;  /* 0x00000004621d7c23 */ /* 0x010fe4000800001d */
[----:B------:R-:W2:Y:S03]  /*1fb70*/  LDL.LU R98, [R1+0x3ac] ;  /* 0x0003ac0001627983 */ /* 0x000ea60000300800 */
[----:B------:R-:W-:Y:S01]  /*1fb80*/  F2FP.SATFINITE.E4M3.F32.PACK_AB_MERGE_C R29, RZ, R29, RZ ;  /* 0x0000001dff1d723e */ /* 0x000fe200048070ff */
[----:B------:R-:W-:Y:S01]  /*1fb90*/  IMAD.U32 R34, RZ, RZ, UR7 ;  /* 0x00000007ff227e24 */ /* 0x000fe2000f8e00ff */
[----:B------:R-:W-:Y:S01]  /*1fba0*/  LOP3.LUT R0, R0, 0xfffffffb, RZ, 0xc0, !PT ;  /* 0xfffffffb00007812 */ /* 0x000fe200078ec0ff */
[----:B------:R-:W-:Y:S01]  /*1fbb0*/  IMAD.U32 R35, RZ, RZ, UR6 ;  /* 0x00000006ff237e24 */ /* 0x000fe2000f8e00ff */
[----:B------:R-:W3:Y:S04]  /*1fbc0*/  LDL.LU R102, [R1+0x3b0] ;  /* 0x0003b00001667983 */ /* 0x000ee80000300800 */
[----:B------:R1:W-:Y:S01]  /*1fbd0*/  @!P0 STG.E.U8 desc[UR8][R36.64+0x39], R29 ;  /* 0x0000391d24008986 */ /* 0x0003e2000c101108 */
[----:B------:R-:W-:-:S02]  /*1fbe0*/  @P3 LOP3.LUT R0, R0, 0x4, RZ, 0xfc, !PT ;  /* 0x0000000400003812 */ /* 0x000fc400078efcff */
[----:B------:R-:W-:Y:S01]  /*1fbf0*/  ISETP.LT.OR P2, PT, R24, 0x59, !P2 ;  /* 0x000000591800780c */ /* 0x000fe20005741670 */
[----:B------:R-:W4:Y:S01]  /*1fc00*/  LDL.LU R115, [R1+0x3b4] ;  /* 0x0003b40001737983 */ /* 0x000f220000300800 */
[----:B-1----:R-:W-:Y:S01]  /*1fc10*/  IMAD.U32 R29, RZ, RZ, UR7 ;  /* 0x00000007ff1d7e24 */ /* 0x002fe2000f8e00ff */
[----:B------:R-:W-:Y:S02]  /*1fc20*/  LOP3.LUT P3, RZ, R0, 0x400, RZ, 0xc0, !PT ;  /* 0x0000040000ff7812 */ /* 0x000fe4000786c0ff */
[----:B------:R-:W4:Y:S02]  /*1fc30*/  LDL.LU R114, [R1+0x3b8] ;  /* 0x0003b80001727983 */ /* 0x000f240000300800 */
[----:B------:R-:W-:-:S04]  /*1fc40*/  @!P4 IADD3 R29, P0, P5, R29, UR11, R6 ;  /* 0x0000000b1d1dcc10 */ /* 0x000fc8000fd1e006 */
[----:B------:R-:W-:Y:S02]  /*1fc50*/  @!P4 IADD3.X R32, R32, UR10, R25, P0, P5 ;  /* 0x0000000a2020cc10 */ /* 0x000fe400087ea419 */
[----:B0-----:R-:W-:Y:S02]  /*1fc60*/  @!P4 IADD3 R30, P0, R29, R30, RZ ;  /* 0x0000001e1d1ec210 */ /* 0x001fe40007f1e0ff */
[----:B------:R-:W-:-:S06]  /*1fc70*/  PRMT R29, RZ, 0x7610, R29 ;  /* 0x00007610ff1d7816 */ /* 0x000fcc000000001d */
[----:B------:R-:W5:Y:S01]  /*1fc80*/  @!P4 LDG.E.U8 R29, desc[UR8][R14.64+0x38] ;  /* 0x000038080e1dc981 */ /* 0x000f62000c1e1100 */
[----:B------:R-:W-:Y:S01]  /*1fc90*/  @!P4 IMAD.X R31, R32, 0x1, R31, P0 ;  /* 0x00000001201fc824 */ /* 0x000fe200000e061f */
[----:B------:R-:W-:-:S13]  /*1fca0*/  ISETP.LT.OR P0, PT, R24, 0x3a, !P6 ;  /* 0x0000003a1800780c */ /* 0x000fda0007701670 */
[----:B------:R-:W0:Y:S01]  /*1fcb0*/  @!P0 LDC.64 R32, c[0x0][0x5c0] ;  /* 0x00017000ff208b82 */ /* 0x000e220000000a00 */
[----:B-----5:R-:W-:-:S04]  /*1fcc0*/  LOP3.LUT R29, R29, 0xff, RZ, 0xc0, !PT ;  /* 0x000000ff1d1d7812 */ /* 0x020fc800078ec0ff */
[----:B------:R-:W-:-:S05]  /*1fcd0*/  F2FP.F16.E4M3.UNPACK_B R29, R29 ;  /* 0x0000001dff1d723e */ /* 0x000fca00020006ff */
[----:B------:R-:W-:-:S05]  /*1fce0*/  HADD2.F32 R29, -RZ, R29.H0_H0 ;  /* 0x2000001dff1d7230 */ /* 0x000fca0000004100 */
[----:B------:R-:W-:-:S04]  /*1fcf0*/  FMUL R29, R29, UR5 ;  /* 0x000000051d1d7c20 */ /* 0x000fc80008400000 */
[----:B------:R-:W-:-:S05]  /*1fd00*/  FFMA R29, R99, UR4, R29 ;  /* 0x00000004631d7c23 */ /* 0x000fca000800001d */
[----:B------:R-:W-:-:S05]  /*1fd10*/  F2FP.SATFINITE.E4M3.F32.PACK_AB_MERGE_C R29, RZ, R29, RZ ;  /* 0x0000001dff1d723e */ /* 0x000fca00048070ff */
[----:B------:R1:W-:Y:S02]  /*1fd20*/  @!P4 STG.E.U8 desc[UR8][R30.64+0x38], R29 ;  /* 0x0000381d1e00c986 */ /* 0x0003e4000c101108 */
[----:B-1----:R-:W-:Y:S01]  /*1fd30*/  PRMT R29, RZ, 0x7610, R29 ;  /* 0x00007610ff1d7816 */ /* 0x002fe2000000001d */
[----:B------:R-:W1:Y:S05]  /*1fd40*/  @!P2 LDC.64 R30, c[0x0][0x5c0] ;  /* 0x00017000ff1eab82 */ /* 0x000e6a0000000a00 */
[----:B------:R-:W5:Y:S01]  /*1fd50*/  @!P0 LDG.E.U8 R29, desc[UR8][R14.64+0x39] ;  /* 0x000039080e1d8981 */ /* 0x000f62000c1e1100 */
[----:B------:R-:W-:-:S04]  /*1fd60*/  @!P0 IADD3 R34, P5, P6, R34, UR11, R6 ;  /* 0x0000000b22228c10 */ /* 0x000fc8000febe006 */
[----:B------:R-:W-:Y:S02]  /*1fd70*/  @!P0 IADD3.X R35, R35, UR10, R25, P5, P6 ;  /* 0x0000000a23238c10 */ /* 0x000fe4000afec419 */
        /* <DEDUP_REMOVED lines=10> */
[----:B------:R-:W2:Y:S01]  /*1fe20*/  @!P3 LDG.E.U8 R29, desc[UR8][R16.64+0x30] ;  /* 0x00003008101db981 */ /* 0x000ea2000c1e1100 */
[----:B-1----:R-:W-:-:S04]  /*1fe30*/  @!P2 IADD3 R100, P5, P6, R6, UR61, R30 ;  /* 0x0000003d0664ac10 */ /* 0x002fc8000febe01e */
[----:B------:R-:W-:Y:S02]  /*1fe40*/  @!P2 IADD3.X R101, R25, UR60, R31, P5, P6 ;  /* 0x0000003c1965ac10 */ /* 0x000fe4000afec41f */
[----:B------:R-:W-:Y:S02]  /*1fe50*/  LOP3.LUT P6, RZ, R0, 0x200, RZ, 0xc0, !PT ;  /* 0x0000020000ff7812 */ /* 0x000fe400078cc0ff */
[----:B------:R-:W-:-:S04]  /*1fe60*/  ISETP.GE.AND P5, PT, R3, 0x101, PT ;  /* 0x000001010300780c */ /* 0x000fc80003fa6270 */
[----:B------:R-:W-:-:S13]  /*1fe70*/  ISETP.LT.OR P5, PT, R24, 0x5a, !P5 ;  /* 0x0000005a1800780c */ /* 0x000fda0006fa1670 */
[----:B------:R-:W0:Y:S01]  /*1fe80*/  @!P5 LDC.64 R30, c[0x0][0x5c0] ;  /* 0x00017000ff1edb82 */ /* 0x000e220000000a00 */
[----:B------:R-:W-:Y:S02]  /*1fe90*/  LOP3.LUT R27, R27, 0xffefffff, RZ, 0xc0, !PT ;  /* 0xffefffff1b1b7812 */ /* 0x000fe400078ec0ff */
[----:B------:R-:W-:Y:S02]  /*1fea0*/  LOP3.LUT R0, R0, 0xbfffffff, RZ, 0xc0, !PT ;  /* 0xbfffffff00007812 */ /* 0x000fe400078ec0ff */
[----:B------:R-:W-:Y:S02]  /*1feb0*/  @P2 LOP3.LUT R27, R27, 0x100000, RZ, 0xfc, !PT ;  /* 0x001000001b1b2812 */ /* 0x000fe400078efcff */
[----:B------:R-:W-:Y:S02]  /*1fec0*/  LOP3.LUT P2, RZ, R26, 0x2000, RZ, 0xc0, !PT ;  /* 0x000020001aff7812 */ /* 0x000fe4000784c0ff */
[----:B------:R-:W-:Y:S02]  /*1fed0*/  @P5 LOP3.LUT R0, R0, 0x40000000, RZ, 0xfc, !PT ;  /* 0x4000000000005812 */ /* 0x000fe400078efcff */
[----:B--2---:R-:W-:-:S04]  /*1fee0*/  LOP3.LUT R29, R29, 0xff, RZ, 0xc0, !PT ;  /* 0x000000ff1d1d7812 */ /* 0x004fc800078ec0ff */
[----:B------:R-:W-:-:S05]  /*1fef0*/  F2FP.F16.E4M3.UNPACK_B R29, R29 ;  /* 0x0000001dff1d723e */ /* 0x000fca00020006ff */
[----:B------:R-:W-:-:S05]  /*1ff00*/  HADD2.F32 R29, -RZ, R29.H0_H0 ;  /* 0x2000001dff1d7230 */ /* 0x000fca0000004100 */
[----:B------:R-:W-:-:S04]  /*1ff10*/  FMUL R29, R29, UR5 ;  /* 0x000000051d1d7c20 */ /* 0x000fc80008400000 */
[----:B---3--:R-:W-:-:S05]  /*1ff20*/  FFMA R29, R102, UR4, R29 ;  /* 0x00000004661d7c23 */ /* 0x008fca000800001d */
[----:B------:R-:W-:-:S05]  /*1ff30*/  F2FP.SATFINITE.E4M3.F32.PACK_AB_MERGE_C R29, RZ, R29, RZ ;  /* 0x0000001dff1d723e */ /* 0x000fca00048070ff */
[----:B------:R1:W-:Y:S02]  /*1ff40*/  @!P3 STG.E.U8 desc[UR8][R56.64+0x30], R29 ;  /* 0x0000301d3800b986 */ /* 0x0003e4000c101108 */
[----:B-1----:R-:W-:-:S06]  /*1ff50*/  PRMT R29, RZ, 0x7610, R29 ;  /* 0x00007610ff1d7816 */ /* 0x002fcc000000001d */
[----:B------:R-:W2:Y:S01]  /*1ff60*/  @!P6 LDG.E.U8 R29, desc[UR8][R16.64+0x31] ;  /* 0x00003108101de981 */ /* 0x000ea2000c1e1100 */
[----:B0-----:R-:W-:-:S04]  /*1ff70*/  @!P5 IADD3 R98, P0, P4, R6, UR61, R30 ;  /* 0x0000003d0662dc10 */ /* 0x001fc8000fc1e01e */
[----:B------:R-:W-:Y:S02]  /*1ff80*/  @!P5 IADD3.X R99, R25, UR60, R31, P0, P4 ;  /* 0x0000003c1963dc10 */ /* 0x000fe400087e841f */
[----:B------:R-:W-:-:S13]  /*1ff90*/  ISETP.LT.OR P5, PT, R24, 0x61, !P2 ;  /* 0x000000611800780c */ /* 0x000fda00057a1670 */
[----:B------:R-:W0:Y:S01]  /*1ffa0*/  @!P5 LDC.64 R30, c[0x0][0x5c0] ;  /* 0x00017000ff1edb82 */ /* 0x000e220000000a00 */
[----:B------:R-:W-:Y:S02]  /*1ffb0*/  ISETP.LT.OR P3, PT, R24, 0x62, !P2 ;  /* 0x000000621800780c */ /* 0x000fe40005761670 */
[----:B------:R-:W-:Y:S02]  /*1ffc0*/  LOP3.LUT R28, R28, 0xffffdfff, RZ, 0xc0, !PT ;  /* 0xffffdfff1c1c7812 */ /* 0x000fe400078ec0ff */
[----:B0-----:R-:W-:-:S04]  /*1ffd0*/  @!P5 IADD3 R102, P0, P4, R6, UR7, R30 ;  /* 0x000000070666dc10 */ /* 0x001fc8000fc1e01e */
[----:B------:R-:W-:-:S05]  /*1ffe0*/  @!P5 IADD3.X R103, R25, UR6, R31, P0, P4 ;  /* 0x000000061967dc10 */ /* 0x000fca00087e841f */
[----:B------:R-:W0:Y:S01]  /*1fff0*/  @!P3 LDC.64 R30, c[0x0][0x5c0] ;  /* 0x00017000ff1ebb82 */ /* 0x000e220000000a00 */
        /* <DEDUP_REMOVED lines=25> */
[----:B---3--:R-:W-:-:S11]  /*20190*/  LOP3.LUT R29, R29, 0xff, RZ, 0xc0, !PT ;  /* 0x000000ff1d1d7812 */ /* 0x008fd600078ec0ff */
[----:B------:R-:W0:Y:S01]  /*201a0*/  @!P0 LDC.64 R32, c[0x0][0x5c0] ;  /* 0x00017000ff208b82 */ /* 0x000e220000000a00 */
[----:B------:R-:W-:-:S05]  /*201b0*/  F2FP.F16.E4M3.UNPACK_B R29, R29 ;  /* 0x0000001dff1d723e */ /* 0x000fca00020006ff */
[----:B------:R-:W-:-:S05]  /*201c0*/  HADD2.F32 R29, -RZ, R29.H0_H0 ;  /* 0x2000001dff1d7230 */ /* 0x000fca0000004100 */
[----:B------:R-:W-:-:S04]  /*201d0*/  FMUL R29, R29, UR5 ;  /* 0x000000051d1d7c20 */ /* 0x000fc80008400000 */
[----:B------:R-:W-:Y:S01]  /*201e0*/  FFMA R29, R114, UR4, R29 ;  /* 0x00000004721d7c23 */ /* 0x000fe2000800001d */
        /* <DEDUP_REMOVED lines=25> */
[----:B0-----:R-:W-:-:S06]  /*20380*/  PRMT R29, RZ, 0x7610, R29 ;  /* 0x00007610ff1d7816 */ /* 0x001fcc000000001d */
[----:B------:R-:W4:Y:S01]  /*20390*/  @!P6 LDG.E.U8 R29, desc[UR8][R16.64+0x38] ;  /* 0x00003808101de981 */ /* 0x000f22000c1e1100 */
[----:B------:R-:W-:Y:S02]  /*203a0*/  @P3 LOP3.LUT R28, R28, 0x80000, RZ, 0xfc, !PT ;  /* 0x000800001c1c3812 */ /* 0x000fe400078efcff */
[----:B------:R-:W-:Y:S02]  /*203b0*/  LOP3.LUT P3, RZ, R26, 0x1000, RZ, 0xc0, !PT ;  /* 0x000010001aff7812 */ /* 0x000fe4000786c0ff */
[----:B------:R-:W-:Y:S02]  /*203c0*/  ISETP.LT.OR P5, PT, R24, 0x6a, !P2 ;  /* 0x0000006a1800780c */ /* 0x000fe400057a1670 */
[----:B------:R-:W-:-:S11]  /*203d0*/  LOP3.LUT R26, R26, 0xfffffbff, RZ, 0xc0, !PT ;  /* 0xfffffbff1a1a7812 */ /* 0x000fd600078ec0ff */
[----:B------:R-:W0:Y:S01]  /*203e0*/  @!P5 LDC.64 R30, c[0x0][0x5c0] ;  /* 0x00017000ff1edb82 */ /* 0x000e220000000a00 */
[----:B------:R-:W-:Y:S02]  /*203f0*/  @P2 LOP3.LUT R26, R26, 0x400, RZ, 0xfc, !PT ;  /* 0x000004001a1a2812 */ /* 0x000fe400078efcff */
[----:B------:R-:W-:Y:S02]  /*20400*/  ISETP.LT.OR P2, PT, R24, 0x61, !P1 ;  /* 0x000000611800780c */ /* 0x000fe40004f41670 */
[----:B----4-:R-:W-:-:S04]  /*20410*/  LOP3.LUT R29, R29, 0xff, RZ, 0xc0, !PT ;  /* 0x000000ff1d1d7812 */ /* 0x010fc800078ec0ff */
[----:B------:R-:W-:-:S05]  /*20420*/  F2FP.F16.E4M3.UNPACK_B R29, R29 ;  /* 0x0000001dff1d723e */ /* 0x000fca00020006ff */
[----:B------:R-:W-:-:S05]  /*20430*/  HADD2.F32 R29, -RZ, R29.H0_H0 ;  /* 0x2000001dff1d7230 */ /* 0x000fca0000004100 */
[----:B------:R-:W-:-:S04]  /*20440*/  FMUL R29, R29, UR5 ;  /* 0x000000051d1d7c20 */ /* 0x000fc80008400000 */
[----:B---3--:R-:W-:Y:S01]  /*20450*/  FFMA R29, R114, UR4, R29 ;  /* 0x00000004721d7c23 */ /* 0x008fe2000800001d */
[----:B0-----:R-:W-:Y:S01]  /*20460*/  @!P5 IADD3 R130, P0, P4, R6, UR7, R30 ;  /* 0x000000070682dc10 */ /* 0x001fe2000fc1e01e */
[----:B------:R-:W-:Y:S01]  /*20470*/  IMAD.U32 R32, RZ, RZ, UR6 ;  /* 0x00000006ff207e24 */ /* 0x000fe2000f8e00ff */
[----:B------:R-:W-:Y:S01]  /*20480*/  LOP3.LUT R28, R28, 0xfffdffff, RZ, 0xc0, !PT ;  /* 0xfffdffff1c1c7812 */ /* 0x000fe200078ec0ff */
[----:B------:R-:W3:Y:S01]  /*20490*/  LDL.LU R114, [R1+0x3c8] ;  /* 0x0003c80001727983 */ /* 0x000ee20000300800 */
[----:B------:R-:W-:-:S05]  /*204a0*/  F2FP.SATFINITE.E4M3.F32.PACK_AB_MERGE_C R29, RZ, R29, RZ ;  /* 0x0000001dff1d723e */ /* 0x000fca00048070ff */
[----:B------:R0:W-:Y:S02]  /*204b0*/  @!P6 STG.E.U8 desc[UR8][R54.64+0x38], R29 ;  /* 0x0000381d3600e986 */ /* 0x0001e4000c101108 */
[----:B0-----:R-:W-:-:S06]  /*204c0*/  PRMT R29, RZ, 0x7610, R29 ;  /* 0x00007610ff1d7816 */ /* 0x001fcc000000001d */
[----:B------:R-:W4:Y:S01]  /*204d0*/  @!P3 LDG.E.U8 R29, desc[UR8][R16.64+0x39] ;  /* 0x00003908101db981 */ /* 0x000f22000c1e1100 */
[----:B------:R-:W-:Y:S02]  /*204e0*/  @!P5 IADD3.X R131, R25, UR6, R31, P0, P4 ;  /* 0x000000061983dc10 */ /* 0x000fe400087e841f */
[----:B------:R-:W0:Y:S01]  /*204f0*/  @!P2 LDC.64 R30, c[0x0][0x5c0] ;  /* 0x00017000ff1eab82 */ /* 0x000e220000000a00 */
[----:B------:R-:W-:-:S04]  /*20500*/  @P5 LOP3.LUT R28, R28, 0x20000, RZ, 0xfc, !PT ;  /* 0x000200001c1c5812 */ /* 0x000fc800078efcff */
        /* <DEDUP_REMOVED lines=32> */
[----:B------:R-:W-:Y:S01]  /*20710*/  IMAD.U32 R32, RZ, RZ, UR7 ;  /* 0x00000007ff207e24 */ /* 0x000fe2000f8e00ff */
[----:B------:R-:W3:Y:S03]  /*20720*/  LDL.LU R114, [R1+0x3d0] ;  /* 0x0003d00001727983 */ /* 0x000ee60000300800 */
[----:B------:R-:W-:-:S05]  /*20730*/  F2FP.SATFINITE.E4M3.F32.PACK_AB_MERGE_C R29, RZ, R29, RZ ;  /* 0x0000001dff1d723e */ /* 0x000fca00048070ff */
[----:B------:R0:W-:Y:S02]  /*20740*/  @!P0 STG.E.U8 desc[UR8][R30.64+0x38], R29 ;  /* 0x0000381d1e008986 */ /* 0x0001e4000c101108 */
[----:B0-----:R-:W-:Y:S01]  /*20750*/  PRMT R29, RZ, 0x7610, R29 ;  /* 0x00007610ff1d7816 */ /* 0x001fe2000000001d */
[----:B------:R-:W0:Y:S05]  /*20760*/  @!P3 LDC.64 R30, c[0x0][0x5c0] ;  /* 0x00017000ff1ebb82 */ /* 0x000e2a0000000a00 */
[----:B------:R-:W4:Y:S01]  /*20770*/  @!P3 LDG.E.U8 R29, desc[UR8][R18.64+0x39] ;  /* 0x00003908121db981 */ /* 0x000f22000c1e1100 */
[----:B------:R-:W-:Y:S01]  /*20780*/  IMAD.U32 R33, RZ, RZ, UR6 ;  /* 0x00000006ff217e24 */ /* 0x000fe2000f8e00ff */
[----:B------:R-:W-:-:S04]  /*20790*/  @!P3 IADD3 R32, P4, P5, R32, UR61, R6 ;  /* 0x0000003d2020bc10 */ /* 0x000fc8000fd9e006 */
[----:B------:R-:W-:Y:S02]  /*207a0*/  @!P3 IADD3.X R33, R33, UR60, R25, P4, P5 ;  /* 0x0000003c2121bc10 */ /* 0x000fe4000a7ea419 */
[----:B------:R-:W-:Y:S02]  /*207b0*/  ISETP.GE.AND P5, PT, R3, 0x181, PT ;  /* 0x000001810300780c */ /* 0x000fe40003fa6270 */
[----:B0-----:R-:W-:-:S05]  /*207c0*/  @!P3 IADD3 R30, P0, R32, R30, RZ ;  /* 0x0000001e201eb210 */ /* 0x001fca0007f1e0ff */
[----:B------:R-:W-:Y:S01]  /*207d0*/  @!P3 IMAD.X R31, R33, 0x1, R31, P0 ;  /* 0x00000001211fb824 */ /* 0x000fe200000e061f */
        /* <DEDUP_REMOVED lines=16> */
[--C-:B------:R-:W-:Y:S02]  /*208e0*/  @!P0 IADD3.X R33, R31, R33, R29.reuse, P3, !PT ;  /* 0x000000211f218210 */ /* 0x100fe40001ffe41d */
[----:B------:R-:W-:-:S06]  /*208f0*/  PRMT R29, RZ, 0x7610, R29 ;  /* 0x00007610ff1d7816 */ /* 0x000fcc000000001d */
[----:B------:R-:W4:Y:S01]  /*20900*/  @!P0 LDG.E.U8 R29, desc[UR8][R20.64+0x30] ;  /* 0x00003008141d8981 */ /* 0x000f22000c1e1100 */
[----:B------:R-:W-:Y:S02]  /*20910*/  @P2 LOP3.LUT R0, R0, 0x2, RZ, 0xfc, !PT ;  /* 0x0000000200002812 */ /* 0x000fe400078efcff */
[----:B------:R-:W-:-:S13]  /*20920*/  ISETP.LT.OR P2, PT, R24, 0x69, !P1 ;  /* 0x000000691800780c */ /* 0x000fda0004f41670 */
[----:B------:R-:W0:Y:S02]  /*20930*/  @!P2 LDC.64 R30, c[0x0][0x5c0] ;  /* 0x00017000ff1eab82 */ /* 0x000e240000000a00 */
[----:B0-----:R-:W-:-:S04]  /*20940*/  @!P2 IADD3 R142, P3, P4, R6, UR11, R30 ;  /* 0x0000000b068eac10 */ /* 0x001fc8000fc7e01e */
[----:B------:R-:W-:Y:S02]  /*20950*/  @!P2 IADD3.X R143, R25, UR10, R31, P3, P4 ;  /* 0x0000000a198fac10 */ /* 0x000fe40009fe841f */
        /* <DEDUP_REMOVED lines=38> */
[----:B------:R-:W-:Y:S02]  /*20bc0*/  LOP3.LUT R28, R28, 0xdfffffff, RZ, 0xc0, !PT ;  /* 0xdfffffff1c1c7812 */ /* 0x000fe400078ec0ff */
[----:B------:R-:W-:Y:S02]  /*20bd0*/  LOP3.LUT R26, R26, 0xfffff7ff, RZ, 0xc0, !PT ;  /* 0xfffff7ff1a1a7812 */ /* 0x000fe400078ec0ff */
[----:B------:R-:W-:Y:S02]  /*20be0*/  @P6 LOP3.LUT R28, R28, 0x20000000, RZ, 0xfc, !PT ;  /* 0x200000001c1c6812 */ /* 0x000fe400078efcff */
[----:B------:R-:W-:-:S05]  /*20bf0*/  ISETP.GE.AND P6, PT, R3, 0x101, PT ;  /* 0x000001010300780c */ /* 0x000fca0003fc6270 */
        /* <DEDUP_REMOVED lines=13> */
[----:B------:R-:W-:Y:S02]  /*20cd0*/  LOP3.LUT P2, RZ, R26, 0x800, RZ, 0xc0, !PT ;  /* 0x000008001aff7812 */ /* 0x000fe4000784c0ff */
        /* <DEDUP_REMOVED lines=8> */
[----:B------:R0:W-:Y:S04]  /*20d60*/  @!P4 STG.E.U8 desc[UR8][R110.64+0x30], R29 ;  /* 0x0000301d6e00c986 */ /* 0x0001e8000c101108 */
[----:B------:R-:W1:Y:S01]  /*20d70*/  @!P0 LDC.64 R30, c[0x0][0x5c0] ;  /* 0x00017000ff1e8b82 */ /* 0x000e620000000a00 */
[----:B0-----:R-:W-:-:S06]  /*20d80*/  PRMT R29, RZ, 0x7610, R29 ;  /* 0x00007610ff1d7816 */ /* 0x001fcc000000001d */
[----:B------:R-:W4:Y:S01]  /*20d90*/  @!P2 LDG.E.U8 R29, desc[UR8][R22.64+0x31] ;  /* 0x00003108161da981 */ /* 0x000f22000c1e1100 */
[----:B------:R-:W-:Y:S02]  /*20da0*/  @!P0 IMAD.MOV.U32 R32, RZ, RZ, R6 ;  /* 0x000000ffff208224 */ /* 0x000fe400078e0006 */
[----:B------:R-:W-:Y:S02]  /*20db0*/  @!P0 IMAD.MOV.U32 R33, RZ, RZ, R25 ;  /* 0x000000ffff218224 */ /* 0x000fe400078e0019 */
[----:B------:R-:W-:-:S03]  /*20dc0*/  @!P0 IMAD.WIDE.U32 R32, R4, 0x180, R32 ;  /* 0x0000018004208825 */ /* 0x000fc600078e0020 */
[----:B-1----:R-:W-:Y:S02]  /*20dd0*/  @!P0 IADD3 R32, P3, R32, R30, RZ ;  /* 0x0000001e20208210 */ /* 0x002fe40007f7e0ff */
        /* <DEDUP_REMOVED lines=8> */
[----:B0-----:R-:W-:-:S05]  /*20e60*/  @!P0 IMAD R29, R5, 0x180, RZ ;  /* 0x00000180051d8824 */ /* 0x001fca00078e02ff */
[--C-:B------:R-:W-:Y:S02]  /*20e70*/  @!P0 IADD3.X R33, R31, R33, R29.reuse, P3, !PT ;  /* 0x000000211f218210 */ /* 0x100fe40001ffe41d */
[----:B------:R-:W-:-:S06]  /*20e80*/  PRMT R29, RZ, 0x7610, R29 ;  /* 0x00007610ff1d7816 */ /* 0x000fcc000000001d */
[----:B------:R-:W4:Y:S01]  /*20e90*/  @!P0 LDG.E.U8 R29, desc[UR8][R20.64+0x38] ;  /* 0x00003808141d8981 */ /* 0x000f22000c1e1100 */
        /* <DEDUP_REMOVED lines=38> */
[----:B------:R-:W-:-:S04]  /*21100*/  @P2 LOP3.LUT R28, R28, 0x2000000, RZ, 0xfc, !PT ;  /* 0x020000001c1c2812 */ /* 0x000fc800078efcff */
[----:B------:R-:W-:-:S04]  /*21110*/  LOP3.LUT R28, R28, 0xfffbffff, RZ, 0xc0, !PT ;  /* 0xfffbffff1c1c7812 */ /* 0x000fc800078ec0ff */
[----:B------:R-:W-:Y:S02]  /*21120*/  @P5 LOP3.LUT R28, R28, 0x40000, RZ, 0xfc, !PT ;  /* 0x000400001c1c5812 */ /* 0x000fe400078efcff */
[----:B------:R-:W-:Y:S02]  /*21130*/  LOP3.LUT P5, RZ, R0, 0x800000, RZ, 0xc0, !PT ;  /* 0x0080000000ff7812 */ /* 0x000fe400078ac0ff */
[C---:B------:R-:W-:Y:S02]  /*21140*/  LOP3.LUT P2, RZ, R26.reuse, 0x400, RZ, 0xc0, !PT ;  /* 0x000004001aff7812 */ /* 0x040fe4000784c0ff */
[----:B------:R-:W-:-:S04]  /*21150*/  LOP3.LUT R26, R26, 0xfffffdff, RZ, 0xc0, !PT ;  /* 0xfffffdff1a1a7812 */ /* 0x000fc800078ec0ff */
[----:B------:R-:W-:Y:S02]  /*21160*/  @P6 LOP3.LUT R26, R26, 0x200, RZ, 0xfc, !PT ;  /* 0x000002001a1a6812 */ /* 0x000fe400078efcff */
[----:B------:R-:W-:-:S13]  /*21170*/  ISETP.LT.OR P6, PT, R24, 0x71, !P2 ;  /* 0x000000711800780c */ /* 0x000fda00057c1670 */
[----:B------:R-:W0:Y:S01]  /*21180*/  @!P6 LDC.64 R30, c[0x0][0x5c0] ;  /* 0x00017000ff1eeb82 */ /* 0x000e220000000a00 */
[----:B------:R-:W-:-:S04]  /*21190*/  LOP3.LUT R2, R2, 0xfffffffb, RZ, 0xc0, !PT ;  /* 0xfffffffb02027812 */ /* 0x000fc800078ec0ff */
[----:B------:R-:W-:Y:S02]  /*211a0*/  @P6 LOP3.LUT R2, R2, 0x4, RZ, 0xfc, !PT ;  /* 0x0000000402026812 */ /* 0x000fe400078efcff */
[----:B----4-:R-:W-:-:S04]  /*211b0*/  LOP3.LUT R29, R29, 0xff, RZ, 0xc0, !PT ;  /* 0x000000ff1d1d7812 */ /* 0x010fc800078ec0ff */
[----:B------:R-:W-:-:S05]  /*211c0*/  F2FP.F16.E4M3.UNPACK_B R29, R29 ;  /* 0x0000001dff1d723e */ /* 0x000fca00020006ff */
[----:B------:R-:W-:-:S05]  /*211d0*/  HADD2.F32 R29, -RZ, R29.H0_H0 ;  /* 0x2000001dff1d7230 */ /* 0x000fca0000004100 */
[----:B------:R-:W-:-:S04]  /*211e0*/  FMUL R29, R29, UR5 ;  /* 0x000000051d1d7c20 */ /* 0x000fc80008400000 */
[----:B---3--:R-:W-:Y:S01]  /*211f0*/  FFMA R29, R114, UR4, R29 ;  /* 0x00000004721d7c23 */ /* 0x008fe2000800001d */
        /* <DEDUP_REMOVED lines=15> */
[----:B0-----:R-:W-:-:S04]  /*212f0*/  @!P4 IADD3 R184, P0, P3, R6, UR7, R30 ;  /* 0x0000000706b8cc10 */ /* 0x001fc8000fb1e01e */
[----:B------:R-:W-:Y:S02]  /*21300*/  @!P4 IADD3.X R185, R25, UR6, R31, P0, P3 ;  /* 0x0000000619b9cc10 */ /* 0x000fe400087e641f */
        /* <DEDUP_REMOVED lines=12> */
[----:B------:R-:W-:-:S04]  /*213d0*/  ISETP.GE.AND P5, PT, R3, 0x1, PT ;  /* 0x000000010300780c */ /* 0x000fc80003fa6270 */
[----:B------:R-:W-:Y:S02]  /*213e0*/  ISETP.LT.OR P0, PT, R24, 0x41, !P5 ;  /* 0x000000411800780c */ /* 0x000fe40006f01670 */
[----:B0-----:R-:W-:-:S11]  /*213f0*/  PRMT R29, RZ, 0x7610, R29 ;  /* 0x00007610ff1d7816 */ /* 0x001fd6000000001d */
        /* <DEDUP_REMOVED lines=13> */
[----:B------:R-:W-:Y:S02]  /*214d0*/  ISETP.LT.OR P0, PT, R24, 0x42, !P5 ;  /* 0x000000421800780c */ /* 0x000fe40006f01670 */
[----:B0-----:R-:W-:-:S11]  /*214e0*/  PRMT R29, RZ, 0x7610, R29 ;  /* 0x00007610ff1d7816 */ /* 0x001fd6000000001d */
[----:B------:R-:W0:Y:S01]  /*214f0*/  @!P0 LDC.64 R30, c[0x0][0x5c0] ;  /* 0x00017000ff1e8b82 */ /* 0x000e220000000a00 */
[----:B------:R-:W4:Y:S01]  /*21500*/  @!P0 LDG.E.U8 R29, desc[UR8][R8.64+0x41] ;  /* 0x00004108081d8981 */ /* 0x000f22000c1e1100 */
[----:B------:R-:W-:-:S04]  /*21510*/  @P6 LOP3.LUT R28, R28, 0x80000000, RZ, 0xfc, !PT ;  /* 0x800000001c1c6812 */ /* 0x000fc800078efcff */
[----:B------:R-:W-:-:S04]  /*21520*/  LOP3.LUT R28, R28, 0xf7ffffff, RZ, 0xc0, !PT ;  /* 0xf7ffffff1c1c7812 */ /* 0x000fc800078ec0ff */
[----:B------:R-:W-:Y:S02]  /*21530*/  @P4 LOP3.LUT R28, R28, 0x8000000, RZ, 0xfc, !PT ;  /* 0x080000001c1c4812 */ /* 0x000fe400078efcff */
[----:B------:R-:W-:Y:S02]  /*21540*/  ISETP.LT.OR P4, PT, R24, 0x41, !P2 ;  /* 0x000000411800780c */ /* 0x000fe40005781670 */
[----:B0-----:R-:W-:-:S05]  /*21550*/  @!P0 IADD3 R30, P3, R6, R30, RZ ;  /* 0x0000001e061e8210 */ /* 0x001fca0007f7e0ff */
[----:B------:R-:W-:Y:S01]  /*21560*/  @!P0 IMAD.X R31, R25, 0x1, R31, P3 ;  /* 0x00000001191f8824 */ /* 0x000fe200018e061f */
        /* <DEDUP_REMOVED lines=22> */
[----:B-1----:R-:W-:-:S11]  /*216d0*/  PRMT R29, RZ, 0x7610, R29 ;  /* 0x00007610ff1d7816 */ /* 0x002fd6000000001d */
[----:B------:R-:W4:Y:S01]  /*216e0*/  @!P4 LDG.E.U8 R29, desc[UR8][R10.64+0x41] ;  /* 0x000041080a1dc981 */ /* 0x000f22000c1e1100 */
[----:B0-----:R-:W-:Y:S02]  /*216f0*/  @!P6 IADD3 R178, P0, P3, R6, UR11, R30 ;  /* 0x0000000b06b2ec10 */ /* 0x001fe4000fb1e01e */
[----:B------:R-:W-:Y:S02]  /*21700*/  @P6 LOP3.LUT R28, R28, 0x200000, RZ, 0xfc, !PT ;  /* 0x002000001c1c6812 */ /* 0x000fe400078efcff */
        /* <DEDUP_REMOVED lines=37> */
[----:B------:R-:W-:Y:S02]  /*21960*/  ISETP.LT.OR P0, PT, R24, 0x4a, !P5 ;  /* 0x0000004a1800780c */ /* 0x000fe40006f01670 */
[----:B0-----:R-:W-:-:S11]  /*21970*/  PRMT R29, RZ, 0x7610, R29 ;  /* 0x00007610ff1d7816 */ /* 0x001fd6000000001d */
[----:B------:R-:W0:Y:S01]  /*21980*/  @!P0 LDC.64 R30, c[0x0][0x5c0] ;  /* 0x00017000ff1e8b82 */ /* 0x000e220000000a00 */
[----:B------:R-:W4:Y:S01]  /*21990*/  @!P0 LDG.E.U8 R29, desc[UR8][R8.64+0x49] ;  /* 0x00004908081d8981 */ /* 0x000f22000c1e1100 */
        /* <DEDUP_REMOVED lines=13> */
[----:B------:R-:W-:-:S04]  /*21a70*/  LOP3.LUT R28, R28, 0xffff7fff, RZ, 0xc0, !PT ;  /* 0xffff7fff1c1c7812 */ /* 0x000fc800078ec0ff */
[----:B------:R-:W-:Y:S02]  /*21a80*/  @P6 LOP3.LUT R28, R28, 0x8000, RZ, 0xfc, !PT ;  /* 0x000080001c1c6812 */ /* 0x000fe400078efcff */
[----:B------:R-:W-:Y:S02]  /*21a90*/  LOP3.LUT P6, RZ, R26, 0x200, RZ, 0xc0, !PT ;  /* 0x000002001aff7812 */ /* 0x000fe400078cc0ff */
[----:B------:R-:W-:-:S04]  /*21aa0*/  LOP3.LUT R28, R28, 0xfffff7ff, RZ, 0xc0, !PT ;  /* 0xfffff7ff1c1c7812 */ /* 0x000fc800078ec0ff */
[----:B------:R-:W-:Y:S02]  /*21ab0*/  @P4 LOP3.LUT R28, R28, 0x800, RZ, 0xfc, !PT ;  /* 0x000008001c1c4812 */ /* 0x000fe400078efcff */
        /* <DEDUP_REMOVED lines=29> */
[C---:B------:R-:W-:Y:S02]  /*21c90*/  ISETP.LT.OR P4, PT, R24.reuse, 0x7a, !P6 ;  /* 0x0000007a1800780c */ /* 0x040fe40007781670 */
[----:B------:R-:W-:-:S11]  /*21ca0*/  ISETP.LT.OR P6, PT, R24, 0x41, !P1 ;  /* 0x000000411800780c */ /* 0x000fd60004fc1670 */
        /* <DEDUP_REMOVED lines=9> */
[----:B-1----:R-:W-:-:S06]  /*21d40*/  PRMT R29, RZ, 0x7610, R29 ;  /* 0x00007610ff1d7816 */ /* 0x002fcc000000001d */
[----:B------:R-:W4:Y:S01]  /*21d50*/  @!P6 LDG.E.U8 R29, desc[UR8][R12.64+0x40] ;  /* 0x000040080c1de981 */ /* 0x000f22000c1e1100 */
[----:B------:R-:W-:Y:S02]  /*21d60*/  ISETP.LT.OR P5, PT, R24, 0x42, !P1 ;  /* 0x000000421800780c */ /* 0x000fe40004fa1670 */
[----:B------:R-:W-:Y:S02]  /*21d70*/  LOP3.LUT R28, R28, 0xffffffdf, RZ, 0xc0, !PT ;  /* 0xffffffdf1c1c7812 */ /* 0x000fe400078ec0ff */
[----:B0-----:R-:W-:Y:S02]  /*21d80*/  @!P4 IADD3 R198, P0, P3, R6, UR61, R30 ;  /* 0x0000003d06c6cc10 */ /* 0x001fe4000fb1e01e */
[----:B------:R-:W-:Y:S02]  /*21d90*/  @P4 LOP3.LUT R28, R28, 0x20, RZ, 0xfc, !PT ;  /* 0x000000201c1c4812 */ /* 0x000fe400078efcff */
        /* <DEDUP_REMOVED lines=64> */
[----:B------:R-:W-:Y:S02]  /*221a0*/  ISETP.LT.OR P5, PT, R24, 0x49, !P1 ;  /* 0x000000491800780c */ /* 0x000fe40004fa1670 */
        /* <DEDUP_REMOVED lines=12> */
[----:B------:R-:W-:-:S04]  /*22270*/  LOP3.LUT R28, R28, 0xffffff7f, RZ, 0xc0, !PT ;  /* 0xffffff7f1c1c7812 */ /* 0x000fc800078ec0ff */
[----:B------:R-:W-:-:S04]  /*22280*/  @P6 LOP3.LUT R28, R28, 0x80, RZ, 0xfc, !PT ;  /* 0x000000801c1c6812 */ /* 0x000fc800078efcff */
[----:B------:R-:W-:Y:S02]  /*22290*/  LOP3.LUT R28, R28, 0xffffffef, RZ, 0xc0, !PT ;  /* 0xffffffef1c1c7812 */ /* 0x000fe400078ec0ff */
[----:B-1----:R-:W-:Y:S02]  /*222a0*/  @!P4 IADD3 R180, P0, P3, R6, UR7, R30 ;  /* 0x0000000706b4cc10 */ /* 0x002fe4000fb1e01e */
[----:B------:R-:W-:Y:S02]  /*222b0*/  @P4 LOP3.LUT R28, R28, 0x10, RZ, 0xfc, !PT ;  /* 0x000000101c1c4812 */ /* 0x000fe400078efcff */
[----:B------:R-:W-:Y:S02]  /*222c0*/  @!P4 IADD3.X R181, R25, UR6, R31, P0, P3 ;  /* 0x0000000619b5cc10 */ /* 0x000fe400087e641f */
[----:B------:R-:W-:Y:S02]  /*222d0*/  ISETP.LT.OR P4, PT, R24, 0x4a, !P1 ;  /* 0x0000004a1800780c */ /* 0x000fe40004f81670 */
[----:B------:R-:W-:-:S02]  /*222e0*/  LOP3.LUT P6, RZ, R26, 0x100, RZ, 0xc0, !PT ;  /* 0x000001001aff7812 */ /* 0x000fc400078cc0ff */
        /* <DEDUP_REMOVED lines=42> */
[----:B------:R-:W-:Y:S02]  /*22590*/  LOP3.LUT R28, R28, 0xfffffffb, RZ, 0xc0, !PT ;  /* 0xfffffffb1c1c7812 */ /* 0x000fe400078ec0ff */
[----:B----4-:R-:W-:-:S09]  /*225a0*/  LOP3.LUT R29, R29, 0xff, RZ, 0xc0, !PT ;  /* 0x000000ff1d1d7812 */ /* 0x010fd200078ec0ff */
[----:B------:R-:W0:Y:S01]  /*225b0*/  @!P0 LDC.64 R32, c[0x0][0x5c0] ;  /* 0x00017000ff208b82 */ /* 0x000e220000000a00 */
[----:B------:R-:W-:-:S05]  /*225c0*/  F2FP.F16.E4M3.UNPACK_B R29, R29 ;  /* 0x0000001dff1d723e */ /* 0x000fca00020006ff */
[----:B------:R-:W-:-:S05]  /*225d0*/  HADD2.F32 R29, -RZ, R29.H0_H0 ;  /* 0x2000001dff1d7230 */ /* 0x000fca0000004100 */
[----:B------:R-:W-:-:S04]  /*225e0*/  FMUL R29, R29, UR5 ;  /* 0x000000051d1d7c20 */ /* 0x000fc80008400000 */
[----:B---3--:R-:W-:Y:S01]  /*225f0*/  FFMA R29, R114, UR4, R29 ;  /* 0x00000004721d7c23 */ /* 0x008fe2000800001d */
[----:B------:R-:W-:Y:S01]  /*22600*/  @P2 LOP3.LUT R28, R28, 0x4, RZ, 0xfc, !PT ;  /* 0x000000041c1c2812 */ /* 0x000fe200078efcff */
[----:B------:R-:W-:Y:S01]  /*22610*/  IMAD.U32 R34, RZ, RZ, UR7 ;  /* 0x00000007ff227e24 */ /* 0x000fe2000f8e00ff */
[----:B------:R-:W3:Y:S02]  /*22620*/  LDL.LU R114, [R1+0x430] ;  /* 0x0004300001727983 */ /* 0x000ee40000300800 */
[----:B------:R-:W-:-:S05]  /*22630*/  F2FP.SATFINITE.E4M3.F32.PACK_AB_MERGE_C R29, RZ, R29, RZ ;  /* 0x0000001dff1d723e */ /* 0x000fca00048070ff */
[----:B------:R1:W-:Y:S02]  /*22640*/  @!P3 STG.E.U8 desc[UR8][R30.64+0x48], R29 ;  /* 0x0000481d1e00b986 */ /* 0x0003e4000c101108 */
[----:B-1----:R-:W-:-:S06]  /*22650*/  PRMT R29, RZ, 0x7610, R29 ;  /* 0x00007610ff1d7816 */ /* 0x002fcc000000001d */
[----:B------:R-:W4:Y:S01]  /*22660*/  @!P0 LDG.E.U8 R29, desc[UR8][R14.64+0x49] ;  /* 0x000049080e1d8981 */ /* 0x000f22000c1e1100 */
[----:B------:R-:W-:-:S13]  /*22670*/  ISETP.LT.OR P2, PT, R24, 0x89, !P1 ;  /* 0x000000891800780c */ /* 0x000fda0004f41670 */
[----:B------:R-:W1:Y:S01]  /*22680*/  @!P2 LDC.64 R30, c[0x0][0x5c0] ;  /* 0x00017000ff1eab82 */ /* 0x000e620000000a00 */
        /* <DEDUP_REMOVED lines=21> */
[----:B------:R-:W-:-:S13]  /*227e0*/  ISETP.LT.OR P4, PT, R24, 0x8a, !P1 ;  /* 0x0000008a1800780c */ /* 0x000fda0004f81670 */
[----:B------:R-:W0:Y:S01]  /*227f0*/  @!P4 LDC.64 R30, c[0x0][0x5c0] ;  /* 0x00017000ff1ecb82 */ /* 0x000e220000000a00 */
[----:B------:R-:W-:Y:S02]  /*22800*/  LOP3.LUT R26, R26, 0xffffffbf, RZ, 0xc0, !PT ;  /* 0xffffffbf1a1a7812 */ /* 0x000fe400078ec0ff */
[----:B------:R-:W-:Y:S02]  /*22810*/  LOP3.LUT R28, R28, 0xfffffffe, RZ, 0xc0, !PT ;  /* 0xfffffffe1c1c7812 */ /* 0x000fe400078ec0ff */
[----:B------:R-:W-:Y:S02]  /*22820*/  @P1 LOP3.LUT R26, R26, 0x40, RZ, 0xfc, !PT ;  /* 0x000000401a1a1812 */ /* 0x000fe400078efcff */
[----:B------:R-:W-:Y:S02]  /*22830*/  ISETP.GE.AND P1, PT, R3, 0x101, PT ;  /* 0x000001010300780c */ /* 0x000fe40003f26270 */
        /* <DEDUP_REMOVED lines=8> */
[----:B------:R-:W-:Y:S02]  /*228c0*/  ISETP.LT.OR P4, PT, R24, 0x81, !P1 ;  /* 0x000000811800780c */ /* 0x000fe40004f81670 */
[----:B------:R-:W-:Y:S01]  /*228d0*/  LOP3.LUT R27, R27, 0x7fffffff, RZ, 0xc0, !PT ;  /* 0x7fffffff1b1b7812 */ /* 0x000fe200078ec0ff */
[----:B------:R-:W-:Y:S01]  /*228e0*/  IMAD.U32 R32, RZ, RZ, UR6 ;  /* 0x00000006ff207e24 */ /* 0x000fe2000f8e00ff */
[----:B------:R-:W-:Y:S01]  /*228f0*/  F2FP.SATFINITE.E4M3.F32.PACK_AB_MERGE_C R29, RZ, R29, RZ ;  /* 0x0000001dff1d723e */ /* 0x000fe200048070ff */
[----:B------:R-:W3:Y:S04]  /*22900*/  LDL.LU R114, [R1+0x438] ;  /* 0x0004380001727983 */ /* 0x000ee80000300800 */
[----:B------:R0:W-:Y:S04]  /*22910*/  @!P5 STG.E.U8 desc[UR8][R78.64+0x40], R29 ;  /* 0x0000401d4e00d986 */ /* 0x0001e8000c101108 */
[----:B------:R-:W1:Y:S01]  /*22920*/  @!P4 LDC.64 R30, c[0x0][0x5c0] ;  /* 0x00017000ff1ecb82 */ /* 0x000e620000000a00 */
[----:B0-----:R-:W-:-:S06]  /*22930*/  PRMT R29, RZ, 0x7610, R29 ;  /* 0x00007610ff1d7816 */ /* 0x001fcc000000001d */
[----:B------:R-:W4:Y:S01]  /*22940*/  @!P2 LDG.E.U8 R29, desc[UR8][R16.64+0x41] ;  /* 0x00004108101da981 */ /* 0x000f22000c1e1100 */
[----:B------:R-:W-:Y:S02]  /*22950*/  @P4 LOP3.LUT R27, R27, 0x80000000, RZ, 0xfc, !PT ;  /* 0x800000001b1b4812 */ /* 0x000fe400078efcff */
        /* <DEDUP_REMOVED lines=38> */
[----:B------:R-:W-:Y:S02]  /*22bc0*/  @!P0 IADD3 R29, P4, P5, R29, UR61, R6 ;  /* 0x0000003d1d1d8c10 */ /* 0x000fe4000fd9e006 */
[----:B------:R-:W1:Y:S02]  /*22bd0*/  @!P2 LDC.64 R30, c[0x0][0x5c0] ;  /* 0x00017000ff1eab82 */ /* 0x000e640000000a00 */
[----:B0-----:R-:W-:Y:S02]  /*22be0*/  @!P0 IADD3 R32, P3, R29, R32, RZ ;  /* 0x000000201d208210 */ /* 0x001fe40007f7e0ff */
[----:B------:R-:W-:-:S06]  /*22bf0*/  PRMT R29, RZ, 0x7610, R29 ;  /* 0x00007610ff1d7816 */ /* 0x000fcc000000001d */
[----:B------:R-:W4:Y:S01]  /*22c00*/  @!P0 LDG.E.U8 R29, desc[UR8][R18.64+0x41] ;  /* 0x00004108121d8981 */ /* 0x000f22000c1e1100 */
[----:B------:R-:W-:Y:S02]  /*22c10*/  @!P0 IADD3.X R34, R34, UR60, R25, P4, P5 ;  /* 0x0000003c22228c10 */ /* 0x000fe4000a7ea419 */
[----:B-1----:R-:W-:-:S04]  /*22c20*/  @!P2 IADD3 R124, P4, P5, R6, UR61, R30 ;  /* 0x0000003d067cac10 */ /* 0x002fc8000fd9e01e */
[----:B------:R-:W-:Y:S01]  /*22c30*/  @!P2 IADD3.X R125, R25, UR60, R31, P4, P5 ;  /* 0x0000003c197dac10 */ /* 0x000fe2000a7ea41f */
[----:B------:R-:W-:Y:S01]  /*22c40*/  @!P0 IMAD.X R33, R34, 0x1, R33, P3 ;  /* 0x0000000122218824 */ /* 0x000fe200018e0621 */
        /* <DEDUP_REMOVED lines=16> */
[----:B------:R-:W-:Y:S02]  /*22d50*/  LOP3.LUT P2, RZ, R26, 0x80, RZ, 0xc0, !PT ;  /* 0x000000801aff7812 */ /* 0x000fe4000784c0ff */
[----:B------:R-:W-:-:S04]  /*22d60*/  LOP3.LUT R27, R27, 0xfdffffff, RZ, 0xc0, !PT ;  /* 0xfdffffff1b1b7812 */ /* 0x000fc800078ec0ff */
[----:B------:R-:W-:Y:S02]  /*22d70*/  @P1 LOP3.LUT R27, R27, 0x2000000, RZ, 0xfc, !PT ;  /* 0x020000001b1b1812 */ /* 0x000fe400078efcff */
[----:B0-----:R-:W-:Y:S02]  /*22d80*/  @!P1 IADD3 R122, P0, P3, R6, UR61, R30 ;  /* 0x0000003d067a9c10 */ /* 0x001fe4000fb1e01e */
[----:B----4-:R-:W-:-:S04]  /*22d90*/  LOP3.LUT R29, R29, 0xff, RZ, 0xc0, !PT ;  /* 0x000000ff1d1d7812 */ /* 0x010fc800078ec0ff */
[----:B------:R-:W-:-:S05]  /*22da0*/  F2FP.F16.E4M3.UNPACK_B R29, R29 ;  /* 0x0000001dff1d723e */ /* 0x000fca00020006ff */
[----:B------:R-:W-:-:S05]  /*22db0*/  HADD2.F32 R29, -RZ, R29.H0_H0 ;  /* 0x2000001dff1d7230 */ /* 0x000fca0000004100 */
[----:B------:R-:W-:-:S04]  /*22dc0*/  FMUL R29, R29, UR5 ;  /* 0x000000051d1d7c20 */ /* 0x000fc80008400000 */
[----:B---3--:R-:W-:Y:S01]  /*22dd0*/  FFMA R29, R114, UR4, R29 ;  /* 0x00000004721d7c23 */ /* 0x008fe2000800001d */
[----:B------:R-:W-:Y:S01]  /*22de0*/  @!P1 IADD3.X R123, R25, UR60, R31, P0, P3 ;  /* 0x0000003c197b9c10 */ /* 0x000fe200087e641f */
[----:B------:R-:W-:Y:S01]  /*22df0*/  IMAD.U32 R32, RZ, RZ, UR7 ;  /* 0x00000007ff207e24 */ /* 0x000fe2000f8e00ff */
[----:B------:R-:W-:Y:S01]  /*22e00*/  LOP3.LUT R27, R27, 0xbfffffff, RZ, 0xc0, !PT ;  /* 0xbfffffff1b1b7812 */ /* 0x000fe200078ec0ff */
[----:B------:R-:W3:Y:S01]  /*22e10*/  LDL.LU R114, [R1+0x448] ;  /* 0x0004480001727983 */ /* 0x000ee20000300800 */
[----:B------:R-:W-:-:S05]  /*22e20*/  F2FP.SATFINITE.E4M3.F32.PACK_AB_MERGE_C R29, RZ, R29, RZ ;  /* 0x0000001dff1d723e */ /* 0x000fca00048070ff */
[----:B------:R0:W-:Y:S02]  /*22e30*/  @!P4 STG.E.U8 desc[UR8][R80.64+0x48], R29 ;  /* 0x0000481d5000c986 */ /* 0x0001e4000c101108 */
[----:B0-----:R-:W-:-:S06]  /*22e40*/  PRMT R29, RZ, 0x7610, R29 ;  /* 0x00007610ff1d7816 */ /* 0x001fcc000000001d */
[----:B------:R-:W4:Y:S01]  /*22e50*/  @!P5 LDG.E.U8 R29, desc[UR8][R16.64+0x49] ;  /* 0x00004908101dd981 */ /* 0x000f22000c1e1100 */
        /* <DEDUP_REMOVED lines=8> */
[----:B------:R-:W-:Y:S02]  /*22ee0*/  ISETP.LT.OR P0, PT, R24, 0x49, !P6 ;  /* 0x000000491800780c */ /* 0x000fe40007701670 */
[----:B------:R-:W-:-:S11]  /*22ef0*/  @P1 LOP3.LUT R27, R27, 0x40000000, RZ, 0xfc, !PT ;  /* 0x400000001b1b1812 */ /* 0x000fd600078efcff */
[----:B------:R-:W0:Y:S01]  /*22f00*/  @!P0 LDC.64 R30, c[0x0][0x5c0] ;  /* 0x00017000ff1e8b82 */ /* 0x000e220000000a00 */
[----:B------:R-:W-:-:S04]  /*22f10*/  LOP3.LUT R27, R27, 0xefffffff, RZ, 0xc0, !PT ;  /* 0xefffffff1b1b7812 */ /* 0x000fc800078ec0ff */
[----:B------:R-:W-:Y:S02]  /*22f20*/  @P4 LOP3.LUT R27, R27, 0x10000000, RZ, 0xfc, !PT ;  /* 0x100000001b1b4812 */ /* 0x000fe400078efcff */
[----:B------:R-:W-:Y:S02]  /*22f30*/  @!P0 IADD3 R32, P3, P4, R32, UR61, R6 ;  /* 0x0000003d20208c10 */ /* 0x000fe4000fc7e006 */
        /* <DEDUP_REMOVED lines=9> */
[----:B------:R-:W-:Y:S02]  /*22fd0*/  @!P0 IADD3.X R29, R29, UR60, R25, P3, P4 ;  /* 0x0000003c1d1d8c10 */ /* 0x000fe40009fe8419 */
[----:B0-----:R-:W-:-:S05]  /*22fe0*/  @!P0 IADD3 R30, P3, R32, R30, RZ ;  /* 0x0000001e201e8210 */ /* 0x001fca0007f7e0ff */
[----:B------:R-:W-:Y:S01]  /*22ff0*/  @!P0 IMAD.X R31, R29, 0x1, R31, P3 ;  /* 0x000000011d1f8824 */ /* 0x000fe200018e061f */
[----:B------:R-:W-:-:S06]  /*23000*/  PRMT R29, RZ, 0x7610, R29 ;  /* 0x00007610ff1d7816 */ /* 0x000fcc000000001d */
[----:B------:R-:W4:Y:S01]  /*23010*/  @!P0 LDG.E.U8 R29, desc[UR8][R18.64+0x48] ;  /* 0x00004808121d8981 */ /* 0x000f22000c1e1100 */
[----:B------:R-:W-:Y:S01]  /*23020*/  ISETP.LT.OR P3, PT, R24, 0x4a, !P6 ;  /* 0x0000004a1800780c */ /* 0x000fe20007761670 */
[----:B------:R-:W-:-:S12]  /*23030*/  IMAD.U32 R32, RZ, RZ, UR7 ;  /* 0x00000007ff207e24 */ /* 0x000fd8000f8e00ff */
[----:B------:R-:W-:Y:S02]  /*23040*/  @!P3 IADD3 R32, P4, P5, R32, UR61, R6 ;  /* 0x0000003d2020bc10 */ /* 0x000fe4000fd9e006 */
        /* <DEDUP_REMOVED lines=8> */
[----:B------:R0:W-:Y:S02]  /*230d0*/  @!P0 STG.E.U8 desc[UR8][R30.64+0x48], R33 ;  /* 0x000048211e008986 */ /* 0x0001e4000c101108 */
[----:B0-----:R-:W0:Y:S01]  /*230e0*/  @!P3 LDC.64 R30, c[0x0][0x5c0] ;  /* 0x00017000ff1ebb82 */ /* 0x001e220000000a00 */
[----:B------:R-:W-:-:S05]  /*230f0*/  IMAD.U32 R29, RZ, RZ, UR6 ;  /* 0x00000006ff1d7e24 */ /* 0x000fca000f8e00ff */
[----:B------:R-:W-:Y:S02]  /*23100*/  @!P3 IADD3.X R29, R29, UR60, R25, P4, P5 ;  /* 0x0000003c1d1dbc10 */ /* 0x000fe4000a7ea419 */
[----:B0-----:R-:W-:-:S05]  /*23110*/  @!P3 IADD3 R30, P0, R32, R30, RZ ;  /* 0x0000001e201eb210 */ /* 0x001fca0007f1e0ff */
[----:B------:R-:W-:Y:S01]  /*23120*/  @!P3 IMAD.X R31, R29, 0x1, R31, P0 ;  /* 0x000000011d1fb824 */ /* 0x000fe200000e061f */
[----:B------:R-:W-:-:S06]  /*23130*/  PRMT R29, RZ, 0x7610, R29 ;  /* 0x00007610ff1d7816 */ /* 0x000fcc000000001d */
[----:B------:R-:W4:Y:S01]  /*23140*/  @!P3 LDG.E.U8 R29, desc[UR8][R18.64+0x49] ;  /* 0x00004908121db981 */ /* 0x000f22000c1e1100 */
[----:B------:R-:W-:-:S04]  /*23150*/  LOP3.LUT R26, R26, 0xfffffff7, RZ, 0xc0, !PT ;  /* 0xfffffff71a1a7812 */ /* 0x000fc800078ec0ff */
[----:B------:R-:W-:Y:S02]  /*23160*/  @P6 LOP3.LUT R26, R26, 0x8, RZ, 0xfc, !PT ;  /* 0x000000081a1a6812 */ /* 0x000fe400078efcff */
[----:B------:R-:W-:-:S04]  /*23170*/  ISETP.GE.AND P6, PT, R3, 0x181, PT ;  /* 0x000001810300780c */ /* 0x000fc80003fc6270 */
        /* <DEDUP_REMOVED lines=13> */
[----:B0-----:R-:W0:Y:S01]  /*23250*/  @!P0 LDC.64 R30, c[0x0][0x5c0] ;  /* 0x00017000ff1e8b82 */ /* 0x001e220000000a00 */
[----:B------:R-:W-:Y:S01]  /*23260*/  @!P0 IMAD R29, R5, 0x180, RZ ;  /* 0x00000180051d8824 */ /* 0x000fe200078e02ff */
[----:B0-----:R-:W-:-:S04]  /*23270*/  @!P0 IADD3 R32, P3, R32, R30, RZ ;  /* 0x0000001e20208210 */ /* 0x001fc80007f7e0ff */
[--C-:B------:R-:W-:Y:S02]  /*23280*/  @!P0 IADD3.X R33, R31, R33, R29.reuse, P3, !PT ;  /* 0x000000211f218210 */ /* 0x100fe40001ffe41d */
[----:B------:R-:W-:Y:S01]  /*23290*/  PRMT R29, RZ, 0x7610, R29 ;  /* 0x00007610ff1d7816 */ /* 0x000fe2000000001d */
[----:B------:R-:W0:Y:S05]  /*232a0*/  @!P5 LDC.64 R30, c[0x0][0x5c0] ;  /* 0x00017000ff1edb82 */ /* 0x000e2a0000000a00 */
[----:B------:R-:W4:Y:S01]  /*232b0*/  @!P0 LDG.E.U8 R29, desc[UR8][R20.64+0x40] ;  /* 0x00004008141d8981 */ /* 0x000f22000c1e1100 */
        /* <DEDUP_REMOVED lines=9> */
[----:B------:R-:W-:Y:S01]  /*23350*/  F2FP.SATFINITE.E4M3.F32.PACK_AB_MERGE_C R29, RZ, R29, RZ ;  /* 0x0000001dff1d723e */ /* 0x000fe200048070ff */
[----:B------:R-:W4:Y:S04]  /*23360*/  LDL.LU R169, [R1+0x45c] ;  /* 0x00045c0001a97983 */ /* 0x000f280000300800 */
[----:B------:R0:W-:Y:S01]  /*23370*/  @!P0 STG.E.U8 desc[UR8][R32.64+0x40], R29 ;  /* 0x0000401d20008986 */ /* 0x0001e2000c101108 */
[----:B------:R-:W-:-:S02]  /*23380*/  ISETP.LT.OR P0, PT, R24, 0x42, !P6 ;  /* 0x000000421800780c */ /* 0x000fc40007701670 */
[----:B------:R-:W-:Y:S01]  /*23390*/  @P5 LOP3.LUT R27, R27, 0x4000000, RZ, 0xfc, !PT ;  /* 0x040000001b1b5812 */ /* 0x000fe200078efcff */
[----:B------:R-:W5:Y:S10]  /*233a0*/  LDL.LU R168, [R1+0x460] ;  /* 0x0004600001a87983 */ /* 0x000f740000300800 */
[----:B0-----:R-:W0:Y:S01]  /*233b0*/  @!P0 LDC.64 R32, c[0x0][0x5c0] ;  /* 0x00017000ff208b82 */ /* 0x001e220000000a00 */
[----:B------:R-:W-:-:S02]  /*233c0*/  @!P0 IMAD.MOV.U32 R30, RZ, RZ, R6 ;  /* 0x000000ffff1e8224 */ /* 0x000fc400078e0006 */
        /* <DEDUP_REMOVED lines=8> */
[----:B------:R-:W-:-:S11]  /*23450*/  LOP3.LUT R26, R26, 0xffffffdf, RZ, 0xc0, !PT ;  /* 0xffffffdf1a1a7812 */ /* 0x000fd600078ec0ff */
[----:B------:R-:W-:Y:S02]  /*23460*/  @P5 LOP3.LUT R26, R26, 0x20, RZ, 0xfc, !PT ;  /* 0x000000201a1a5812 */ /* 0x000fe400078efcff */
[----:B------:R-:W-:-:S13]  /*23470*/  ISETP.LT.OR P5, PT, R24, 0x9a, !P2 ;  /* 0x0000009a1800780c */ /* 0x000fda00057a1670 */
[----:B------:R-:W0:Y:S01]  /*23480*/  @!P5 LDC.64 R30, c[0x0][0x5c0] ;  /* 0x00017000ff1edb82 */ /* 0x000e220000000a00 */
[----:B------:R-:W-:-:S04]  /*23490*/  LOP3.LUT R27, R27, 0xfeffffff, RZ, 0xc0, !PT ;  /* 0xfeffffff1b1b7812 */ /* 0x000fc800078ec0ff */
[----:B------:R-:W-:Y:S02]  /*234a0*/  @P5 LOP3.LUT R27, R27, 0x1000000, RZ, 0xfc, !PT ;  /* 0x010000001b1b5812 */ /* 0x000fe400078efcff */
[----:B0-----:R-:W-:-:S04]  /*234b0*/  @!P5 IADD3 R118, P3, P4, R6, UR7, R30 ;  /* 0x000000070676dc10 */ /* 0x001fc8000fc7e01e */
[----:B------:R-:W-:Y:S02]  /*234c0*/  @!P5 IADD3.X R119, R25, UR6, R31, P3, P4 ;  /* 0x000000061977dc10 */ /* 0x000fe40009fe841f */
[----:B------:R-:W-:Y:S02]  /*234d0*/  LOP3.LUT P4, RZ, R27, 0x20, RZ, 0xc0, !PT ;  /* 0x000000201bff7812 */ /* 0x000fe4000788c0ff */
        /* <DEDUP_REMOVED lines=19> */
[----:B--2---:R-:W-:-:S04]  /*23610*/  LOP3.LUT R29, R29, 0xff, RZ, 0xc0, !PT ;  /* 0x000000ff1d1d7812 */ /* 0x004fc800078ec0ff */
[----:B------:R-:W-:-:S05]  /*23620*/  F2FP.F16.E4M3.UNPACK_B R29, R29 ;  /* 0x0000001dff1d723e */ /* 0x000fca00020006ff */
[----:B------:R-:W-:-:S05]  /*23630*/  HADD2.F32 R29, -RZ, R29.H0_H0 ;  /* 0x2000001dff1d7230 */ /* 0x000fca0000004100 */
[----:B------:R-:W-:-:S04]  /*23640*/  FMUL R29, R29, UR5 ;  /* 0x000000051d1d7c20 */ /* 0x000fc80008400000 */
[----:B---3--:R-:W-:Y:S01]  /*23650*/  FFMA R29, R114, UR4, R29 ;  /* 0x00000004721d7c23 */ /* 0x008fe2000800001d */
[----:B0-----:R-:W-:-:S04]  /*23660*/  @!P5 IADD3 R114, P0, P3, R6, UR11, R30 ;  /* 0x0000000b0672dc10 */ /* 0x001fc8000fb1e01e */
[----:B------:R-:W-:Y:S02]  /*23670*/  @!P5 IADD3.X R115, R25, UR10, R31, P0, P3 ;  /* 0x0000000a1973dc10 */ /* 0x000fe400087e641f */
[----:B------:R-:W-:Y:S02]  /*23680*/  LOP3.LUT P5, RZ, R26, 0x20, RZ, 0xc0, !PT ;  /* 0x000000201aff7812 */ /* 0x000fe400078ac0ff */
[----:B------:R-:W-:-:S05]  /*23690*/  F2FP.SATFINITE.E4M3.F32.PACK_AB_MERGE_C R29, RZ, R29, RZ ;  /* 0x0000001dff1d723e */ /* 0x000fca00048070ff */
[----:B------:R0:W-:Y:S02]  /*236a0*/  @!P4 STG.E.U8 desc[UR8][R160.64+0x40], R29 ;  /* 0x0000401da000c986 */ /* 0x0001e4000c101108 */
[----:B0-----:R-:W-:-:S06]  /*236b0*/  PRMT R29, RZ, 0x7610, R29 ;  /* 0x00007610ff1d7816 */ /* 0x001fcc000000001d */
[----:B------:R-:W2:Y:S01]  /*236c0*/  @!P5 LDG.E.U8 R29, desc[UR8][R22.64+0x41] ;  /* 0x00004108161dd981 */ /* 0x000ea2000c1e1100 */
        /* <DEDUP_REMOVED lines=14> */
[----:B0-----:R-:W-:-:S05]  /*237b0*/  @!P0 IMAD R29, R5, 0x180, RZ ;  /* 0x00000180051d8824 */ /* 0x001fca00078e02ff */
[--C-:B------:R-:W-:Y:S02]  /*237c0*/  @!P0 IADD3.X R33, R31, R33, R29.reuse, P3, !PT ;  /* 0x000000211f218210 */ /* 0x100fe40001ffe41d */
[----:B------:R-:W-:-:S06]  /*237d0*/  PRMT R29, RZ, 0x7610, R29 ;  /* 0x00007610ff1d7816 */ /* 0x000fcc000000001d */
[----:B------:R-:W3:Y:S01]  /*237e0*/  @!P0 LDG.E.U8 R29, desc[UR8][R20.64+0x48] ;  /* 0x00004808141d8981 */ /* 0x000ee2000c1e1100 */
[----:B------:R-:W-:-:S13]  /*237f0*/  ISETP.LT.OR P5, PT, R24, 0x99, !P1 ;  /* 0x000000991800780c */ /* 0x000fda0004fa1670 */
[----:B------:R-:W0:Y:S02]  /*23800*/  @!P5 LDC.64 R30, c[0x0][0x5c0] ;  /* 0x00017000ff1edb82 */ /* 0x000e240000000a00 */
[----:B0-----:R-:W-:-:S04]  /*23810*/  @!P5 IADD3 R106, P3, P4, R6, UR11, R30 ;  /* 0x0000000b066adc10 */ /* 0x001fc8000fc7e01e */
[----:B------:R-:W-:Y:S02]  /*23820*/  @!P5 IADD3.X R107, R25, UR10, R31, P3, P4 ;  /* 0x0000000a196bdc10 */ /* 0x000fe40009fe841f */
[----:B---3--:R-:W-:-:S04]  /*23830*/  LOP3.LUT R29, R29, 0xff, RZ, 0xc0, !PT ;  /* 0x000000ff1d1d7812 */ /* 0x008fc800078ec0ff */
[----:B------:R-:W-:-:S05]  /*23840*/  F2FP.F16.E4M3.UNPACK_B R29, R29 ;  /* 0x0000001dff1d723e */ /* 0x000fca00020006ff */
[----:B------:R-:W-:-:S05]  /*23850*/  HADD2.F32 R29, -RZ, R29.H0_H0 ;  /* 0x2000001dff1d7230 */ /* 0x000fca0000004100 */
[----:B------:R-:W-:-:S04]  /*23860*/  FMUL R29, R29, UR5 ;  /* 0x000000051d1d7c20 */ /* 0x000fc80008400000 */
[----:B-----5:R-:W-:Y:S01]  /*23870*/  FFMA R29, R168, UR4, R29 ;  /* 0x00000004a81d7c23 */ /* 0x020fe2000800001d */
        /* <DEDUP_REMOVED lines=14> */
[----:B------:R-:W-:Y:S02]  /*23960*/  LOP3.LUT R26, R26, 0xffffffef, RZ, 0xc0, !PT ;  /* 0xffffffef1a1a7812 */ /* 0x000fe400078ec0ff */
[----:B------:R-:W-:Y:S02]  /*23970*/  @P5 LOP3.LUT R27, R27, 0x200000, RZ, 0xfc, !PT ;  /* 0x002000001b1b5812 */ /* 0x000fe400078efcff */
[----:B------:R-:W-:Y:S02]  /*23980*/  ISETP.LT.OR P5, PT, R24, 0x9a, !P1 ;  /* 0x0000009a1800780c */ /* 0x000fe40004fa1670 */
[----:B------:R-:W-:Y:S02]  /*23990*/  @P1 LOP3.LUT R26, R26, 0x10, RZ, 0xfc, !PT ;  /* 0x000000101a1a1812 */ /* 0x000fe400078efcff */
[----:B------:R-:W-:Y:S02]  /*239a0*/  LOP3.LUT P1, RZ, R27, 0x80, RZ, 0xc0, !PT ;  /* 0x000000801bff7812 */ /* 0x000fe4000782c0ff */
[----:B----4-:R-:W-:-:S07]  /*239b0*/  LOP3.LUT R29, R29, 0xff, RZ, 0xc0, !PT ;  /* 0x000000ff1d1d7812 */ /* 0x010fce00078ec0ff */
[----:B------:R-:W0:Y:S01]  /*239c0*/  @!P5 LDC.64 R30, c[0x0][0x5c0] ;  /* 0x00017000ff1edb82 */ /* 0x000e220000000a00 */
        /* <DEDUP_REMOVED lines=8> */
[----:B-1----:R-:W-:-:S06]  /*23a50*/  PRMT R29, RZ, 0x7610, R29 ;  /* 0x00007610ff1d7816 */ /* 0x002fcc000000001d */
[----:B------:R-:W4:Y:S01]  /*23a60*/  @!P1 LDG.E.U8 R29, desc[UR8][R22.64+0x48] ;  /* 0x00004808161d9981 */ /* 0x000f22000c1e1100 */
[----:B------:R-:W-:-:S04]  /*23a70*/  @P5 LOP3.LUT R27, R27, 0x10000, RZ, 0xfc, !PT ;  /* 0x000100001b1b5812 */ /* 0x000fc800078efcff */
[----:B------:R-:W-:Y:S02]  /*23a80*/  LOP3.LUT P6, RZ, R27, 0x40, RZ, 0xc0, !PT ;  /* 0x000000401bff7812 */ /* 0x000fe400078cc0ff */
[----:B0-----:R-:W-:-:S04]  /*23a90*/  @!P5 IADD3 R70, P3, P4, R6, UR11, R30 ;  /* 0x0000000b0646dc10 */ /* 0x001fc8000fc7e01e */
[----:B------:R-:W-:Y:S02]  /*23aa0*/  @!P5 IADD3.X R71, R25, UR10, R31, P3, P4 ;  /* 0x0000000a1947dc10 */ /* 0x000fe40009fe841f */
[----:B------:R-:W-:-:S04]  /*23ab0*/  ISETP.GE.AND P5, PT, R3, 0x101, PT ;  /* 0x000001010300780c */ /* 0x000fc80003fa6270 */
        /* <DEDUP_REMOVED lines=63> */
[----:B------:R-:W-:Y:S01]  /*23eb0*/  @!P0 IMAD.X R31, R25, 0x1, R31, P3 ;  /* 0x00000001191f8824 */ /* 0x000fe200018e061f */
[----:B------:R-:W-:Y:S02]  /*23ec0*/  ISETP.LT.OR P4, PT, R24, 0xa1, !P2 ;  /* 0x000000a11800780c */ /* 0x000fe40005781670 */
        /* <DEDUP_REMOVED lines=9> */
[----:B0-----:R-:W-:Y:S01]  /*23f60*/  PRMT R29, RZ, 0x7610, R29 ;  /* 0x00007610ff1d7816 */ /* 0x001fe2000000001d */
[----:B------:R-:W0:Y:S05]  /*23f70*/  @!P4 LDC.64 R30, c[0x0][0x5c0] ;  /* 0x00017000ff1ecb82 */ /* 0x000e2a0000000a00 */
[----:B------:R-:W4:Y:S01]  /*23f80*/  @!P1 LDG.E.U8 R29, desc[UR8][R10.64+0x50] ;  /* 0x000050080a1d9981 */ /* 0x000f22000c1e1100 */
        /* <DEDUP_REMOVED lines=18> */
[----:B0-----:R-:W-:-:S06]  /*240b0*/  PRMT R29, RZ, 0x7610, R29 ;  /* 0x00007610ff1d7816 */ /* 0x001fcc000000001d */
[----:B------:R-:W4:Y:S01]  /*240c0*/  @!P4 LDG.E.U8 R29, desc[UR8][R10.64+0x51] ;  /* 0x000051080a1dc981 */ /* 0x000f22000c1e1100 */
        /* <DEDUP_REMOVED lines=50> */
[----:B------:R-:W-:-:S04]  /*243f0*/  LOP3.LUT R27, R27, 0xffffbfff, RZ, 0xc0, !PT ;  /* 0xffffbfff1b1b7812 */ /* 0x000fc800078ec0ff */
[----:B------:R-:W-:Y:S02]  /*24400*/  @P3 LOP3.LUT R27, R27, 0x4000, RZ, 0xfc, !PT ;  /* 0x000040001b1b3812 */ /* 0x000fe400078efcff */
        /* <DEDUP_REMOVED lines=19> */
[----:B0-----:R-:W-:Y:S02]  /*24540*/  PRMT R29, RZ, 0x7610, R29 ;  /* 0x00007610ff1d7816 */ /* 0x001fe4000000001d */
[----:B-1----:R-:W-:-:S04]  /*24550*/  @!P4 IADD3 R42, P0, P2, R6, UR11, R30 ;  /* 0x0000000b062acc10 */ /* 0x002fc8000fa1e01e */
[----:B------:R-:W-:Y:S02]  /*24560*/  @!P4 IADD3.X R43, R25, UR10, R31, P0, P2 ;  /* 0x0000000a192bcc10 */ /* 0x000fe400087e441f */
[----:B------:R-:W-:-:S13]  /*24570*/  LOP3.LUT P2, RZ, R0, 0x80, RZ, 0xc0, !PT ;  /* 0x0000008000ff7812 */ /* 0x000fda000784c0ff */
[----:B------:R-:W4:Y:S01]  /*24580*/  @!P2 LDG.E.U8 R29, desc[UR8][R10.64+0x59] ;  /* 0x000059080a1da981 */ /* 0x000f22000c1e1100 */
[----:B------:R-:W-:Y:S02]  /*24590*/  @P3 LOP3.LUT R27, R27, 0x400, RZ, 0xfc, !PT ;  /* 0x000004001b1b3812 */ /* 0x000fe400078efcff */
        /* <DEDUP_REMOVED lines=16> */
[----:B------:R-:W-:-:S13]  /*246a0*/  ISETP.LT.OR P2, PT, R24, 0xaa, !P1 ;  /* 0x000000aa1800780c */ /* 0x000fda0004f41670 */
[----:B------:R-:W0:Y:S01]  /*246b0*/  @!P2 LDC.64 R30, c[0x0][0x5c0] ;  /* 0x00017000ff1eab82 */ /* 0x000e220000000a00 */
        /* <DEDUP_REMOVED lines=46> */
[----:B------:R-:W-:-:S13]  /*249a0*/  ISETP.LT.OR P0, PT, R24, 0x52, !P3 ;  /* 0x000000521800780c */ /* 0x000fda0005f01670 */
[----:B------:R-:W-:Y:S02]  /*249b0*/  @!P0 IADD3 R34, P2, P3, R34, UR11, R6 ;  /* 0x0000000b22228c10 */ /* 0x000fe4000fb5e006 */
[----:B----4-:R-:W-:-:S04]  /*249c0*/  LOP3.LUT R29, R29, 0xff, RZ, 0xc0, !PT ;  /* 0x000000ff1d1d7812 */ /* 0x010fc800078ec0ff */
[----:B------:R-:W-:-:S05]  /*249d0*/  F2FP.F16.E4M3.UNPACK_B R29, R29 ;  /* 0x0000001dff1d723e */ /* 0x000fca00020006ff */
[----:B------:R-:W-:-:S05]  /*249e0*/  HADD2.F32 R29, -RZ, R29.H0_H0 ;  /* 0x2000001dff1d7230 */ /* 0x000fca0000004100 */
[----:B------:R-:W-:-:S04]  /*249f0*/  FMUL R32, R29, UR5 ;  /* 0x000000051d207c20 */ /* 0x000fc80008400000 */
[----:B---3--:R-:W-:Y:S01]  /*24a00*/  FFMA R32, R168, UR4, R32 ;  /* 0x00000004a8207c23 */ /* 0x008fe20008000020 */
[----:B------:R-:W-:Y:S01]  /*24a10*/  IMAD.U32 R29, RZ, RZ, UR6 ;  /* 0x00000006ff1d7e24 */ /* 0x000fe2000f8e00ff */
[----:B------:R-:W-:Y:S01]  /*24a20*/  LOP3.LUT P4, RZ, R0, 0x8, RZ, 0xc0, !PT ;  /* 0x0000000800ff7812 */ /* 0x000fe2000788c0ff */
[----:B------:R-:W3:Y:S02]  /*24a30*/  LDL.LU R168, [R1+0x4a0] ;  /* 0x0004a00001a87983 */ /* 0x000ee40000300800 */
[----:B------:R-:W-:-:S05]  /*24a40*/  F2FP.SATFINITE.E4M3.F32.PACK_AB_MERGE_C R32, RZ, R32, RZ ;  /* 0x00000020ff20723e */ /* 0x000fca00048070ff */
[----:B------:R0:W-:Y:S02]  /*24a50*/  @!P1 STG.E.U8 desc[UR8][R30.64+0x50], R32 ;  /* 0x000050201e009986 */ /* 0x0001e4000c101108 */
[----:B0-----:R-:W0:Y:S01]  /*24a60*/  @!P0 LDC.64 R32, c[0x0][0x5c0] ;  /* 0x00017000ff208b82 */ /* 0x001e220000000a00 */
[----:B------:R-:W-:Y:S02]  /*24a70*/  @!P0 IADD3.X R29, R29, UR10, R25, P2, P3 ;  /* 0x0000000a1d1d8c10 */ /* 0x000fe400097e6419 */
[----:B0-----:R-:W-:-:S05]  /*24a80*/  @!P0 IADD3 R32, P1, R34, R32, RZ ;  /* 0x0000002022208210 */ /* 0x001fca0007f3e0ff */
[----:B------:R-:W-:Y:S01]  /*24a90*/  @!P0 IMAD.X R33, R29, 0x1, R33, P1 ;  /* 0x000000011d218824 */ /* 0x000fe200008e0621 */
[----:B------:R-:W-:-:S06]  /*24aa0*/  PRMT R29, RZ, 0x7610, R29 ;  /* 0x00007610ff1d7816 */ /* 0x000fcc000000001d */
[----:B------:R-:W4:Y:S02]  /*24ab0*/  @!P0 LDG.E.U8 R29, desc[UR8][R14.64+0x51] ;  /* 0x000051080e1d8981 */ /* 0x000f24000c1e1100 */
        /* <DEDUP_REMOVED lines=12> */
[----:B------:R-:W-:Y:S02]  /*24b80*/  LOP3.LUT R27, R27, 0xffffffef, RZ, 0xc0, !PT ;  /* 0xffffffef1b1b7812 */ /* 0x000fe400078ec0ff */
[----:B-1----:R-:W-:Y:S02]  /*24b90*/  @!P5 IADD3 R34, P2, P3, R6, UR61, R30 ;  /* 0x0000003d0622dc10 */ /* 0x002fe4000fb5e01e */
[----:B------:R-:W-:Y:S02]  /*24ba0*/  @P5 LOP3.LUT R27, R27, 0x10, RZ, 0xfc, !PT ;  /* 0x000000101b1b5812 */ /* 0x000fe400078efcff */
[----:B------:R-:W-:Y:S02]  /*24bb0*/  @!P5 IADD3.X R35, R25, UR60, R31, P2, P3 ;  /* 0x0000003c1923dc10 */ /* 0x000fe400097e641f */
[----:B------:R-:W-:Y:S02]  /*24bc0*/  LOP3.LUT P5, RZ, R0, 0x1, RZ, 0xc0, !PT ;  /* 0x0000000100ff7812 */ /* 0x000fe400078ac0ff */
[----:B----4-:R-:W-:-:S04]  /*24bd0*/  LOP3.LUT R29, R29, 0xff, RZ, 0xc0, !PT ;  /* 0x000000ff1d1d7812 */ /* 0x010fc800078ec0ff */
[----:B------:R-:W-:-:S05]  /*24be0*/  F2FP.F16.E4M3.UNPACK_B R29, R29 ;  /* 0x0000001dff1d723e */ /* 0x000fca00020006ff */
[----:B------:R-:W-:-:S05]  /*24bf0*/  HADD2.F32 R29, -RZ, R29.H0_H0 ;  /* 0x2000001dff1d7230 */ /* 0x000fca0000004100 */
[----:B------:R-:W-:-:S04]  /*24c00*/  FMUL R30, R29, UR5 ;  /* 0x000000051d1e7c20 */ /* 0x000fc80008400000 */
[----:B---3--:R-:W-:Y:S01]  /*24c10*/  FFMA R30, R168, UR4, R30 ;  /* 0x00000004a81e7c23 */ /* 0x008fe2000800001e */
[----:B------:R-:W-:Y:S01]  /*24c20*/  ISETP.GE.AND P3, PT, R3, 0x89, PT ;  /* 0x000000890300780c */ /* 0x000fe20003f66270 */
[----:B------:R-:W-:Y:S01]  /*24c30*/  IMAD.U32 R56, RZ, RZ, UR7 ;  /* 0x00000007ff387e24 */ /* 0x000fe2000f8e00ff */
[----:B------:R-:W-:Y:S01]  /*24c40*/  LOP3.LUT P6, RZ, R26, 0x8, RZ, 0xc0, !PT ;  /* 0x000000081aff7812 */ /* 0x000fe200078cc0ff */
[----:B------:R-:W-:Y:S01]  /*24c50*/  IMAD.U32 R33, RZ, RZ, UR6 ;  /* 0x00000006ff217e24 */ /* 0x000fe2000f8e00ff */
[----:B------:R-:W-:Y:S01]  /*24c60*/  F2FP.SATFINITE.E4M3.F32.PACK_AB_MERGE_C R30, RZ, R30, RZ ;  /* 0x0000001eff1e723e */ /* 0x000fe200048070ff */
[----:B------:R-:W-:Y:S01]  /*24c70*/  IMAD.U32 R32, RZ, RZ, UR7 ;  /* 0x00000007ff207e24 */ /* 0x000fe2000f8e00ff */
[----:B------:R-:W3:Y:S04]  /*24c80*/  LDL.LU R168, [R1+0x4a8] ;  /* 0x0004a80001a87983 */ /* 0x000ee80000300800 */
[----:B------:R0:W-:Y:S02]  /*24c90*/  @!P4 STG.E.U8 desc[UR8][R92.64+0x58], R30 ;  /* 0x0000581e5c00c986 */ /* 0x0001e4000c101108 */
[----:B0-----:R-:W-:-:S06]  /*24ca0*/  PRMT R30, RZ, 0x7610, R30 ;  /* 0x00007610ff1e7816 */ /* 0x001fcc000000001e */
[----:B------:R-:W4:Y:S01]  /*24cb0*/  @!P5 LDG.E.U8 R30, desc[UR8][R12.64+0x59] ;  /* 0x000059080c1ed981 */ /* 0x000f22000c1e1100 */
[----:B------:R-:W-:-:S13]  /*24cc0*/  ISETP.LT.OR P1, PT, R24, 0x59, !P3 ;  /* 0x000000591800780c */ /* 0x000fda0005f21670 */
[----:B------:R-:W-:-:S04]  /*24cd0*/  @!P1 IADD3 R56, P0, P2, R56, UR11, R6 ;  /* 0x0000000b38389c10 */ /* 0x000fc8000fa1e006 */
[----:B------:R-:W-:Y:S02]  /*24ce0*/  @!P1 IADD3.X R33, R33, UR10, R25, P0, P2 ;  /* 0x0000000a21219c10 */ /* 0x000fe400087e4419 */
[----:B------:R-:W-:Y:S01]  /*24cf0*/  ISETP.LT.OR P0, PT, R24, 0x5a, !P3 ;  /* 0x0000005a1800780c */ /* 0x000fe20005f01670 */
[----:B------:R-:W-:-:S12]  /*24d00*/  IMAD.U32 R29, RZ, RZ, UR6 ;  /* 0x00000006ff1d7e24 */ /* 0x000fd8000f8e00ff */
[----:B------:R-:W-:-:S04]  /*24d10*/  @!P0 IADD3 R32, P2, P3, R32, UR11, R6 ;  /* 0x0000000b20208c10 */ /* 0x000fc8000fb5e006 */
[----:B------:R-:W-:Y:S02]  /*24d20*/  @!P0 IADD3.X R29, R29, UR10, R25, P2, P3 ;  /* 0x0000000a1d1d8c10 */ /* 0x000fe400097e6419 */
[----:B------:R-:W-:Y:S01]  /*24d30*/  ISETP.LT.OR P3, PT, R24, 0x51, !P6 ;  /* 0x000000511800780c */ /* 0x000fe20007761670 */
[----:B------:R-:W-:Y:S02]  /*24d40*/  IMAD.U32 R64, RZ, RZ, UR7 ;  /* 0x00000007ff407e24 */ /* 0x000fe4000f8e00ff */
[----:B------:R-:W-:-:S10]  /*24d50*/  IMAD.U32 R65, RZ, RZ, UR6 ;  /* 0x00000006ff417e24 */ /* 0x000fd4000f8e00ff */
[----:B------:R-:W-:-:S04]  /*24d60*/  @!P3 IADD3 R64, P2, P4, R64, UR61, R6 ;  /* 0x0000003d4040bc10 */ /* 0x000fc8000fc5e006 */
[----:B------:R-:W-:Y:S02]  /*24d70*/  @!P3 IADD3.X R65, R65, UR60, R25, P2, P4 ;  /* 0x0000003c4141bc10 */ /* 0x000fe400097e8419 */
[----:B------:R-:W-:Y:S01]  /*24d80*/  ISETP.LT.OR P4, PT, R24, 0x52, !P6 ;  /* 0x000000521800780c */ /* 0x000fe20007781670 */
[----:B------:R-:W-:Y:S02]  /*24d90*/  IMAD.U32 R57, RZ, RZ, UR7 ;  /* 0x00000007ff397e24 */ /* 0x000fe4000f8e00ff */
[----:B------:R-:W-:Y:S01]  /*24da0*/  IMAD.U32 R61, RZ, RZ, UR6 ;  /* 0x00000006ff3d7e24 */ /* 0x000fe2000f8e00ff */
        /* <DEDUP_REMOVED lines=9> */
[----:B------:R0:W-:Y:S02]  /*24e40*/  @!P5 STG.E.U8 desc[UR8][R90.64+0x59], R30 ;  /* 0x0000591e5a00d986 */ /* 0x0001e4000c101108 */
[----:B0-----:R-:W0:Y:S01]  /*24e50*/  @!P1 LDC.64 R30, c[0x0][0x5c0] ;  /* 0x00017000ff1e9b82 */ /* 0x001e220000000a00 */
[----:B------:R-:W-:-:S04]  /*24e60*/  @!P4 IADD3 R57, P2, P5, R57, UR61, R6 ;  /* 0x0000003d3939cc10 */ /* 0x000fc8000fd5e006 */
[----:B------:R-:W-:Y:S02]  /*24e70*/  @!P4 IADD3.X R61, R61, UR60, R25, P2, P5 ;  /* 0x0000003c3d3dcc10 */ /* 0x000fe400097ea419 */
[----:B0-----:R-:W-:-:S05]  /*24e80*/  @!P1 IADD3 R30, P2, R56, R30, RZ ;  /* 0x0000001e381e9210 */ /* 0x001fca0007f5e0ff */
[----:B------:R-:W-:Y:S01]  /*24e90*/  @!P1 IMAD.X R31, R33, 0x1, R31, P2 ;  /* 0x00000001211f9824 */ /* 0x000fe200010e061f */
[----:B------:R-:W-:-:S06]  /*24ea0*/  PRMT R33, RZ, 0x7610, R33 ;  /* 0x00007610ff217816 */ /* 0x000fcc0000000021 */
[----:B------:R-:W4:Y:S01]  /*24eb0*/  @!P1 LDG.E.U8 R33, desc[UR8][R14.64+0x58] ;  /* 0x000058080e219981 */ /* 0x000f22000c1e1100 */
[----:B------:R-:W-:Y:S02]  /*24ec0*/  @P3 LOP3.LUT R26, R26, 0x4, RZ, 0xfc, !PT ;  /* 0x000000041a1a3812 */ /* 0x000fe400078efcff */
[----:B------:R-:W-:Y:S02]  /*24ed0*/  ISETP.LT.OR P3, PT, R24, 0x59, !P6 ;  /* 0x000000591800780c */ /* 0x000fe40007761670 */
[----:B----4-:R-:W-:-:S04]  /*24ee0*/  LOP3.LUT R33, R33, 0xff, RZ, 0xc0, !PT ;  /* 0x000000ff21217812 */ /* 0x010fc800078ec0ff */
[----:B------:R-:W-:-:S05]  /*24ef0*/  F2FP.F16.E4M3.UNPACK_B R33, R33 ;  /* 0x00000021ff21723e */ /* 0x000fca00020006ff */
[----:B------:R-:W-:-:S05]  /*24f00*/  HADD2.F32 R33, -RZ, R33.H0_H0 ;  /* 0x20000021ff217230 */ /* 0x000fca0000004100 */
[----:B------:R-:W-:-:S04]  /*24f10*/  FMUL R56, R33, UR5 ;  /* 0x0000000521387c20 */ /* 0x000fc80008400000 */
[----:B---3--:R-:W-:Y:S01]  /*24f20*/  FFMA R56, R168, UR4, R56 ;  /* 0x00000004a8387c23 */ /* 0x008fe20008000038 */
[----:B------:R-:W-:Y:S01]  /*24f30*/  IMAD.U32 R33, RZ, RZ, UR7 ;  /* 0x00000007ff217e24 */ /* 0x000fe2000f8e00ff */
[----:B------:R-:W-:Y:S01]  /*24f40*/  LOP3.LUT R0, R0, 0xfffffffe, RZ, 0xc0, !PT ;  /* 0xfffffffe00007812 */ /* 0x000fe200078ec0ff */
[----:B------:R-:W3:Y:S02]  /*24f50*/  LDL.LU R168, [R1+0x4b0] ;  /* 0x0004b00001a87983 */ /* 0x000ee40000300800 */
        /* <DEDUP_REMOVED lines=9> */
[----:B------:R-:W-:-:S04]  /*24ff0*/  @P3 LOP3.LUT R0, R0, 0x1, RZ, 0xfc, !PT ;  /* 0x0000000100003812 */ /* 0x000fc800078efcff */
[----:B------:R-:W-:Y:S02]  /*25000*/  LOP3.LUT P3, RZ, R0, 0x20000000, RZ, 0xc0, !PT ;  /* 0x2000000000ff7812 */ /* 0x000fe4000786c0ff */
[----:B----4-:R-:W-:-:S04]  /*25010*/  LOP3.LUT R29, R29, 0xff, RZ, 0xc0, !PT ;  /* 0x000000ff1d1d7812 */ /* 0x010fc800078ec0ff */
[----:B------:R-:W-:-:S05]  /*25020*/  F2FP.F16.E4M3.UNPACK_B R29, R29 ;  /* 0x0000001dff1d723e */ /* 0x000fca00020006ff */
[----:B------:R-:W-:-:S05]  /*25030*/  HADD2.F32 R29, -RZ, R29.H0_H0 ;  /* 0x2000001dff1d7230 */ /* 0x000fca0000004100 */
[----:B------:R-:W-:-:S04]  /*25040*/  FMUL R29, R29, UR5 ;  /* 0x000000051d1d7c20 */ /* 0x000fc80008400000 */
[----:B--2---:R-:W-:Y:S01]  /*25050*/  FFMA R29, R169, UR4, R29 ;  /* 0x00000004a91d7c23 */ /* 0x004fe2000800001d */
[----:B------:R-:W-:Y:S01]  /*25060*/  ISETP.LT.OR P1, PT, R24, 0x5a, !P6 ;  /* 0x0000005a1800780c */ /* 0x000fe20007721670 */
[----:B------:R-:W-:Y:S01]  /*25070*/  IMAD.U32 R72, RZ, RZ, UR7 ;  /* 0x00000007ff487e24 */ /* 0x000fe2000f8e00ff */
[----:B------:R-:W-:Y:S01]  /*25080*/  LOP3.LUT R26, R26, 0xfffffffe, RZ, 0xc0, !PT ;  /* 0xfffffffe1a1a7812 */ /* 0x000fe200078ec0ff */
[----:B------:R-:W-:Y:S01]  /*25090*/  IMAD.U32 R56, RZ, RZ, UR6 ;  /* 0x00000006ff387e24 */ /* 0x000fe2000f8e00ff */
[----:B------:R-:W-:Y:S01]  /*250a0*/  F2FP.SATFINITE.E4M3.F32.PACK_AB_MERGE_C R29, RZ, R29, RZ ;  /* 0x0000001dff1d723e */ /* 0x000fe200048070ff */
[----:B------:R-:W2:Y:S04]  /*250b0*/  LDL.LU R169, [R1+0x4b4] ;  /* 0x0004b40001a97983 */ /* 0x000ea80000300800 */
[----:B------:R0:W-:Y:S02]  /*250c0*/  @!P0 STG.E.U8 desc[UR8][R30.64+0x59], R29 ;  /* 0x0000591d1e008986 */ /* 0x0001e4000c101108 */
[----:B0-----:R-:W-:-:S06]  /*250d0*/  PRMT R29, RZ, 0x7610, R29 ;  /* 0x00007610ff1d7816 */ /* 0x001fcc000000001d */
[----:B------:R-:W4:Y:S01]  /*250e0*/  @!P3 LDG.E.U8 R29, desc[UR8][R16.64+0x50] ;  /* 0x00005008101db981 */ /* 0x000f22000c1e1100 */
[----:B------:R-:W-:Y:S02]  /*250f0*/  @!P1 IADD3 R32, P5, P6, R72, UR61, R6 ;  /* 0x0000003d48209c10 */ /* 0x000fe4000febe006 */
[----:B------:R-:W-:Y:S02]  /*25100*/  @P1 LOP3.LUT R26, R26, 0x1, RZ, 0xfc, !PT ;  /* 0x000000011a1a1812 */ /* 0x000fe400078efcff */
[----:B------:R-:W-:Y:S02]  /*25110*/  @!P1 IADD3.X R56, R56, UR60, R25, P5, P6 ;  /* 0x0000003c38389c10 */ /* 0x000fe4000afec419 */
[----:B------:R-:W-:Y:S02]  /*25120*/  LOP3.LUT P1, RZ, R0, 0x4, RZ, 0xc0, !PT ;  /* 0x0000000400ff7812 */ /* 0x000fe4000782c0ff */
        /* <DEDUP_REMOVED lines=10> */
[----:B------:R-:W-:Y:S02]  /*251d0*/  LOP3.LUT P3, RZ, R26, 0x4, RZ, 0xc0, !PT ;  /* 0x000000041aff7812 */ /* 0x000fe4000786c0ff */
[----:B------:R-:W-:-:S04]  /*251e0*/  ISETP.GE.AND P6, PT, R3, 0x89, PT ;  /* 0x000000890300780c */ /* 0x000fc80003fc6270 */
[----:B------:R-:W-:Y:S01]  /*251f0*/  ISETP.LT.OR P2, PT, R24, 0x61, !P6 ;  /* 0x000000611800780c */ /* 0x000fe20007741670 */
[----:B------:R-:W-:Y:S01]  /*25200*/  IMAD.U32 R74, RZ, RZ, UR7 ;  /* 0x00000007ff4a7e24 */ /* 0x000fe2000f8e00ff */
[----:B------:R-:W-:Y:S01]  /*25210*/  LOP3.LUT R2, R2, 0xfbffffff, RZ, 0xc0, !PT ;  /* 0xfbffffff02027812 */ /* 0x000fe200078ec0ff */
[----:B------:R-:W-:Y:S02]  /*25220*/  IMAD.U32 R76, RZ, RZ, UR6 ;  /* 0x00000006ff4c7e24 */ /* 0x000fe4000f8e00ff */
[----:B------:R-:W-:Y:S02]  /*25230*/  IMAD.U32 R75, RZ, RZ, UR6 ;  /* 0x00000006ff4b7e24 */ /* 0x000fe4000f8e00ff */
[----:B------:R-:W-:Y:S01]  /*25240*/  IMAD.U32 R79, RZ, RZ, UR7 ;  /* 0x00000007ff4f7e24 */ /* 0x000fe2000f8e00ff */
[----:B------:R-:W0:Y:S01]  /*25250*/  @!P3 LDC.64 R30, c[0x0][0x5c0] ;  /* 0x00017000ff1ebb82 */ /* 0x000e220000000a00 */
[----:B----4-:R-:W-:-:S04]  /*25260*/  LOP3.LUT R29, R29, 0xff, RZ, 0xc0, !PT ;  /* 0x000000ff1d1d7812 */ /* 0x010fc800078ec0ff */
[----:B------:R-:W-:-:S05]  /*25270*/  F2FP.F16.E4M3.UNPACK_B R29, R29 ;  /* 0x0000001dff1d723e */ /* 0x000fca00020006ff */
[----:B------:R-:W-:-:S05]  /*25280*/  HADD2.F32 R29, -RZ, R29.H0_H0 ;  /* 0x2000001dff1d7230 */ /* 0x000fca0000004100 */
[----:B------:R-:W-:-:S04]  /*25290*/  FMUL R29, R29, UR5 ;  /* 0x000000051d1d7c20 */ /* 0x000fc80008400000 */
[----:B--2---:R-:W-:Y:S01]  /*252a0*/  FFMA R29, R169, UR4, R29 ;  /* 0x00000004a91d7c23 */ /* 0x004fe2000800001d */
[----:B------:R-:W-:Y:S01]  /*252b0*/  @!P2 IADD3 R74, P0, P5, R74, UR11, R6 ;  /* 0x0000000b4a4aac10 */ /* 0x000fe2000fd1e006 */
[----:B------:R-:W-:Y:S01]  /*252c0*/  IMAD.U32 R80, RZ, RZ, UR6 ;  /* 0x00000006ff507e24 */ /* 0x000fe2000f8e00ff */
[----:B------:R-:W-:Y:S01]  /*252d0*/  @P2 LOP3.LUT R2, R2, 0x4000000, RZ, 0xfc, !PT ;  /* 0x0400000002022812 */ /* 0x000fe200078efcff */
[----:B------:R-:W-:Y:S01]  /*252e0*/  IMAD.U32 R73, RZ, RZ, UR7 ;  /* 0x00000007ff497e24 */ /* 0x000fe2000f8e00ff */
[----:B------:R-:W-:Y:S01]  /*252f0*/  F2FP.SATFINITE.E4M3.F32.PACK_AB_MERGE_C R29, RZ, R29, RZ ;  /* 0x0000001dff1d723e */ /* 0x000fe200048070ff */
[----:B------:R-:W-:Y:S01]  /*25300*/  IMAD.U32 R77, RZ, RZ, UR6 ;  /* 0x00000006ff4d7e24 */ /* 0x000fe2000f8e00ff */
[----:B------:R-:W-:Y:S01]  /*25310*/  LOP3.LUT R0, R0, 0xffbfffff, RZ, 0xc0, !PT ;  /* 0xffbfffff00007812 */ /* 0x000fe200078ec0ff */
[----:B------:R-:W-:Y:S01]  /*25320*/  IMAD.U32 R78, RZ, RZ, UR7 ;  /* 0x00000007ff4e7e24 */ /* 0x000fe2000f8e00ff */
[----:B------:R-:W-:Y:S01]  /*25330*/  LOP3.LUT R26, R26, 0xfffffffd, RZ, 0xc0, !PT ;  /* 0xfffffffd1a1a7812 */ /* 0x000fe200078ec0ff */
[----:B------:R1:W-:Y:S04]  /*25340*/  @!P1 STG.E.U8 desc[UR8][R96.64+0x51], R29 ;  /* 0x0000511d60009986 */ /* 0x0003e8000c101108 */
[----:B------:R-:W2:Y:S01]  /*25350*/  LDL.LU R169, [R1+0x4bc] ;  /* 0x0004bc0001a97983 */ /* 0x000ea20000300800 */
[----:B-1----:R-:W-:-:S06]  /*25360*/  PRMT R29, RZ, 0x7610, R29 ;  /* 0x00007610ff1d7816 */ /* 0x002fcc000000001d */
[----:B------:R-:W4:Y:S01]  /*25370*/  @!P3 LDG.E.U8 R29, desc[UR8][R18.64+0x50] ;  /* 0x00005008121db981 */ /* 0x000f22000c1e1100 */
[----:B------:R-:W-:Y:S02]  /*25380*/  @!P2 IADD3.X R76, R76, UR10, R25, P0, P5 ;  /* 0x0000000a4c4cac10 */ /* 0x000fe400087ea419 */
[----:B------:R-:W-:-:S04]  /*25390*/  ISETP.GE.AND P2, PT, R3, 0x89, PT ;  /* 0x000000890300780c */ /* 0x000fc80003f46270 */
[----:B------:R-:W-:Y:S02]  /*253a0*/  ISETP.LT.OR P0, PT, R24, 0x62, !P2 ;  /* 0x000000621800780c */ /* 0x000fe40005701670 */
[----:B------:R-:W-:-:S11]  /*253b0*/  LOP3.LUT R2, R2, 0xf7ffffff, RZ, 0xc0, !PT ;  /* 0xf7ffffff02027812 */ /* 0x000fd600078ec0ff */
[----:B------:R-:W-:Y:S02]  /*253c0*/  @!P0 IADD3 R72, P5, P6, R72, UR11, R6 ;  /* 0x0000000b48488c10 */ /* 0x000fe4000febe006 */
[----:B------:R-:W-:Y:S02]  /*253d0*/  @P0 LOP3.LUT R2, R2, 0x8000000, RZ, 0xfc, !PT ;  /* 0x0800000002020812 */ /* 0x000fe400078efcff */
[----:B------:R-:W-:Y:S02]  /*253e0*/  @!P0 IADD3.X R75, R75, UR10, R25, P5, P6 ;  /* 0x0000000a4b4b8c10 */ /* 0x000fe4000afec419 */
[----:B------:R-:W-:-:S13]  /*253f0*/  ISETP.LT.OR P0, PT, R24, 0x69, !P2 ;  /* 0x000000691800780c */ /* 0x000fda0005701670 */
[----:B------:R-:W-:Y:S02]  /*25400*/  @!P0 IADD3 R79, P5, P6, R79, UR11, R6 ;  /* 0x0000000b4f4f8c10 */ /* 0x000fe4000febe006 */
[----:B------:R-:W-:Y:S02]  /*25410*/  @P0 LOP3.LUT R0, R0, 0x400000, RZ, 0xfc, !PT ;  /* 0x0040000000000812 */ /* 0x000fe400078efcff */
[----:B------:R-:W-:Y:S02]  /*25420*/  @!P0 IADD3.X R80, R80, UR10, R25, P5, P6 ;  /* 0x0000000a50508c10 */ /* 0x000fe4000afec419 */
[----:B------:R-:W-:Y:S02]  /*25430*/  ISETP.LT.OR P0, PT, R24, 0x6a, !P2 ;  /* 0x0000006a1800780c */ /* 0x000fe40005701670 */
[----:B------:R-:W-:Y:S02]  /*25440*/  LOP3.LUT R0, R0, 0xfff7ffff, RZ, 0xc0, !PT ;  /* 0xfff7ffff00007812 */ /* 0x000fe400078ec0ff */
[----:B------:R-:W-:-:S09]  /*25450*/  @P2 LOP3.LUT R26, R26, 0x2, RZ, 0xfc, !PT ;  /* 0x000000021a1a2812 */ /* 0x000fd200078efcff */
[----:B------:R-:W-:Y:S02]  /*25460*/  @!P0 IADD3 R73, P5, P6, R73, UR11, R6 ;  /* 0x0000000b49498c10 */ /* 0x000fe4000febe006 */
[----:B------:R-:W-:Y:S02]  /*25470*/  @P0 LOP3.LUT R0, R0, 0x80000, RZ, 0xfc, !PT ;  /* 0x0008000000000812 */ /* 0x000fe400078efcff */
[----:B------:R-:W-:Y:S02]  /*25480*/  @!P0 IADD3.X R77, R77, UR10, R25, P5, P6 ;  /* 0x0000000a4d4d8c10 */ /* 0x000fe4000afec419 */
[----:B0-----:R-:W-:Y:S02]  /*25490*/  @!P3 IADD3 R30, P5, R64, R30, RZ ;  /* 0x0000001e401eb210 */ /* 0x001fe40007fbe0ff */
[----:B------:R-:W-:-:S03]  /*254a0*/  ISETP.GE.AND P0, PT, R3, 0x109, PT ;  /* 0x000001090300780c */ /* 0x000fc60003f06270 */
[----:B------:R-:W-:Y:S01]  /*254b0*/  @!P3 IMAD.X R31, R65, 0x1, R31, P5 ;  /* 0x00000001411fb824 */ /* 0x000fe200028e061f */
[----:B------:R-:W-:Y:S01]  /*254c0*/  ISETP.LT.OR P2, PT, R24, 0x61, !P0 ;  /* 0x000000611800780c */ /* 0x000fe20004741670 */
[----:B------:R-:W-:Y:S01]  /*254d0*/  IMAD.U32 R64, RZ, RZ, UR7 ;  /* 0x00000007ff407e24 */ /* 0x000fe2000f8e00ff */
[----:B------:R-:W-:Y:S01]  /*254e0*/  LOP3.LUT R0, R0, 0xffffdfff, RZ, 0xc0, !PT ;  /* 0xffffdfff00007812 */ /* 0x000fe200078ec0ff */
[----:B------:R-:W-:-:S10]  /*254f0*/  IMAD.U32 R65, RZ, RZ, UR6 ;  /* 0x00000006ff417e24 */ /* 0x000fd4000f8e00ff */
[----:B------:R-:W-:Y:S02]  /*25500*/  @!P2 IADD3 R64, P5, P6, R64, UR61, R6 ;  /* 0x0000003d4040ac10 */ /* 0x000fe4000febe006 */
[----:B------:R-:W-:Y:S02]  /*25510*/  @P2 LOP3.LUT R0, R0, 0x2000, RZ, 0xfc, !PT ;  /* 0x0000200000002812 */ /* 0x000fe400078efcff */
[----:B------:R-:W-:Y:S02]  /*25520*/  @!P2 IADD3.X R65, R65, UR60, R25, P5, P6 ;  /* 0x0000003c4141ac10 */ /* 0x000fe4000afec419 */
[----:B------:R-:W-:Y:S02]  /*25530*/  ISETP.LT.OR P2, PT, R24, 0x62, !P0 ;  /* 0x000000621800780c */ /* 0x000fe40004741670 */
        /* <DEDUP_REMOVED lines=10> */
[----:B------:R-:W-:Y:S01]  /*255e0*/  IMAD.U32 R29, RZ, RZ, UR6 ;  /* 0x00000006ff1d7e24 */ /* 0x000fe2000f8e00ff */
[----:B0-----:R-:W-:Y:S02]  /*255f0*/  @!P4 IADD3 R30, P3, R57, R30, RZ ;  /* 0x0000001e391ec210 */ /* 0x001fe40007f7e0ff */
[----:B------:R-:W-:-:S04]  /*25600*/  @!P2 IADD3 R57, P5, P6, R78, UR61, R6 ;  /* 0x0000003d4e39ac10 */ /* 0x000fc8000febe006 */
[----:B------:R-:W-:Y:S02]  /*25610*/  @!P2 IADD3.X R108, R29, UR60, R25, P5, P6 ;  /* 0x0000003c1d6cac10 */ /* 0x000fe4000afec419 */
[----:B------:R-:W-:-:S06]  /*25620*/  PRMT R29, RZ, 0x7610, R29 ;  /* 0x00007610ff1d7816 */ /* 0x000fcc000000001d */
[----:B------:R-:W4:Y:S01]  /*25630*/  @!P4 LDG.E.U8 R29, desc[UR8][R18.64+0x51] ;  /* 0x00005108121dc981 */ /* 0x000f22000c1e1100 */
[----:B------:R-:W-:Y:S01]  /*25640*/  ISETP.LT.OR P6, PT, R24, 0x69, !P0 ;  /* 0x000000691800780c */ /* 0x000fe200047c1670 */
        /* <DEDUP_REMOVED lines=10> */
[----:B0-----:R-:W-:Y:S02]  /*256f0*/  IMAD.U32 R30, RZ, RZ, UR7 ;  /* 0x00000007ff1e7e24 */ /* 0x001fe4000f8e00ff */
[----:B------:R-:W-:-:S03]  /*25700*/  IMAD.U32 R29, RZ, RZ, UR6 ;  /* 0x00000006ff1d7e24 */ /* 0x000fc6000f8e00ff */
[----:B------:R-:W-:-:S04]  /*25710*/  @!P6 IADD3 R109, P3, P4, R30, UR61, R6 ;  /* 0x0000003d1e6dec10 */ /* 0x000fc8000fc7e006 */
[----:B------:R-:W-:Y:S02]  /*25720*/  @!P6 IADD3.X R110, R29, UR60, R25, P3, P4 ;  /* 0x0000003c1d6eec10 */ /* 0x000fe40009fe8419 */
[----:B------:R-:W-:-:S06]  /*25730*/  PRMT R29, RZ, 0x7610, R29 ;  /* 0x00007610ff1d7816 */ /* 0x000fcc000000001d */
[----:B------:R-:W4:Y:S01]  /*25740*/  @!P1 LDG.E.U8 R29, desc[UR8][R16.64+0x58] ;  /* 0x00005808101d9981 */ /* 0x000f22000c1e1100 */
[----:B------:R-:W-:Y:S02]  /*25750*/  @P6 LOP3.LUT R2, R2, 0x2000000, RZ, 0xfc, !PT ;  /* 0x0200000002026812 */ /* 0x000fe400078efcff */
[----:B------:R-:W-:Y:S02]  /*25760*/  ISETP.GE.AND P6, PT, R3, 0x109, PT ;  /* 0x000001090300780c */ /* 0x000fe40003fc6270 */
[----:B------:R-:W-:Y:S02]  /*25770*/  LOP3.LUT R0, R0, 0xfffffbff, RZ, 0xc0, !PT ;  /* 0xfffffbff00007812 */ /* 0x000fe400078ec0ff */
[----:B------:R-:W-:Y:S02]  /*25780*/  ISETP.LT.OR P5, PT, R24, 0x6a, !P6 ;  /* 0x0000006a1800780c */ /* 0x000fe400077a1670 */
[----:B------:R-:W-:Y:S02]  /*25790*/  @P2 LOP3.LUT R0, R0, 0x400, RZ, 0xfc, !PT ;  /* 0x0000040000002812 */ /* 0x000fe400078efcff */
[----:B------:R-:W-:Y:S01]  /*257a0*/  LOP3.LUT P2, RZ, R26, 0x2, RZ, 0xc0, !PT ;  /* 0x000000021aff7812 */ /* 0x000fe2000784c0ff */
[----:B------:R-:W-:-:S02]  /*257b0*/  IMAD.U32 R31, RZ, RZ, UR7 ;  /* 0x00000007ff1f7e24 */ /* 0x000fc4000f8e00ff */
[----:B------:R-:W-:Y:S01]  /*257c0*/  IMAD.U32 R30, RZ, RZ, UR6 ;  /* 0x00000006ff1e7e24 */ /* 0x000fe2000f8e00ff */
[----:B------:R-:W-:-:S05]  /*257d0*/  LOP3.LUT R2, R2, 0xefffffff, RZ, 0xc0, !PT ;  /* 0xefffffff02027812 */ /* 0x000fca00078ec0ff */
[----:B------:R-:W-:-:S04]  /*257e0*/  @!P5 IADD3 R111, P3, P4, R31, UR61, R6 ;  /* 0x0000003d1f6fdc10 */ /* 0x000fc8000fc7e006 */
[----:B------:R-:W-:Y:S01]  /*257f0*/  @!P5 IADD3.X R112, R30, UR60, R25, P3, P4 ;  /* 0x0000003c1e70dc10 */ /* 0x000fe20009fe8419 */
[----:B------:R-:W-:Y:S01]  /*25800*/  IMAD.U32 R30, RZ, RZ, UR7 ;  /* 0x00000007ff1e7e24 */ /* 0x000fe2000f8e00ff */
[----:B------:R-:W-:Y:S02]  /*25810*/  @P5 LOP3.LUT R2, R2, 0x10000000, RZ, 0xfc, !PT ;  /* 0x1000000002025812 */ /* 0x000fe400078efcff */
[C---:B------:R-:W-:Y:S02]  /*25820*/  LOP3.LUT P0, RZ, R0.reuse, 0x1, RZ, 0xc0, !PT ;  /* 0x0000000100ff7812 */ /* 0x040fe4000780c0ff */
[C---:B------:R-:W-:Y:S02]  /*25830*/  LOP3.LUT P5, RZ, R0.reuse, 0x40000000, RZ, 0xc0, !PT ;  /* 0x4000000000ff7812 */ /* 0x040fe400078ac0ff */
[----:B------:R-:W-:Y:S02]  /*25840*/  LOP3.LUT R0, R0, 0xdfffffff, RZ, 0xc0, !PT ;  /* 0xdfffffff00007812 */ /* 0x000fe400078ec0ff */
[----:B----4-:R-:W-:-:S04]  /*25850*/  LOP3.LUT R29, R29, 0xff, RZ, 0xc0, !PT ;  /* 0x000000ff1d1d7812 */ /* 0x010fc800078ec0ff */
[----:B------:R-:W-:-:S05]  /*25860*/  F2FP.F16.E4M3.UNPACK_B R29, R29 ;  /* 0x0000001dff1d723e */ /* 0x000fca00020006ff */
[----:B------:R-:W-:-:S05]  /*25870*/  HADD2.F32 R29, -RZ, R29.H0_H0 ;  /* 0x2000001dff1d7230 */ /* 0x000fca0000004100 */
[----:B------:R-:W-:-:S04]  /*25880*/  FMUL R29, R29, UR5 ;  /* 0x000000051d1d7c20 */ /* 0x000fc80008400000 */
[----:B---3--:R-:W-:Y:S02]  /*25890*/  FFMA R29, R168, UR4, R29 ;  /* 0x00000004a81d7c23 */ /* 0x008fe4000800001d */
[----:B------:R-:W3:Y:S03]  /*258a0*/  LDL.LU R168, [R1+0x4c8] ;  /* 0x0004c80001a87983 */ /* 0x000ee60000300800 */
[----:B------:R-:W-:Y:S01]  /*258b0*/  F2FP.SATFINITE.E4M3.F32.PACK_AB_MERGE_C R29, RZ, R29, RZ ;  /* 0x0000001dff1d723e */ /* 0x000fe200048070ff */
[----:B------:R-:W4:Y:S04]  /*258c0*/  LDL.LU R195, [R1+0x4cc] ;  /* 0x0004cc0001c37983 */ /* 0x000f280000300800 */
[----:B------:R0:W-:Y:S01]  /*258d0*/  @!P1 STG.E.U8 desc[UR8][R100.64+0x58], R29 ;  /* 0x0000581d64009986 */ /* 0x0001e2000c101108 */
[----:B------:R-:W-:Y:S01]  /*258e0*/  ISETP.LT.OR P1, PT, R24, 0x71, !P2 ;  /* 0x000000711800780c */ /* 0x000fe20005721670 */
[----:B0-----:R-:W-:-:S12]  /*258f0*/  IMAD.U32 R29, RZ, RZ, UR6 ;  /* 0x00000006ff1d7e24 */ /* 0x001fd8000f8e00ff */
[----:B------:R-:W-:Y:S02]  /*25900*/  @!P1 IADD3 R164, P3, P4, R30, UR11, R6 ;  /* 0x0000000b1ea49c10 */ /* 0x000fe4000fc7e006 */
[----:B------:R-:W-:Y:S01]  /*25910*/  @P1 LOP3.LUT R0, R0, 0x20000000, RZ, 0xfc, !PT ;  /* 0x2000000000001812 */ /* 0x000fe200078efcff */
[----:B------:R-:W0:Y:S01]  /*25920*/  @!P0 LDC.64 R30, c[0x0][0x5c0] ;  /* 0x00017000ff1e8b82 */ /* 0x000e220000000a00 */
[----:B------:R-:W-:Y:S02]  /*25930*/  @!P1 IADD3.X R165, R29, UR10, R25, P3, P4 ;  /* 0x0000000a1da59c10 */ /* 0x000fe40009fe8419 */
[----:B------:R-:W-:Y:S02]  /*25940*/  LOP3.LUT P1, RZ, R26, 0x1, RZ, 0xc0, !PT ;  /* 0x000000011aff7812 */ /* 0x000fe4000782c0ff */
[----:B------:R-:W-:-:S06]  /*25950*/  PRMT R26, RZ, 0x7610, R26 ;  /* 0x00007610ff1a7816 */ /* 0x000fcc000000001a */
[----:B------:R-:W5:Y:S01]  /*25960*/  @!P5 LDG.E.U8 R26, desc[UR8][R16.64+0x59] ;  /* 0x00005908101ad981 */ /* 0x000f62000c1e1100 */
[----:B------:R-:W-:Y:S01]  /*25970*/  IMAD.U32 R29, RZ, RZ, UR7 ;  /* 0x00000007ff1d7e24 */ /* 0x000fe2000f8e00ff */
[----:B-----5:R-:W-:-:S04]  /*25980*/  LOP3.LUT R26, R26, 0xff, RZ, 0xc0, !PT ;  /* 0x000000ff1a1a7812 */ /* 0x020fc800078ec0ff */
[----:B------:R-:W-:-:S05]  /*25990*/  F2FP.F16.E4M3.UNPACK_B R26, R26 ;  /* 0x0000001aff1a723e */ /* 0x000fca00020006ff */
[----:B------:R-:W-:-:S05]  /*259a0*/  HADD2.F32 R26, -RZ, R26.H0_H0 ;  /* 0x2000001aff1a7230 */ /* 0x000fca0000004100 */
[----:B------:R-:W-:-:S04]  /*259b0*/  FMUL R26, R26, UR5 ;  /* 0x000000051a1a7c20 */ /* 0x000fc80008400000 */
[----:B--2---:R-:W-:-:S05]  /*259c0*/  FFMA R26, R169, UR4, R26 ;  /* 0x00000004a91a7c23 */ /* 0x004fca000800001a */
[----:B------:R-:W-:-:S05]  /*259d0*/  F2FP.SATFINITE.E4M3.F32.PACK_AB_MERGE_C R26, RZ, R26, RZ ;  /* 0x0000001aff1a723e */ /* 0x000fca00048070ff */
[----:B------:R1:W-:Y:S01]  /*259e0*/  @!P5 STG.E.U8 desc[UR8][R98.64+0x59], R26 ;  /* 0x0000591a6200d986 */ /* 0x0003e2000c101108 */
[----:B------:R-:W-:Y:S01]  /*259f0*/  ISETP.LT.OR P5, PT, R24, 0x72, !P2 ;  /* 0x000000721800780c */ /* 0x000fe200057a1670 */
[----:B-1----:R-:W-:-:S12]  /*25a00*/  IMAD.U32 R26, RZ, RZ, UR6 ;  /* 0x00000006ff1a7e24 */ /* 0x002fd8000f8e00ff */
[----:B------:R-:W-:-:S04]  /*25a10*/  @!P5 IADD3 R162, P3, P4, R29, UR11, R6 ;  /* 0x0000000b1da2dc10 */ /* 0x000fc8000fc7e006 */
[----:B------:R-:W-:Y:S02]  /*25a20*/  @!P5 IADD3.X R163, R26, UR10, R25, P3, P4 ;  /* 0x0000000a1aa3dc10 */ /* 0x000fe40009fe8419 */
[----:B------:R-:W-:-:S06]  /*25a30*/  PRMT R26, RZ, 0x7610, R26 ;  /* 0x00007610ff1a7816 */ /* 0x000fcc000000001a */
[----:B------:R-:W2:Y:S01]  /*25a40*/  @!P0 LDG.E.U8 R26, desc[UR8][R18.64+0x58] ;  /* 0x00005808121a8981 */ /* 0x000ea2000c1e1100 */
[----:B0-----:R-:W-:-:S05]  /*25a50*/  @!P0 IADD3 R30, P3, R33, R30, RZ ;  /* 0x0000001e211e8210 */ /* 0x001fca0007f7e0ff */
[----:B------:R-:W-:Y:S01]  /*25a60*/  @!P0 IMAD.X R31, R60, 0x1, R31, P3 ;  /* 0x000000013c1f8824 */ /* 0x000fe200018e061f */
[----:B--2---:R-:W-:-:S04]  /*25a70*/  LOP3.LUT R26, R26, 0xff, RZ, 0xc0, !PT ;  /* 0x000000ff1a1a7812 */ /* 0x004fc800078ec0ff */
[----:B------:R-:W-:-:S05]  /*25a80*/  F2FP.F16.E4M3.UNPACK_B R26, R26 ;  /* 0x0000001aff1a723e */ /* 0x000fca00020006ff */
[----:B------:R-:W-:-:S05]  /*25a90*/  HADD2.F32 R26, -RZ, R26.H0_H0 ;  /* 0x2000001aff1a7230 */ /* 0x000fca0000004100 */
[----:B------:R-:W-:-:S04]  /*25aa0*/  FMUL R26, R26, UR5 ;  /* 0x000000051a1a7c20 */ /* 0x000fc80008400000 */
[----:B---3--:R-:W-:Y:S01]  /*25ab0*/  FFMA R26, R168, UR4, R26 ;  /* 0x00000004a81a7c23 */ /* 0x008fe2000800001a */
[----:B------:R-:W-:Y:S01]  /*25ac0*/  LOP3.LUT R0, R0, 0xf7ffffff, RZ, 0xc0, !PT ;  /* 0xf7ffffff00007812 */ /* 0x000fe200078ec0ff */
[----:B------:R-:W-:Y:S01]  /*25ad0*/  IMAD.U32 R33, RZ, RZ, UR7 ;  /* 0x00000007ff217e24 */ /* 0x000fe2000f8e00ff */
[----:B------:R-:W2:Y:S02]  /*25ae0*/  LDL.LU R168, [R1+0x4d0] ;  /* 0x0004d00001a87983 */ /* 0x000ea40000300800 */
[----:B------:R-:W-:Y:S02]  /*25af0*/  F2FP.SATFINITE.E4M3.F32.PACK_AB_MERGE_C R26, RZ, R26, RZ ;  /* 0x0000001aff1a723e */ /* 0x000fe400048070ff */
[----:B------:R-:W-:Y:S01]  /*25b00*/  @P5 LOP3.LUT R0, R0, 0x8000000, RZ, 0xfc, !PT ;  /* 0x0800000000005812 */ /* 0x000fe200078efcff */
[----:B------:R-:W-:Y:S01]  /*25b10*/  IMAD.U32 R29, RZ, RZ, UR6 ;  /* 0x00000006ff1d7e24 */ /* 0x000fe2000f8e00ff */
[----:B------:R-:W-:Y:S01]  /*25b20*/  LOP3.LUT R2, R2, 0x7fffffff, RZ, 0xc0, !PT ;  /* 0x7fffffff02027812 */ /* 0x000fe200078ec0ff */
[----:B------:R0:W-:Y:S04]  /*25b30*/  @!P0 STG.E.U8 desc[UR8][R30.64+0x58], R26 ;  /* 0x0000581a1e008986 */ /* 0x0001e8000c101108 */
[----:B------:R-:W3:Y:S01]  /*25b40*/  LDL.LU R210, [R1+0x4d4] ;  /* 0x0004d40001d27983 */ /* 0x000ee20000300800 */
[----:B0-----:R-:W-:Y:S01]  /*25b50*/  PRMT R26, RZ, 0x7610, R26 ;  /* 0x00007610ff1a7816 */ /* 0x001fe2000000001a */
[----:B------:R-:W0:Y:S05]  /*25b60*/  @!P1 LDC.64 R30, c[0x0][0x5c0] ;  /* 0x00017000ff1e9b82 */ /* 0x000e2a0000000a00 */
[----:B------:R-:W5:Y:S01]  /*25b70*/  @!P1 LDG.E.U8 R26, desc[UR8][R18.64+0x59] ;  /* 0x00005908121a9981 */ /* 0x000f62000c1e1100 */
[----:B------:R-:W-:-:S02]  /*25b80*/  ISETP.LT.OR P5, PT, R24, 0x79, !P2 ;  /* 0x000000791800780c */ /* 0x000fc400057a1670 */
[----:B------:R-:W-:-:S11]  /*25b90*/  LOP3.LUT R0, R0, 0xfbffffff, RZ, 0xc0, !PT ;  /* 0xfbffffff00007812 */ /* 0x000fd600078ec0ff */
[----:B------:R-:W-:-:S04]  /*25ba0*/  @!P5 IADD3 R169, P3, P4, R33, UR11, R6 ;  /* 0x0000000b21a9dc10 */ /* 0x000fc8000fc7e006 */
[----:B------:R-:W-:Y:S02]  /*25bb0*/  @!P5 IADD3.X R194, R29, UR10, R25, P3, P4 ;  /* 0x0000000a1dc2dc10 */ /* 0x000fe40009fe8419 */
[----:B0-----:R-:W-:Y:S02]  /*25bc0*/  @!P1 IADD3 R30, P3, R32, R30, RZ ;  /* 0x0000001e201e9210 */ /* 0x001fe40007f7e0ff */
[----:B------:R-:W-:-:S03]  /*25bd0*/  @P5 LOP3.LUT R0, R0, 0x4000000, RZ, 0xfc, !PT ;  /* 0x0400000000005812 */ /* 0x000fc600078efcff */
[----:B------:R-:W-:Y:S01]  /*25be0*/  @!P1 IMAD.X R31, R56, 0x1, R31, P3 ;  /* 0x00000001381f9824 */ /* 0x000fe200018e061f */
[----:B------:R-:W-:Y:S02]  /*25bf0*/  ISETP.GE.AND P5, PT, R3, 0x181, PT ;  /* 0x000001810300780c */ /* 0x000fe40003fa6270 */
[----:B------:R-:W-:Y:S01]  /*25c00*/  ISETP.LT.OR P0, PT, R24, 0x7a, !P2 ;  /* 0x0000007a1800780c */ /* 0x000fe20005701670 */
[----:B------:R-:W-:Y:S01]  /*25c10*/  IMAD.U32 R29, RZ, RZ, UR7 ;  /* 0x00000007ff1d7e24 */ /* 0x000fe2000f8e00ff */
[----:B-----5:R-:W-:-:S04]  /*25c20*/  LOP3.LUT R26, R26, 0xff, RZ, 0xc0, !PT ;  /* 0x000000ff1a1a7812 */ /* 0x020fc800078ec0ff */
[----:B------:R-:W-:-:S05]  /*25c30*/  F2FP.F16.E4M3.UNPACK_B R26, R26 ;  /* 0x0000001aff1a723e */ /* 0x000fca00020006ff */
[----:B------:R-:W-:-:S05]  /*25c40*/  HADD2.F32 R26, -RZ, R26.H0_H0 ;  /* 0x2000001aff1a7230 */ /* 0x000fca0000004100 */
[----:B------:R-:W-:-:S04]  /*25c50*/  FMUL R26, R26, UR5 ;  /* 0x000000051a1a7c20 */ /* 0x000fc80008400000 */
[----:B----4-:R-:W-:Y:S01]  /*25c60*/  FFMA R26, R195, UR4, R26 ;  /* 0x00000004c31a7c23 */ /* 0x010fe2000800001a */
[----:B------:R-:W-:Y:S01]  /*25c70*/  @P2 LOP3.LUT R2, R2, 0x80000000, RZ, 0xfc, !PT ;  /* 0x8000000002022812 */ /* 0x000fe200078efcff */
[----:B------:R-:W4:Y:S03]  /*25c80*/  LDL.LU R195, [R1+0x4d8] ;  /* 0x0004d80001c37983 */ /* 0x000f260000300800 */
[----:B------:R-:W-:Y:S01]  /*25c90*/  F2FP.SATFINITE.E4M3.F32.PACK_AB_MERGE_C R26, RZ, R26, RZ ;  /* 0x0000001aff1a723e */ /* 0x000fe200048070ff */
[----:B------:R-:W5:Y:S04]  /*25ca0*/  LDL.LU R211, [R1+0x4dc] ;  /* 0x0004dc0001d37983 */ /* 0x000f680000300800 */
[----:B------:R0:W-:Y:S01]  /*25cb0*/  @!P1 STG.E.U8 desc[UR8][R30.64+0x59], R26 ;  /* 0x0000591a1e009986 */ /* 0x0001e2000c101108 */
[----:B------:R-:W-:-:S13]  /*25cc0*/  ISETP.LT.OR P1, PT, R24, 0x51, !P5 ;  /* 0x000000511800780c */ /* 0x000fda0006f21670 */
[----:B------:R-:W1:Y:S01]  /*25cd0*/  @!P1 LDC.64 R32, c[0x0][0x5c0] ;  /* 0x00017000ff209b82 */ /* 0x000e620000000a00 */
[----:B0-----:R-:W-:Y:S02]  /*25ce0*/  @!P1 IMAD.MOV.U32 R30, RZ, RZ, R6 ;  /* 0x000000ffff1e9224 */ /* 0x001fe400078e0006 */
[----:B------:R-:W-:Y:S02]  /*25cf0*/  @!P1 IMAD.MOV.U32 R31, RZ, RZ, R25 ;  /* 0x000000ffff1f9224 */ /* 0x000fe400078e0019 */
[----:B------:R-:W-:-:S04]  /*25d00*/  @!P1 IMAD.WIDE.U32 R30, R4, 0x180, R30 ;  /* 0x00000180041e9825 */ /* 0x000fc800078e001e */
[----:B------:R-:W-:Y:S01]  /*25d10*/  @!P1 IMAD R26, R5, 0x180, RZ ;  /* 0x00000180051a9824 */ /* 0x000fe200078e02ff */
[----:B-1----:R-:W-:-:S04]  /*25d20*/  @!P1 IADD3 R30, P3, R30, R32, RZ ;  /* 0x000000201e1e9210 */ /* 0x002fc80007f7e0ff */
[----:B------:R-:W-:Y:S01]  /*25d30*/  @!P1 IADD3.X R31, R33, R31, R26, P3, !PT ;  /* 0x0000001f211f9210 */ /* 0x000fe20001ffe41a */
[----:B------:R-:W-:Y:S01]  /*25d40*/  IMAD.U32 R26, RZ, RZ, UR6 ;  /* 0x00000006ff1a7e24 */ /* 0x000fe2000f8e00ff */
[----:B------:R-:W-:-:S04]  /*25d50*/  @!P0 IADD3 R160, P3, P4, R29, UR11, R6 ;  /* 0x0000000b1da08c10 */ /* 0x000fc8000fc7e006 */
[----:B------:R-:W-:Y:S02]  /*25d60*/  @!P0 IADD3.X R161, R26, UR10, R25, P3, P4 ;  /* 0x0000000a1aa18c10 */ /* 0x000fe40009fe8419 */
[----:B------:R-:W-:-:S06]  /*25d70*/  PRMT R26, RZ, 0x7610, R26 ;  /* 0x00007610ff1a7816 */ /* 0x000fcc000000001a */
[----:B------:R-:W2:Y:S01]  /*25d80*/  @!P1 LDG.E.U8 R26, desc[UR8][R20.64+0x50] ;  /* 0x00005008141a9981 */ /* 0x000ea2000c1e1100 */
[----:B------:R-:W-:Y:S02]  /*25d90*/  ISETP.LT.OR P2, PT, R24, 0x71, !P6 ;  /* 0x000000711800780c */ /* 0x000fe40007741670 */
[----:B--2---:R-:W-:-:S04]  /*25da0*/  LOP3.LUT R26, R26, 0xff, RZ, 0xc0, !PT ;  /* 0x000000ff1a1a7812 */ /* 0x004fc800078ec0ff */
[----:B------:R-:W-:-:S05]  /*25db0*/  F2FP.F16.E4M3.UNPACK_B R26, R26 ;  /* 0x0000001aff1a723e */ /* 0x000fca00020006ff */
[----:B------:R-:W-:-:S05]  /*25dc0*/  HADD2.F32 R26, -RZ, R26.H0_H0 ;  /* 0x2000001aff1a7230 */ /* 0x000fca0000004100 */
[----:B------:R-:W-:-:S04]  /*25dd0*/  FMUL R26, R26, UR5 ;  /* 0x000000051a1a7c20 */ /* 0x000fc80008400000 */
[----:B------:R-:W-:-:S05]  /*25de0*/  FFMA R26, R168, UR4, R26 ;  /* 0x00000004a81a7c23 */ /* 0x000fca000800001a */
[----:B------:R-:W-:-:S05]  /*25df0*/  F2FP.SATFINITE.E4M3.F32.PACK_AB_MERGE_C R26, RZ, R26, RZ ;  /* 0x0000001aff1a723e */ /* 0x000fca00048070ff */
        /* <DEDUP_REMOVED lines=14> */
[----:B------:R-:W-:-:S04]  /*25ee0*/  LOP3.LUT R0, R0, 0xfffeffff, RZ, 0xc0, !PT ;  /* 0xfffeffff00007812 */ /* 0x000fc800078ec0ff */
[----:B------:R-:W-:-:S04]  /*25ef0*/  @P0 LOP3.LUT R0, R0, 0x10000, RZ, 0xfc, !PT ;  /* 0x0001000000000812 */ /* 0x000fc800078efcff */
[----:B------:R-:W-:-:S04]  /*25f00*/  LOP3.LUT R0, R0, 0xfffffdff, RZ, 0xc0, !PT ;  /* 0xfffffdff00007812 */ /* 0x000fc800078ec0ff */
[----:B------:R-:W-:Y:S02]  /*25f10*/  @P2 LOP3.LUT R0, R0, 0x200, RZ, 0xfc, !PT ;  /* 0x0000020000002812 */ /* 0x000fe400078efcff */
[----:B------:R-:W-:Y:S02]  /*25f20*/  ISETP.LT.OR P2, PT, R24, 0x72, !P6 ;  /* 0x000000721800780c */ /* 0x000fe40007741670 */
[----:B------:R-:W-:Y:S02]  /*25f30*/  LOP3.LUT P4, RZ, R28, 0x1000000, RZ, 0xc0, !PT ;  /* 0x010000001cff7812 */ /* 0x000fe4000788c0ff */
[----:B--2---:R-:W-:-:S04]  /*25f40*/  LOP3.LUT R26, R26, 0xff, RZ, 0xc0, !PT ;  /* 0x000000ff1a1a7812 */ /* 0x004fc800078ec0ff */
[----:B------:R-:W-:-:S05]  /*25f50*/  F2FP.F16.E4M3.UNPACK_B R26, R26 ;  /* 0x0000001aff1a723e */ /* 0x000fca00020006ff */
[----:B------:R-:W-:-:S05]  /*25f60*/  HADD2.F32 R26, -RZ, R26.H0_H0 ;  /* 0x2000001aff1a7230 */ /* 0x000fca0000004100 */
[----:B------:R-:W-:-:S04]  /*25f70*/  FMUL R26, R26, UR5 ;  /* 0x000000051a1a7c20 */ /* 0x000fc80008400000 */
[----:B---3--:R-:W-:Y:S01]  /*25f80*/  FFMA R26, R210, UR4, R26 ;  /* 0x00000004d21a7c23 */ /* 0x008fe2000800001a */
[----:B------:R-:W-:Y:S01]  /*25f90*/  LOP3.LUT P0, RZ, R28, 0x100000, RZ, 0xc0, !PT ;  /* 0x001000001cff7812 */ /* 0x000fe2000780c0ff */
[----:B------:R-:W-:Y:S01]  /*25fa0*/  IMAD.U32 R61, RZ, RZ, UR7 ;  /* 0x00000007ff3d7e24 */ /* 0x000fe2000f8e00ff */
[----:B------:R-:W-:Y:S01]  /*25fb0*/  LOP3.LUT R0, R0, 0xfffffeff, RZ, 0xc0, !PT ;  /* 0xfffffeff00007812 */ /* 0x000fe200078ec0ff */
[----:B------:R-:W2:Y:S01]  /*25fc0*/  LDL.LU R210, [R1+0x4e0] ;  /* 0x0004e00001d27983 */ /* 0x000ea20000300800 */
[----:B------:R-:W-:-:S05]  /*25fd0*/  F2FP.SATFINITE.E4M3.F32.PACK_AB_MERGE_C R26, RZ, R26, RZ ;  /* 0x0000001aff1a723e */ /* 0x000fca00048070ff */
[----:B------:R0:W-:Y:S01]  /*25fe0*/  @!P1 STG.E.U8 desc[UR8][R30.64+0x51], R26 ;  /* 0x0000511a1e009986 */ /* 0x0001e2000c101108 */
[----:B------:R-:W-:Y:S01]  /*25ff0*/  @!P2 IADD3 R113, P1, P3, R29, UR61, R6 ;  /* 0x0000003d1d71ac10 */ /* 0x000fe2000fb3e006 */
[----:B0-----:R-:W-:-:S05]  /*26000*/  IMAD.U32 R26, RZ, RZ, UR6 ;  /* 0x00000006ff1a7e24 */ /* 0x001fca000f8e00ff */
[----:B------:R-:W-:Y:S02]  /*26010*/  @!P2 IADD3.X R158, R26, UR60, R25, P1, P3 ;  /* 0x0000003c1a9eac10 */ /* 0x000fe40008fe6419 */
[----:B------:R-:W-:-:S06]  /*26020*/  PRMT R26, RZ, 0x7610, R26 ;  /* 0x00007610ff1a7816 */ /* 0x000fcc000000001a */
[----:B------:R-:W3:Y:S02]  /*26030*/  @!P4 LDG.E.U8 R26, desc[UR8][R22.64+0x50] ;  /* 0x00005008161ac981 */ /* 0x000ee4000c1e1100 */
[----:B---3--:R-:W-:-:S04]  /*26040*/  LOP3.LUT R26, R26, 0xff, RZ, 0xc0, !PT ;  /* 0x000000ff1a1a7812 */ /* 0x008fc800078ec0ff */
[----:B------:R-:W-:-:S05]  /*26050*/  F2FP.F16.E4M3.UNPACK_B R26, R26 ;  /* 0x0000001aff1a723e */ /* 0x000fca00020006ff */
[----:B------:R-:W-:-:S05]  /*26060*/  HADD2.F32 R26, -RZ, R26.H0_H0 ;  /* 0x2000001aff1a7230 */ /* 0x000fca0000004100 */
[----:B------:R-:W-:-:S04]  /*26070*/  FMUL R26, R26, UR5 ;  /* 0x000000051a1a7c20 */ /* 0x000fc80008400000 */
[----:B----4-:R-:W-:-:S05]  /*26080*/  FFMA R26, R195, UR4, R26 ;  /* 0x00000004c31a7c23 */ /* 0x010fca000800001a */
[----:B------:R-:W-:-:S05]  /*26090*/  F2FP.SATFINITE.E4M3.F32.PACK_AB_MERGE_C R26, RZ, R26, RZ ;  /* 0x0000001aff1a723e */ /* 0x000fca00048070ff */
[----:B------:R0:W-:Y:S02]  /*260a0*/  @!P4 STG.E.U8 desc[UR8][R208.64+0x50], R26 ;  /* 0x0000501ad000c986 */ /* 0x0001e4000c101108 */
[----:B0-----:R-:W-:-:S06]  /*260b0*/  PRMT R26, RZ, 0x7610, R26 ;  /* 0x00007610ff1a7816 */ /* 0x001fcc000000001a */
[----:B------:R-:W3:Y:S01]  /*260c0*/  @!P0 LDG.E.U8 R26, desc[UR8][R22.64+0x51] ;  /* 0x00005108161a8981 */ /* 0x000ee2000c1e1100 */
[----:B------:R-:W-:Y:S02]  /*260d0*/  @P2 LOP3.LUT R0, R0, 0x100, RZ, 0xfc, !PT ;  /* 0x0000010000002812 */ /* 0x000fe400078efcff */
[----:B------:R-:W-:Y:S01]  /*260e0*/  ISETP.LT.OR P2, PT, R24, 0x79, !P6 ;  /* 0x000000791800780c */ /* 0x000fe20007741670 */
[----:B------:R-:W-:-:S12]  /*260f0*/  IMAD.U32 R29, RZ, RZ, UR6 ;  /* 0x00000006ff1d7e24 */ /* 0x000fd8000f8e00ff */
[----:B------:R-:W-:-:S04]  /*26100*/  @!P2 IADD3 R61, P1, P3, R61, UR61, R6 ;  /* 0x0000003d3d3dac10 */ /* 0x000fc8000fb3e006 */
[----:B------:R-:W-:Y:S02]  /*26110*/  @!P2 IADD3.X R195, R29, UR60, R25, P1, P3 ;  /* 0x0000003c1dc3ac10 */ /* 0x000fe40008fe6419 */
[----:B------:R-:W-:Y:S02]  /*26120*/  ISETP.LT.OR P1, PT, R24, 0x59, !P5 ;  /* 0x000000591800780c */ /* 0x000fe40006f21670 */
[----:B------:R-:W-:-:S11]  /*26130*/  PRMT R29, RZ, 0x7610, R29 ;  /* 0x00007610ff1d7816 */ /* 0x000fd6000000001d */
[----:B------:R-:W0:Y:S01]  /*26140*/  @!P1 LDC.64 R32, c[0x0][0x5c0] ;  /* 0x00017000ff209b82 */ /* 0x000e220000000a00 */
[----:B---3--:R-:W-:-:S04]  /*26150*/  LOP3.LUT R26, R26, 0xff, RZ, 0xc0, !PT ;  /* 0x000000ff1a1a7812 */ /* 0x008fc800078ec0ff */
[----:B------:R-:W-:-:S05]  /*26160*/  F2FP.F16.E4M3.UNPACK_B R26, R26 ;  /* 0x0000001aff1a723e */ /* 0x000fca00020006ff */
[----:B------:R-:W-:-:S05]  /*26170*/  HADD2.F32 R26, -RZ, R26.H0_H0 ;  /* 0x2000001aff1a7230 */ /* 0x000fca0000004100 */
[----:B------:R-:W-:-:S04]  /*26180*/  FMUL R26, R26, UR5 ;  /* 0x000000051a1a7c20 */ /* 0x000fc80008400000 */
[----:B-----5:R-:W-:Y:S01]  /*26190*/  FFMA R26, R211, UR4, R26 ;  /* 0x00000004d31a7c23 */ /* 0x020fe2000800001a */
[----:B------:R-:W-:Y:S01]  /*261a0*/  @!P1 IMAD.MOV.U32 R30, RZ, RZ, R6 ;  /* 0x000000ffff1e9224 */ /* 0x000fe200078e0006 */
[----:B------:R-:W-:Y:S01]  /*261b0*/  LOP3.LUT R0, R0, 0xffffffbf, RZ, 0xc0, !PT ;  /* 0xffffffbf00007812 */ /* 0x000fe200078ec0ff */
[----:B------:R-:W-:Y:S01]  /*261c0*/  @!P1 IMAD.MOV.U32 R31, RZ, RZ, R25 ;  /* 0x000000ffff1f9224 */ /* 0x000fe200078e0019 */
[----:B------:R-:W3:Y:S01]  /*261d0*/  LDL.LU R211, [R1+0x4e4] ;  /* 0x0004e40001d37983 */ /* 0x000ee20000300800 */
[----:B------:R-:W-:-:S05]  /*261e0*/  F2FP.SATFINITE.E4M3.F32.PACK_AB_MERGE_C R26, RZ, R26, RZ ;  /* 0x0000001aff1a723e */ /* 0x000fca00048070ff */
[----:B------:R1:W-:Y:S04]  /*261f0*/  @!P0 STG.E.U8 desc[UR8][R206.64+0x51], R26 ;  /* 0x0000511ace008986 */ /* 0x0003e8000c101108 */
[----:B------:R-:W4:Y:S01]  /*26200*/  @!P1 LDG.E.U8 R29, desc[UR8][R20.64+0x58] ;  /* 0x00005808141d9981 */ /* 0x000f22000c1e1100 */
[----:B------:R-:W-:-:S03]  /*26210*/  @!P1 IMAD.WIDE.U32 R30, R4, 0x180, R30 ;  /* 0x00000180041e9825 */ /* 0x000fc600078e001e */
[----:B0-----:R-:W-:Y:S01]  /*26220*/  @!P1 IADD3 R30, P3, R30, R32, RZ ;  /* 0x000000201e1e9210 */ /* 0x001fe20007f7e0ff */
[----:B-1----:R-:W-:-:S05]  /*26230*/  @!P1 IMAD R26, R5, 0x180, RZ ;  /* 0x00000180051a9824 */ /* 0x002fca00078e02ff */
[----:B------:R-:W-:Y:S02]  /*26240*/  @!P1 IADD3.X R31, R33, R31, R26, P3, !PT ;  /* 0x0000001f211f9210 */ /* 0x000fe40001ffe41a */
[----:B------:R-:W-:Y:S02]  /*26250*/  ISETP.LT.OR P0, PT, R24, 0x7a, !P6 ;  /* 0x0000007a1800780c */ /* 0x000fe40007701670 */
[----:B------:R-:W-:Y:S01]  /*26260*/  @P2 LOP3.LUT R0, R0, 0x40, RZ, 0xfc, !PT ;  /* 0x0000004000002812 */ /* 0x000fe200078efcff */
[----:B------:R-:W-:Y:S01]  /*26270*/  IMAD.U32 R26, RZ, RZ, UR7 ;  /* 0x00000007ff1a7e24 */ /* 0x000fe2000f8e00ff */
[----:B------:R-:W-:Y:S01]  /*26280*/  LOP3.LUT P2, RZ, R2, 0x80000000, RZ, 0xc0, !PT ;  /* 0x8000000002ff7812 */ /* 0x000fe2000784c0ff */
[----:B------:R-:W-:-:S03]  /*26290*/  IMAD.U32 R60, RZ, RZ, UR6 ;  /* 0x00000006ff3c7e24 */ /* 0x000fc6000f8e00ff */
[----:B------:R-:W-:-:S05]  /*262a0*/  ISETP.LT.OR P2, PT, R24, 0x81, !P2 ;  /* 0x000000811800780c */ /* 0x000fca0005741670 */
[----:B------:R-:W-:-:S04]  /*262b0*/  @!P0 IADD3 R26, P3, P4, R26, UR61, R6 ;  /* 0x0000003d1a1a8c10 */ /* 0x000fc8000fc7e006 */
        /* <DEDUP_REMOVED lines=9> */
[----:B------:R-:W4:Y:S04]  /*26350*/  LDL.LU R212, [R1+0x4ec] ;  /* 0x0004ec0001d47983 */ /* 0x000f280000300800 */
[----:B------:R0:W-:Y:S01]  /*26360*/  @!P1 STG.E.U8 desc[UR8][R30.64+0x58], R29 ;  /* 0x0000581d1e009986 */ /* 0x0001e2000c101108 */
[----:B------:R-:W-:-:S02]  /*26370*/  ISETP.LT.OR P1, PT, R24, 0x5a, !P5 ;  /* 0x0000005a1800780c */ /* 0x000fc40006f21670 */
[----:B------:R-:W-:Y:S01]  /*26380*/  @P0 LOP3.LUT R0, R0, 0x4, RZ, 0xfc, !PT ;  /* 0x0000000400000812 */ /* 0x000fe200078efcff */
[----:B------:R-:W5:Y:S10]  /*26390*/  LDL.LU R215, [R1+0x4f0] ;  /* 0x0004f00001d77983 */ /* 0x000f740000300800 */
[----:B------:R-:W1:Y:S01]  /*263a0*/  @!P1 LDC.64 R32, c[0x0][0x5c0] ;  /* 0x00017000ff209b82 */ /* 0x000e620000000a00 */
[----:B0-----:R-:W-:-:S02]  /*263b0*/  @!P1 IMAD.MOV.U32 R30, RZ, RZ, R6 ;  /* 0x000000ffff1e9224 */ /* 0x001fc400078e0006 */
[----:B------:R-:W-:Y:S02]  /*263c0*/  @!P1 IMAD.MOV.U32 R31, RZ, RZ, R25 ;  /* 0x000000ffff1f9224 */ /* 0x000fe400078e0019 */
[----:B------:R-:W-:-:S04]  /*263d0*/  @!P1 IMAD.WIDE.U32 R30, R4, 0x180, R30 ;  /* 0x00000180041e9825 */ /* 0x000fc800078e001e */
[----:B------:R-:W-:Y:S01]  /*263e0*/  @!P1 IMAD R29, R5, 0x180, RZ ;  /* 0x00000180051d9824 */ /* 0x000fe200078e02ff */
[----:B-1----:R-:W-:Y:S01]  /*263f0*/  @!P1 IADD3 R30, P3, R30, R32, RZ ;  /* 0x000000201e1e9210 */ /* 0x002fe20007f7e0ff */
[----:B------:R-:W-:-:S03]  /*26400*/  IMAD.U32 R32, RZ, RZ, UR7 ;  /* 0x00000007ff207e24 */ /* 0x000fc6000f8e00ff */
[----:B------:R-:W-:Y:S01]  /*26410*/  @!P1 IADD3.X R31, R33, R31, R29, P3, !PT ;  /* 0x0000001f211f9210 */ /* 0x000fe20001ffe41d */
[----:B------:R-:W-:Y:S01]  /*26420*/  IMAD.U32 R29, RZ, RZ, UR6 ;  /* 0x00000006ff1d7e24 */ /* 0x000fe2000f8e00ff */
[----:B------:R-:W-:-:S04]  /*26430*/  @!P2 IADD3 R216, P3, P4, R32, UR11, R6 ;  /* 0x0000000b20d8ac10 */ /* 0x000fc8000fc7e006 */
[----:B------:R-:W-:Y:S02]  /*26440*/  @!P2 IADD3.X R217, R29, UR10, R25, P3, P4 ;  /* 0x0000000a1dd9ac10 */ /* 0x000fe40009fe8419 */
[----:B------:R-:W-:-:S06]  /*26450*/  PRMT R29, RZ, 0x7610, R29 ;  /* 0x00007610ff1d7816 */ /* 0x000fcc000000001d */
[----:B------:R-:W3:Y:S01]  /*26460*/  @!P1 LDG.E.U8 R29, desc[UR8][R20.64+0x59] ;  /* 0x00005908141d9981 */ /* 0x000ee2000c1e1100 */
[----:B------:R-:W-:-:S04]  /*26470*/  ISETP.GE.AND P4, PT, R3, 0x89, PT ;  /* 0x000000890300780c */ /* 0x000fc80003f86270 */
[----:B------:R-:W-:Y:S02]  /*26480*/  ISETP.LT.OR P5, PT, R24, 0x82, !P4 ;  /* 0x000000821800780c */ /* 0x000fe400067a1670 */
[----:B------:R-:W-:Y:S02]  /*26490*/  LOP3.LUT P0, RZ, R28, 0x4000000, RZ, 0xc0, !PT ;  /* 0x040000001cff7812 */ /* 0x000fe4000780c0ff */
[----:B---3--:R-:W-:-:S04]  /*264a0*/  LOP3.LUT R29, R29, 0xff, RZ, 0xc0, !PT ;  /* 0x000000ff1d1d7812 */ /* 0x008fc800078ec0ff */
[----:B------:R-:W-:-:S05]  /*264b0*/  F2FP.F16.E4M3.UNPACK_B R29, R29 ;  /* 0x0000001dff1d723e */ /* 0x000fca00020006ff */
[----:B------:R-:W-:-:S05]  /*264c0*/  HADD2.F32 R29, -RZ, R29.H0_H0 ;  /* 0x2000001dff1d7230 */ /* 0x000fca0000004100 */
[----:B------:R-:W-:-:S04]  /*264d0*/  FMUL R29, R29, UR5 ;  /* 0x000000051d1d7c20 */ /* 0x000fc80008400000 */
[----:B------:R-:W-:-:S05]  /*264e0*/  FFMA R29, R211, UR4, R29 ;  /* 0x00000004d31d7c23 */ /* 0x000fca000800001d */
[----:B------:R-:W-:-:S05]  /*264f0*/  F2FP.SATFINITE.E4M3.F32.PACK_AB_MERGE_C R29, RZ, R29, RZ ;  /* 0x0000001dff1d723e */ /* 0x000fca00048070ff */
[----:B------:R0:W-:Y:S02]  /*26500*/  @!P1 STG.E.U8 desc[UR8][R30.64+0x59], R29 ;  /* 0x0000591d1e009986 */ /* 0x0001e4000c101108 */
[----:B0-----:R-:W-:-:S05]  /*26510*/  IMAD.U32 R29, RZ, RZ, UR7 ;  /* 0x00000007ff1d7e24 */ /* 0x001fca000f8e00ff */
[----:B------:R-:W-:Y:S02]  /*26520*/  @!P5 IADD3 R213, P1, P3, R29, UR11, R6 ;  /* 0x0000000b1dd5dc10 */ /* 0x000fe4000fb3e006 */
[----:B------:R-:W-:-:S06]  /*26530*/  PRMT R29, RZ, 0x7610, R29 ;  /* 0x00007610ff1d7816 */ /* 0x000fcc000000001d */
[----:B------:R-:W3:Y:S01]  /*26540*/  @!P0 LDG.E.U8 R29, desc[UR8][R22.64+0x58] ;  /* 0x00005808161d8981 */ /* 0x000ee2000c1e1100 */
[----:B------:R-:W-:Y:S01]  /*26550*/  LOP3.LUT R0, R0, 0xfdffffff, RZ, 0xc0, !PT ;  /* 0xfdffffff00007812 */ /* 0x000fe200078ec0ff */
[----:B------:R-:W-:-:S03]  /*26560*/  IMAD.U32 R30, RZ, RZ, UR6 ;  /* 0x00000006ff1e7e24 */ /* 0x000fc6000f8e00ff */
[----:B------:R-:W-:-:S04]  /*26570*/  @P2 LOP3.LUT R0, R0, 0x2000000, RZ, 0xfc, !PT ;  /* 0x0200000000002812 */ /* 0x000fc800078efcff */
[----:B------:R-:W-:Y:S02]  /*26580*/  LOP3.LUT R0, R0, 0xfeffffff, RZ, 0xc0, !PT ;  /* 0xfeffffff00007812 */ /* 0x000fe400078ec0ff */
[----:B------:R-:W-:Y:S02]  /*26590*/  @!P5 IADD3.X R214, R30, UR10, R25, P1, P3 ;  /* 0x0000000a1ed6dc10 */ /* 0x000fe40008fe6419 */
[----:B------:R-:W-:Y:S02]  /*265a0*/  @P5 LOP3.LUT R0, R0, 0x1000000, RZ, 0xfc, !PT ;  /* 0x0100000000005812 */ /* 0x000fe400078efcff */
[----:B------:R-:W-:Y:S01]  /*265b0*/  ISETP.LT.OR P5, PT, R24, 0x89, !P4 ;  /* 0x000000891800780c */ /* 0x000fe200067a1670 */
[----:B------:R-:W-:Y:S01]  /*265c0*/  IMAD.U32 R30, RZ, RZ, UR7 ;  /* 0x00000007ff1e7e24 */ /* 0x000fe2000f8e00ff */
[----:B------:R-:W-:Y:S01]  /*265d0*/  LOP3.LUT P2, RZ, R28, 0x400000, RZ, 0xc0, !PT ;  /* 0x004000001cff7812 */ /* 0x000fe2000784c0ff */
[----:B------:R-:W-:-:S10]  /*265e0*/  IMAD.U32 R31, RZ, RZ, UR6 ;  /* 0x00000006ff1f7e24 */ /* 0x000fd4000f8e00ff */
[----:B------:R-:W-:-:S04]  /*265f0*/  @!P5 IADD3 R209, P1, P3, R30, UR11, R6 ;  /* 0x0000000b1ed1dc10 */ /* 0x000fc8000fb3e006 */
[----:B------:R-:W-:Y:S02]  /*26600*/  @!P5 IADD3.X R211, R31, UR10, R25, P1, P3 ;  /* 0x0000000a1fd3dc10 */ /* 0x000fe40008fe6419 */
[----:B---3--:R-:W-:-:S04]  /*26610*/  LOP3.LUT R29, R29, 0xff, RZ, 0xc0, !PT ;  /* 0x000000ff1d1d7812 */ /* 0x008fc800078ec0ff */
[----:B------:R-:W-:-:S05]  /*26620*/  F2FP.F16.E4M3.UNPACK_B R29, R29 ;  /* 0x0000001dff1d723e */ /* 0x000fca00020006ff */
[----:B------:R-:W-:-:S05]  /*26630*/  HADD2.F32 R29, -RZ, R29.H0_H0 ;  /* 0x2000001dff1d7230 */ /* 0x000fca0000004100 */
[----:B------:R-:W-:-:S04]  /*26640*/  FMUL R29, R29, UR5 ;  /* 0x000000051d1d7c20 */ /* 0x000fc80008400000 */
[----:B--2---:R-:W-:-:S05]  /*26650*/  FFMA R29, R210, UR4, R29 ;  /* 0x00000004d21d7c23 */ /* 0x004fca000800001d */
[----:B------:R-:W-:-:S05]  /*26660*/  F2FP.SATFINITE.E4M3.F32.PACK_AB_MERGE_C R29, RZ, R29, RZ ;  /* 0x0000001dff1d723e */ /* 0x000fca00048070ff */
[----:B------:R0:W-:Y:S01]  /*26670*/  @!P0 STG.E.U8 desc[UR8][R220.64+0x58], R29 ;  /* 0x0000581ddc008986 */ /* 0x0001e2000c101108 */
[----:B------:R-:W-:Y:S01]  /*26680*/  ISETP.LT.OR P0, PT, R24, 0x8a, !P4 ;  /* 0x0000008a1800780c */ /* 0x000fe20006701670 */
[----:B0-----:R-:W-:-:S12]  /*26690*/  IMAD.U32 R29, RZ, RZ, UR7 ;  /* 0x00000007ff1d7e24 */ /* 0x001fd8000f8e00ff */
[----:B------:R-:W-:Y:S02]  /*266a0*/  @!P0 IADD3 R208, P1, P3, R29, UR11, R6 ;  /* 0x0000000b1dd08c10 */ /* 0x000fe4000fb3e006 */
[----:B------:R-:W-:-:S06]  /*266b0*/  PRMT R29, RZ, 0x7610, R29 ;  /* 0x00007610ff1d7816 */ /* 0x000fcc000000001d */
[----:B------:R-:W2:Y:S01]  /*266c0*/  @!P2 LDG.E.U8 R29, desc[UR8][R22.64+0x59] ;  /* 0x00005908161da981 */ /* 0x000ea2000c1e1100 */
[----:B------:R-:W-:Y:S01]  /*266d0*/  LOP3.LUT R0, R0, 0xffdfffff, RZ, 0xc0, !PT ;  /* 0xffdfffff00007812 */ /* 0x000fe200078ec0ff */
[----:B------:R-:W-:-:S03]  /*266e0*/  IMAD.U32 R30, RZ, RZ, UR6 ;  /* 0x00000006ff1e7e24 */ /* 0x000fc6000f8e00ff */
[----:B------:R-:W-:-:S04]  /*266f0*/  @P5 LOP3.LUT R0, R0, 0x200000, RZ, 0xfc, !PT ;  /* 0x0020000000005812 */ /* 0x000fc800078efcff */
[----:B------:R-:W-:Y:S02]  /*26700*/  LOP3.LUT R0, R0, 0xfffbffff, RZ, 0xc0, !PT ;  /* 0xfffbffff00007812 */ /* 0x000fe400078ec0ff */
[----:B------:R-:W-:Y:S02]  /*26710*/  @!P0 IADD3.X R210, R30, UR10, R25, P1, P3 ;  /* 0x0000000a1ed28c10 */ /* 0x000fe40008fe6419 */
[----:B------:R-:W-:Y:S02]  /*26720*/  @P0 LOP3.LUT R0, R0, 0x40000, RZ, 0xfc, !PT ;  /* 0x0004000000000812 */ /* 0x000fe400078efcff */
[----:B------:R-:W-:Y:S02]  /*26730*/  ISETP.LT.OR P0, PT, R24, 0x81, !P6 ;  /* 0x000000811800780c */ /* 0x000fe40007701670 */
        /* <DEDUP_REMOVED lines=8> */
[----:B------:R-:W-:Y:S01]  /*267c0*/  ISETP.GE.AND P2, PT, R3, 0x1, PT ;  /* 0x000000010300780c */ /* 0x000fe20003f46270 */
[----:B0-----:R-:W-:-:S05]  /*267d0*/  IMAD.U32 R29, RZ, RZ, UR7 ;  /* 0x00000007ff1d7e24 */ /* 0x001fca000f8e00ff */
[----:B------:R-:W-:-:S04]  /*267e0*/  @!P0 IADD3 R206, P1, P3, R29, UR61, R6 ;  /* 0x0000003d1dce8c10 */ /* 0x000fc8000fb3e006 */
[----:B------:R-:W-:Y:S02]  /*267f0*/  @!P0 IADD3.X R207, R30, UR60, R25, P1, P3 ;  /* 0x0000003c1ecf8c10 */ /* 0x000fe40008fe6419 */
[----:B------:R-:W-:Y:S02]  /*26800*/  ISETP.LT.OR P1, PT, R24, 0x61, !P2 ;  /* 0x000000611800780c */ /* 0x000fe40005721670 */
[----:B------:R-:W-:-:S11]  /*26810*/  PRMT R29, RZ, 0x7610, R29 ;  /* 0x00007610ff1d7816 */ /* 0x000fd6000000001d */
[----:B------:R-:W3:Y:S01]  /*26820*/  @!P1 LDG.E.U8 R29, desc[UR8][R8.64+0x60] ;  /* 0x00006008081d9981 */ /* 0x000ee2000c1e1100 */
[----:B------:R-:W0:Y:S02]  /*26830*/  @!P1 LDC.64 R30, c[0x0][0x5c0] ;  /* 0x00017000ff1e9b82 */ /* 0x000e240000000a00 */
[----:B0-----:R-:W-:-:S05]  /*26840*/  @!P1 IADD3 R30, P3, R6, R30, RZ ;  /* 0x0000001e061e9210 */ /* 0x001fca0007f7e0ff */
[----:B------:R-:W-:Y:S01]  /*26850*/  @!P1 IMAD.X R31, R25, 0x1, R31, P3 ;  /* 0x00000001191f9824 */ /* 0x000fe200018e061f */
[----:B---3--:R-:W-:-:S04]  /*26860*/  LOP3.LUT R29, R29, 0xff, RZ, 0xc0, !PT ;  /* 0x000000ff1d1d7812 */ /* 0x008fc800078ec0ff */
[----:B------:R-:W-:-:S05]  /*26870*/  F2FP.F16.E4M3.UNPACK_B R29, R29 ;  /* 0x0000001dff1d723e */ /* 0x000fca00020006ff */
[----:B------:R-:W-:-:S05]  /*26880*/  HADD2.F32 R29, -RZ, R29.H0_H0 ;  /* 0x2000001dff1d7230 */ /* 0x000fca0000004100 */
[----:B------:R-:W-:-:S04]  /*26890*/  FMUL R29, R29, UR5 ;  /* 0x000000051d1d7c20 */ /* 0x000fc80008400000 */
[----:B-----5:R-:W-:Y:S01]  /*268a0*/  FFMA R29, R215, UR4, R29 ;  /* 0x00000004d71d7c23 */ /* 0x020fe2000800001d */
        /* <DEDUP_REMOVED lines=18> */
[----:B------:R-:W-:Y:S01]  /*269d0*/  IMAD.U32 R86, RZ, RZ, UR7 ;  /* 0x00000007ff567e24 */ /* 0x000fe2000f8e00ff */
[----:B------:R-:W-:Y:S01]  /*269e0*/  @P0 LOP3.LUT R0, R0, 0x8000, RZ, 0xfc, !PT ;  /* 0x0000800000000812 */ /* 0x000fe200078efcff */
[----:B------:R-:W-:Y:S01]  /*269f0*/  IMAD.U32 R88, RZ, RZ, UR6 ;  /* 0x00000006ff587e24 */ /* 0x000fe2000f8e00ff */
[----:B------:R-:W-:Y:S01]  /*26a00*/  LOP3.LUT R2, R2, 0xbfffffff, RZ, 0xc0, !PT ;  /* 0xbfffffff02027812 */ /* 0x000fe200078ec0ff */
[----:B------:R0:W-:Y:S01]  /*26a10*/  @!P1 STG.E.U8 desc[UR8][R30.64+0x61], R29 ;  /* 0x0000611d1e009986 */ /* 0x0001e2000c101108 */
[----:B------:R-:W-:-:S02]  /*26a20*/  IMAD.U32 R89, RZ, RZ, UR7 ;  /* 0x00000007ff597e24 */ /* 0x000fc4000f8e00ff */
[----:B------:R-:W-:Y:S01]  /*26a30*/  IMAD.U32 R90, RZ, RZ, UR6 ;  /* 0x00000006ff5a7e24 */ /* 0x000fe2000f8e00ff */
[----:B------:R-:W4:Y:S01]  /*26a40*/  LDL.LU R83, [R1+0x500] ;  /* 0x0005000001537983 */ /* 0x000f220000300800 */
[----:B------:R-:W-:Y:S02]  /*26a50*/  LOP3.LUT P0, RZ, R28, 0x1000, RZ, 0xc0, !PT ;  /* 0x000010001cff7812 */ /* 0x000fe4000780c0ff */
[----:B------:R-:W-:Y:S01]  /*26a60*/  @P4 LOP3.LUT R2, R2, 0x40000000, RZ, 0xfc, !PT ;  /* 0x4000000002024812 */ /* 0x000fe200078efcff */
[----:B------:R-:W-:Y:S01]  /*26a70*/  IMAD.U32 R91, RZ, RZ, UR7 ;  /* 0x00000007ff5b7e24 */ /* 0x000fe2000f8e00ff */
[----:B0-----:R-:W-:Y:S02]  /*26a80*/  PRMT R29, RZ, 0x7610, R29 ;  /* 0x00007610ff1d7816 */ /* 0x001fe4000000001d */
[----:B------:R-:W-:Y:S01]  /*26a90*/  LOP3.LUT R0, R0, 0xffffff7f, RZ, 0xc0, !PT ;  /* 0xffffff7f00007812 */ /* 0x000fe200078ec0ff */
[----:B------:R-:W-:Y:S01]  /*26aa0*/  IMAD.U32 R93, RZ, RZ, UR6 ;  /* 0x00000006ff5d7e24 */ /* 0x000fe2000f8e00ff */
[----:B------:R-:W5:Y:S04]  /*26ab0*/  LDL.LU R81, [R1+0x504] ;  /* 0x0005040001517983 */ /* 0x000f680000300800 */
[----:B------:R-:W3:Y:S02]  /*26ac0*/  @!P5 LDG.E.U8 R29, desc[UR8][R10.64+0x60] ;  /* 0x000060080a1dd981 */ /* 0x000ee4000c1e1100 */
[----:B---3--:R-:W-:-:S04]  /*26ad0*/  LOP3.LUT R29, R29, 0xff, RZ, 0xc0, !PT ;  /* 0x000000ff1d1d7812 */ /* 0x008fc800078ec0ff */
[----:B------:R-:W-:-:S05]  /*26ae0*/  F2FP.F16.E4M3.UNPACK_B R29, R29 ;  /* 0x0000001dff1d723e */ /* 0x000fca00020006ff */
[----:B------:R-:W-:-:S05]  /*26af0*/  HADD2.F32 R29, -RZ, R29.H0_H0 ;  /* 0x2000001dff1d7230 */ /* 0x000fca0000004100 */
[----:B------:R-:W-:-:S04]  /*26b00*/  FMUL R29, R29, UR5 ;  /* 0x000000051d1d7c20 */ /* 0x000fc80008400000 */
[----:B------:R-:W-:-:S05]  /*26b10*/  FFMA R29, R215, UR4, R29 ;  /* 0x00000004d71d7c23 */ /* 0x000fca000800001d */
[----:B------:R-:W-:-:S05]  /*26b20*/  F2FP.SATFINITE.E4M3.F32.PACK_AB_MERGE_C R29, RZ, R29, RZ ;  /* 0x0000001dff1d723e */ /* 0x000fca00048070ff */
[----:B------:R0:W-:Y:S02]  /*26b30*/  @!P5 STG.E.U8 desc[UR8][R102.64+0x60], R29 ;  /* 0x0000601d6600d986 */ /* 0x0001e4000c101108 */
[----:B0-----:R-:W-:-:S06]  /*26b40*/  PRMT R29, RZ, 0x7610, R29 ;  /* 0x00007610ff1d7816 */ /* 0x001fcc000000001d */
[----:B------:R-:W3:Y:S01]  /*26b50*/  @!P0 LDG.E.U8 R29, desc[UR8][R10.64+0x61] ;  /* 0x000061080a1d8981 */ /* 0x000ee2000c1e1100 */
[----:B------:R-:W-:-:S13]  /*26b60*/  ISETP.LT.OR P4, PT, R24, 0x82, !P6 ;  /* 0x000000821800780c */ /* 0x000fda0007781670 */
[----:B------:R-:W-:Y:S02]  /*26b70*/  @!P4 IADD3 R86, P1, P3, R86, UR61, R6 ;  /* 0x0000003d5656cc10 */ /* 0x000fe4000fb3e006 */
[----:B------:R-:W-:Y:S02]  /*26b80*/  @P4 LOP3.LUT R0, R0, 0x80, RZ, 0xfc, !PT ;  /* 0x0000008000004812 */ /* 0x000fe400078efcff */
[----:B------:R-:W-:Y:S02]  /*26b90*/  @!P4 IADD3.X R88, R88, UR60, R25, P1, P3 ;  /* 0x0000003c5858cc10 */ /* 0x000fe40008fe6419 */
[----:B------:R-:W-:Y:S02]  /*26ba0*/  ISETP.LT.OR P4, PT, R24, 0x89, !P6 ;  /* 0x000000891800780c */ /* 0x000fe40007781670 */
[----:B------:R-:W-:Y:S02]  /*26bb0*/  LOP3.LUT R0, R0, 0xffffffdf, RZ, 0xc0, !PT ;  /* 0xffffffdf00007812 */ /* 0x000fe400078ec0ff */
[----:B------:R-:W-:-:S09]  /*26bc0*/  ISETP.LT.OR P5, PT, R24, 0x8a, !P6 ;  /* 0x0000008a1800780c */ /* 0x000fd200077a1670 */
[--C-:B------:R-:W-:Y:S02]  /*26bd0*/  @!P4 IADD3 R89, P1, P3, R89, UR61, R6.reuse ;  /* 0x0000003d5959cc10 */ /* 0x100fe4000fb3e006 */
[----:B------:R-:W-:Y:S02]  /*26be0*/  @P4 LOP3.LUT R0, R0, 0x20, RZ, 0xfc, !PT ;  /* 0x0000002000004812 */ /* 0x000fe400078efcff */
[----:B------:R-:W-:Y:S02]  /*26bf0*/  @!P4 IADD3.X R90, R90, UR60, R25, P1, P3 ;  /* 0x0000003c5a5acc10 */ /* 0x000fe40008fe6419 */
[----:B------:R-:W-:Y:S02]  /*26c00*/  LOP3.LUT P4, RZ, R2, 0x40000000, RZ, 0xc0, !PT ;  /* 0x4000000002ff7812 */ /* 0x000fe4000788c0ff */
[----:B------:R-:W-:Y:S01]  /*26c10*/  @!P5 IADD3 R91, P1, P3, R91, UR61, R6 ;  /* 0x0000003d5b5bdc10 */ /* 0x000fe2000fb3e006 */
[----:B------:R-:W-:-:S03]  /*26c20*/  IMAD.U32 R30, RZ, RZ, UR6 ;  /* 0x00000006ff1e7e24 */ /* 0x000fc6000f8e00ff */
        /* <DEDUP_REMOVED lines=10> */
[----:B------:R-:W-:-:S04]  /*26cd0*/  @!P0 IADD3 R212, P1, P3, R29, UR11, R6 ;  /* 0x0000000b1dd48c10 */ /* 0x000fc8000fb3e006 */
[----:B------:R-:W-:Y:S02]  /*26ce0*/  @!P0 IADD3.X R215, R30, UR10, R25, P1, P3 ;  /* 0x0000000a1ed78c10 */ /* 0x000fe40008fe6419 */
[----:B------:R-:W-:Y:S02]  /*26cf0*/  ISETP.LT.OR P1, PT, R24, 0x69, !P2 ;  /* 0x000000691800780c */ /* 0x000fe40005721670 */
[----:B------:R-:W-:-:S11]  /*26d00*/  PRMT R29, RZ, 0x7610, R29 ;  /* 0x00007610ff1d7816 */ /* 0x000fd6000000001d */
[----:B------:R-:W2:Y:S01]  /*26d10*/  @!P1 LDG.E.U8 R29, desc[UR8][R8.64+0x68] ;  /* 0x00006808081d9981 */ /* 0x000ea2000c1e1100 */
[----:B------:R-:W0:Y:S02]  /*26d20*/  @!P1 LDC.64 R30, c[0x0][0x5c0] ;  /* 0x00017000ff1e9b82 */ /* 0x000e240000000a00 */
[----:B0-----:R-:W-:-:S05]  /*26d30*/  @!P1 IADD3 R30, P3, R6, R30, RZ ;  /* 0x0000001e061e9210 */ /* 0x001fca0007f7e0ff */
[----:B------:R-:W-:Y:S01]  /*26d40*/  @!P1 IMAD.X R31, R25, 0x1, R31, P3 ;  /* 0x00000001191f9824 */ /* 0x000fe200018e061f */
[----:B--2---:R-:W-:-:S04]  /*26d50*/  LOP3.LUT R29, R29, 0xff, RZ, 0xc0, !PT ;  /* 0x000000ff1d1d7812 */ /* 0x004fc800078ec0ff */
[----:B------:R-:W-:-:S05]  /*26d60*/  F2FP.F16.E4M3.UNPACK_B R29, R29 ;  /* 0x0000001dff1d723e */ /* 0x000fca00020006ff */
[----:B------:R-:W-:-:S05]  /*26d70*/  HADD2.F32 R29, -RZ, R29.H0_H0 ;  /* 0x2000001dff1d7230 */ /* 0x000fca0000004100 */
[----:B------:R-:W-:-:S04]  /*26d80*/  FMUL R29, R29, UR5 ;  /* 0x000000051d1d7c20 */ /* 0x000fc80008400000 */
[----:B----4-:R-:W-:Y:S01]  /*26d90*/  FFMA R29, R83, UR4, R29 ;  /* 0x00000004531d7c23 */ /* 0x010fe2000800001d */
[----:B------:R-:W-:Y:S01]  /*26da0*/  LOP3.LUT R0, R0, 0xfffffff7, RZ, 0xc0, !PT ;  /* 0xfffffff700007812 */ /* 0x000fe200078ec0ff */
[----:B------:R-:W2:Y:S03]  /*26db0*/  LDL.LU R83, [R1+0x508] ;  /* 0x0005080001537983 */ /* 0x000ea60000300800 */
[----:B------:R-:W-:-:S05]  /*26dc0*/  F2FP.SATFINITE.E4M3.F32.PACK_AB_MERGE_C R29, RZ, R29, RZ ;  /* 0x0000001dff1d723e */ /* 0x000fca00048070ff */
[----:B------:R0:W-:Y:S01]  /*26dd0*/  @!P1 STG.E.U8 desc[UR8][R30.64+0x68], R29 ;  /* 0x0000681d1e009986 */ /* 0x0001e2000c101108 */
[----:B------:R-:W-:Y:S02]  /*26de0*/  ISETP.LT.OR P1, PT, R24, 0x6a, !P2 ;  /* 0x0000006a1800780c */ /* 0x000fe40005721670 */
[----:B0-----:R-:W-:-:S11]  /*26df0*/  PRMT R29, RZ, 0x7610, R29 ;  /* 0x00007610ff1d7816 */ /* 0x001fd6000000001d */
[----:B------:R-:W0:Y:S01]  /*26e00*/  @!P1 LDC.64 R30, c[0x0][0x5c0] ;  /* 0x00017000ff1e9b82 */ /* 0x000e220000000a00 */
[----:B------:R-:W3:Y:S01]  /*26e10*/  @!P1 LDG.E.U8 R29, desc[UR8][R8.64+0x69] ;  /* 0x00006908081d9981 */ /* 0x000ee2000c1e1100 */
[----:B------:R-:W-:Y:S02]  /*26e20*/  @P5 LOP3.LUT R0, R0, 0x8, RZ, 0xfc, !PT ;  /* 0x0000000800005812 */ /* 0x000fe400078efcff */
[----:B------:R-:W-:Y:S02]  /*26e30*/  LOP3.LUT P5, RZ, R28, 0x80000, RZ, 0xc0, !PT ;  /* 0x000800001cff7812 */ /* 0x000fe400078ac0ff */
[----:B0-----:R-:W-:-:S05]  /*26e40*/  @!P1 IADD3 R30, P3, R6, R30, RZ ;  /* 0x0000001e061e9210 */ /* 0x001fca0007f7e0ff */
[----:B------:R-:W-:Y:S01]  /*26e50*/  @!P1 IMAD.X R31, R25, 0x1, R31, P3 ;  /* 0x00000001191f9824 */ /* 0x000fe200018e061f */
        /* <DEDUP_REMOVED lines=8> */
[----:B------:R0:W-:Y:S02]  /*26ee0*/  @!P1 STG.E.U8 desc[UR8][R30.64+0x69], R29 ;  /* 0x0000691d1e009986 */ /* 0x0001e4000c101108 */
[----:B0-----:R-:W-:-:S06]  /*26ef0*/  PRMT R29, RZ, 0x7610, R29 ;  /* 0x00007610ff1d7816 */ /* 0x001fcc000000001d */
        /* <DEDUP_REMOVED lines=29> */
[----:B------:R-:W-:Y:S01]  /*270d0*/  IMAD.U32 R102, RZ, RZ, UR6 ;  /* 0x00000006ff667e24 */ /* 0x000fe2000f8e00ff */
[----:B------:R-:W-:Y:S01]  /*270e0*/  F2FP.SATFINITE.E4M3.F32.PACK_AB_MERGE_C R29, RZ, R29, RZ ;  /* 0x0000001dff1d723e */ /* 0x000fe200048070ff */
[----:B------:R-:W-:Y:S01]  /*270f0*/  IMAD.U32 R101, RZ, RZ, UR7 ;  /* 0x00000007ff657e24 */ /* 0x000fe2000f8e00ff */
[----:B------:R-:W-:Y:S01]  /*27100*/  ISETP.LT.OR P5, PT, R24, 0x9a, !P4 ;  /* 0x0000009a1800780c */ /* 0x000fe200067a1670 */
[----:B------:R-:W-:Y:S01]  /*27110*/  IMAD.U32 R100, RZ, RZ, UR6 ;  /* 0x00000006ff647e24 */ /* 0x000fe2000f8e00ff */
[----:B------:R-:W3:Y:S04]  /*27120*/  LDL.LU R81, [R1+0x514] ;  /* 0x0005140001517983 */ /* 0x000ee80000300800 */
[----:B------:R0:W-:Y:S02]  /*27130*/  @!P0 STG.E.U8 desc[UR8][R130.64+0x69], R29 ;  /* 0x0000691d82008986 */ /* 0x0001e4000c101108 */
[----:B0-----:R-:W-:-:S06]  /*27140*/  PRMT R29, RZ, 0x7610, R29 ;  /* 0x00007610ff1d7816 */ /* 0x001fcc000000001d */
[----:B------:R-:W4:Y:S01]  /*27150*/  @!P2 LDG.E.U8 R29, desc[UR8][R12.64+0x60] ;  /* 0x000060080c1da981 */ /* 0x000f22000c1e1100 */
[----:B------:R-:W-:Y:S02]  /*27160*/  @P6 LOP3.LUT R2, R2, 0x20000000, RZ, 0xfc, !PT ;  /* 0x2000000002026812 */ /* 0x000fe400078efcff */
[----:B------:R-:W-:-:S13]  /*27170*/  ISETP.LT.OR P6, PT, R24, 0x99, !P4 ;  /* 0x000000991800780c */ /* 0x000fda00067c1670 */
[----:B------:R-:W-:Y:S02]  /*27180*/  @!P6 IADD3 R103, P1, P3, R103, UR11, R6 ;  /* 0x0000000b6767ec10 */ /* 0x000fe4000fb3e006 */
[----:B------:R-:W-:Y:S02]  /*27190*/  @P6 LOP3.LUT R0, R0, 0x100000, RZ, 0xfc, !PT ;  /* 0x0010000000006812 */ /* 0x000fe400078efcff */
[----:B------:R-:W-:Y:S02]  /*271a0*/  @!P6 IADD3.X R102, R102, UR10, R25, P1, P3 ;  /* 0x0000000a6666ec10 */ /* 0x000fe40008fe6419 */
[----:B------:R-:W-:-:S04]  /*271b0*/  LOP3.LUT P6, RZ, R2, 0x20000000, RZ, 0xc0, !PT ;  /* 0x2000000002ff7812 */ /* 0x000fc800078cc0ff */
[----:B------:R-:W-:Y:S02]  /*271c0*/  ISETP.LT.OR P0, PT, R24, 0x91, !P6 ;  /* 0x000000911800780c */ /* 0x000fe40007701670 */
[----:B------:R-:W-:Y:S01]  /*271d0*/  LOP3.LUT R0, R0, 0xfffdffff, RZ, 0xc0, !PT ;  /* 0xfffdffff00007812 */ /* 0x000fe200078ec0ff */
[----:B------:R-:W-:Y:S01]  /*271e0*/  IMAD.U32 R99, RZ, RZ, UR7 ;  /* 0x00000007ff637e24 */ /* 0x000fe2000f8e00ff */
[----:B------:R-:W-:Y:S02]  /*271f0*/  @!P5 IADD3 R101, P1, P3, R101, UR11, R6 ;  /* 0x0000000b6565dc10 */ /* 0x000fe4000fb3e006 */
[----:B------:R-:W-:Y:S01]  /*27200*/  @P5 LOP3.LUT R0, R0, 0x20000, RZ, 0xfc, !PT ;  /* 0x0002000000005812 */ /* 0x000fe200078efcff */
[----:B------:R-:W-:Y:S01]  /*27210*/  IMAD.U32 R98, RZ, RZ, UR6 ;  /* 0x00000006ff627e24 */ /* 0x000fe2000f8e00ff */
[----:B------:R-:W-:Y:S02]  /*27220*/  @!P5 IADD3.X R100, R100, UR10, R25, P1, P3 ;  /* 0x0000000a6464dc10 */ /* 0x000fe40008fe6419 */
[----:B------:R-:W-:-:S03]  /*27230*/  LOP3.LUT R0, R0, 0xffffbfff, RZ, 0xc0, !PT ;  /* 0xffffbfff00007812 */ /* 0x000fc600078ec0ff */
[----:B------:R-:W-:Y:S02]  /*27240*/  @!P0 IADD3 R99, P1, P3, R99, UR61, R6 ;  /* 0x0000003d63638c10 */ /* 0x000fe4000fb3e006 */
[----:B------:R-:W-:Y:S02]  /*27250*/  @P0 LOP3.LUT R0, R0, 0x4000, RZ, 0xfc, !PT ;  /* 0x0000400000000812 */ /* 0x000fe400078efcff */
[----:B------:R-:W-:Y:S02]  /*27260*/  @!P0 IADD3.X R98, R98, UR60, R25, P1, P3 ;  /* 0x0000003c62628c10 */ /* 0x000fe40008fe6419 */
[----:B------:R-:W-:Y:S01]  /*27270*/  ISETP.LT.OR P0, PT, R24, 0x92, !P6 ;  /* 0x000000921800780c */ /* 0x000fe20007701670 */
[----:B------:R-:W-:Y:S01]  /*27280*/  IMAD.U32 R97, RZ, RZ, UR7 ;  /* 0x00000007ff617e24 */ /* 0x000fe2000f8e00ff */
[----:B------:R-:W-:Y:S01]  /*27290*/  LOP3.LUT R0, R0, 0xffffefff, RZ, 0xc0, !PT ;  /* 0xffffefff00007812 */ /* 0x000fe200078ec0ff */
[----:B------:R-:W-:Y:S02]  /*272a0*/  IMAD.U32 R96, RZ, RZ, UR6 ;  /* 0x00000006ff607e24 */ /* 0x000fe4000f8e00ff */
[----:B------:R-:W-:-:S02]  /*272b0*/  IMAD.U32 R95, RZ, RZ, UR7 ;  /* 0x00000007ff5f7e24 */ /* 0x000fc4000f8e00ff */
[----:B------:R-:W-:-:S06]  /*272c0*/  IMAD.U32 R94, RZ, RZ, UR6 ;  /* 0x00000006ff5e7e24 */ /* 0x000fcc000f8e00ff */
[----:B------:R-:W-:Y:S02]  /*272d0*/  @P0 LOP3.LUT R0, R0, 0x1000, RZ, 0xfc, !PT ;  /* 0x0000100000000812 */ /* 0x000fe400078efcff */
[----:B------:R-:W-:Y:S02]  /*272e0*/  @!P0 IADD3 R97, P1, P3, R97, UR61, R6 ;  /* 0x0000003d61618c10 */ /* 0x000fe4000fb3e006 */
[----:B------:R-:W-:Y:S02]  /*272f0*/  LOP3.LUT R0, R0, 0xfffff7ff, RZ, 0xc0, !PT ;  /* 0xfffff7ff00007812 */ /* 0x000fe400078ec0ff */
        /* <DEDUP_REMOVED lines=10> */
[----:B------:R-:W-:Y:S02]  /*273a0*/  @!P2 IADD3 R95, P1, P3, R95, UR61, R6 ;  /* 0x0000003d5f5fac10 */ /* 0x000fe4000fb3e006 */
[----:B------:R-:W-:Y:S02]  /*273b0*/  @P2 LOP3.LUT R0, R0, 0x800, RZ, 0xfc, !PT ;  /* 0x0000080000002812 */ /* 0x000fe400078efcff */
[----:B------:R-:W-:Y:S02]  /*273c0*/  @!P2 IADD3.X R94, R94, UR60, R25, P1, P3 ;  /* 0x0000003c5e5eac10 */ /* 0x000fe40008fe6419 */
[----:B------:R-:W-:Y:S02]  /*273d0*/  LOP3.LUT P3, RZ, R0, 0x2, RZ, 0xc0, !PT ;  /* 0x0000000200ff7812 */ /* 0x000fe4000786c0ff */
[----:B0-----:R-:W-:-:S11]  /*273e0*/  PRMT R29, RZ, 0x7610, R29 ;  /* 0x00007610ff1d7816 */ /* 0x001fd6000000001d */
[----:B------:R-:W4:Y:S01]  /*273f0*/  @!P3 LDG.E.U8 R29, desc[UR8][R12.64+0x61] ;  /* 0x000061080c1db981 */ /* 0x000f22000c1e1100 */
[----:B------:R-:W-:Y:S02]  /*27400*/  LOP3.LUT P2, RZ, R2, 0x4000000, RZ, 0xc0, !PT ;  /* 0x0400000002ff7812 */ /* 0x000fe4000784c0ff */
        /* <DEDUP_REMOVED lines=9> */
[----:B------:R-:W-:Y:S01]  /*274a0*/  LOP3.LUT P0, RZ, R2, 0x8000000, RZ, 0xc0, !PT ;  /* 0x0800000002ff7812 */ /* 0x000fe2000780c0ff */
[----:B------:R-:W3:Y:S01]  /*274b0*/  LDL.LU R81, [R1+0x51c] ;  /* 0x00051c0001517983 */ /* 0x000ee20000300800 */
[----:B------:R-:W-:Y:S02]  /*274c0*/  F2FP.SATFINITE.E4M3.F32.PACK_AB_MERGE_C R29, RZ, R29, RZ ;  /* 0x0000001dff1d723e */ /* 0x000fe400048070ff */
[----:B------:R-:W-:Y:S01]  /*274d0*/  LOP3.LUT R0, R0, 0xfffffffd, RZ, 0xc0, !PT ;  /* 0xfffffffd00007812 */ /* 0x000fe200078ec0ff */
[----:B------:R-:W-:Y:S01]  /*274e0*/  IMAD.U32 R85, RZ, RZ, UR7 ;  /* 0x00000007ff557e24 */ /* 0x000fe2000f8e00ff */
[----:B------:R-:W4:Y:S04]  /*274f0*/  LDL.LU R33, [R1+0x520] ;  /* 0x0005200001217983 */ /* 0x000f280000300800 */
[----:B------:R1:W-:Y:S01]  /*27500*/  @!P3 STG.E.U8 desc[UR8][R138.64+0x61], R29 ;  /* 0x0000611d8a00b986 */ /* 0x0003e2000c101108 */
[----:B------:R-:W-:Y:S01]  /*27510*/  @P6 LOP3.LUT R0, R0, 0x2, RZ, 0xfc, !PT ;  /* 0x0000000200006812 */ /* 0x000fe200078efcff */
[----:B------:R-:W-:-:S02]  /*27520*/  IMAD.U32 R84, RZ, RZ, UR6 ;  /* 0x00000006ff547e24 */ /* 0x000fc4000f8e00ff */
[----:B------:R-:W-:Y:S01]  /*27530*/  IMAD.U32 R82, RZ, RZ, UR6 ;  /* 0x00000006ff527e24 */ /* 0x000fe2000f8e00ff */
[----:B------:R-:W-:Y:S01]  /*27540*/  LOP3.LUT P5, RZ, R2, 0x10000000, RZ, 0xc0, !PT ;  /* 0x1000000002ff7812 */ /* 0x000fe200078ac0ff */
[----:B------:R-:W-:Y:S01]  /*27550*/  IMAD.U32 R78, RZ, RZ, UR6 ;  /* 0x00000006ff4e7e24 */ /* 0x000fe2000f8e00ff */
[----:B------:R-:W5:Y:S01]  /*27560*/  LDL.LU R56, [R1+0x524] ;  /* 0x0005240001387983 */ /* 0x000f620000300800 */
[----:B-1----:R-:W-:-:S06]  /*27570*/  PRMT R29, RZ, 0x7610, R29 ;  /* 0x00007610ff1d7816 */ /* 0x002fcc000000001d */
[----:B------:R-:W2:Y:S01]  /*27580*/  @!P2 LDG.E.U8 R29, desc[UR8][R14.64+0x60] ;  /* 0x000060080e1da981 */ /* 0x000ea2000c1e1100 */
[----:B------:R-:W-:-:S04]  /*27590*/  @!P6 IADD3 R92, P1, P3, R92, UR61, R6 ;  /* 0x0000003d5c5cec10 */ /* 0x000fc8000fb3e006 */
[----:B------:R-:W-:Y:S02]  /*275a0*/  @!P6 IADD3.X R87, R87, UR60, R25, P1, P3 ;  /* 0x0000003c5757ec10 */ /* 0x000fe40008fe6419 */
        /* <DEDUP_REMOVED lines=11> */
[----:B------:R-:W2:Y:S01]  /*27660*/  @!P0 LDG.E.U8 R29, desc[UR8][R14.64+0x61] ;  /* 0x000061080e1d8981 */ /* 0x000ea2000c1e1100 */
[----:B------:R-:W-:Y:S02]  /*27670*/  ISETP.LT.OR P6, PT, R24, 0xa1, !P4 ;  /* 0x000000a11800780c */ /* 0x000fe400067c1670 */
[----:B------:R-:W-:-:S11]  /*27680*/  LOP3.LUT R0, R0, 0xbfffffff, RZ, 0xc0, !PT ;  /* 0xbfffffff00007812 */ /* 0x000fd600078ec0ff */
[----:B------:R-:W-:-:S04]  /*27690*/  @!P6 IADD3 R85, P1, P3, R85, UR11, R6 ;  /* 0x0000000b5555ec10 */ /* 0x000fc8000fb3e006 */
[----:B------:R-:W-:Y:S02]  /*276a0*/  @!P6 IADD3.X R84, R84, UR10, R25, P1, P3 ;  /* 0x0000000a5454ec10 */ /* 0x000fe40008fe6419 */
[----:B0-----:R-:W-:Y:S02]  /*276b0*/  @!P0 IADD3 R30, P1, R72, R30, RZ ;  /* 0x0000001e481e8210 */ /* 0x001fe40007f3e0ff */
[----:B------:R-:W-:Y:S02]  /*276c0*/  @P6 LOP3.LUT R0, R0, 0x40000000, RZ, 0xfc, !PT ;  /* 0x4000000000006812 */ /* 0x000fe400078efcff */
[----:B------:R-:W-:Y:S01]  /*276d0*/  LOP3.LUT P6, RZ, R28, 0x40000000, RZ, 0xc0, !PT ;  /* 0x400000001cff7812 */ /* 0x000fe200078cc0ff */
[----:B------:R-:W-:Y:S01]  /*276e0*/  @!P0 IMAD.X R31, R75, 0x1, R31, P1 ;  /* 0x000000014b1f8824 */ /* 0x000fe200008e061f */
        /* <DEDUP_REMOVED lines=9> */
[----:B------:R-:W-:Y:S01]  /*27780*/  ISETP.LT.OR P4, PT, R24, 0xa2, !P4 ;  /* 0x000000a21800780c */ /* 0x000fe20006781670 */
[----:B------:R-:W-:-:S12]  /*27790*/  IMAD.U32 R83, RZ, RZ, UR7 ;  /* 0x00000007ff537e24 */ /* 0x000fd8000f8e00ff */
[----:B------:R-:W-:-:S04]  /*277a0*/  @!P4 IADD3 R83, P2, P3, R83, UR11, R6 ;  /* 0x0000000b5353cc10 */ /* 0x000fc8000fb5e006 */
[----:B------:R-:W-:Y:S02]  /*277b0*/  @!P4 IADD3.X R82, R82, UR10, R25, P2, P3 ;  /* 0x0000000a5252cc10 */ /* 0x000fe400097e6419 */
[----:B------:R-:W-:-:S04]  /*277c0*/  ISETP.GE.AND P2, PT, R3, 0x89, PT ;  /* 0x000000890300780c */ /* 0x000fc80003f46270 */
[----:B------:R-:W-:Y:S02]  /*277d0*/  ISETP.LT.OR P3, PT, R24, 0xa9, !P2 ;  /* 0x000000a91800780c */ /* 0x000fe40005761670 */
[----:B------:R-:W-:Y:S01]  /*277e0*/  LOP3.LUT R2, R2, 0xffdfffff, RZ, 0xc0, !PT ;  /* 0xffdfffff02027812 */ /* 0x000fe200078ec0ff */
[----:B------:R-:W-:-:S03]  /*277f0*/  IMAD.U32 R81, RZ, RZ, UR7 ;  /* 0x00000007ff517e24 */ /* 0x000fc6000f8e00ff */
[----:B------:R-:W-:-:S04]  /*27800*/  @P4 LOP3.LUT R2, R2, 0x200000, RZ, 0xfc, !PT ;  /* 0x0020000002024812 */ /* 0x000fc800078efcff */
[----:B------:R-:W-:-:S03]  /*27810*/  LOP3.LUT R2, R2, 0xffefffff, RZ, 0xc0, !PT ;  /* 0xffefffff02027812 */ /* 0x000fc600078ec0ff */
[----:B------:R-:W-:Y:S02]  /*27820*/  @!P3 IADD3 R81, P0, P1, R81, UR11, R6 ;  /* 0x0000000b5151bc10 */ /* 0x000fe4000f91e006 */
[----:B------:R-:W-:Y:S02]  /*27830*/  @P3 LOP3.LUT R2, R2, 0x100000, RZ, 0xfc, !PT ;  /* 0x0010000002023812 */ /* 0x000fe400078efcff */
[----:B------:R-:W-:Y:S02]  /*27840*/  @!P3 IADD3.X R78, R78, UR10, R25, P0, P1 ;  /* 0x0000000a4e4ebc10 */ /* 0x000fe400087e2419 */
[----:B------:R-:W-:Y:S02]  /*27850*/  LOP3.LUT P3, RZ, R28, 0x20000000, RZ, 0xc0, !PT ;  /* 0x200000001cff7812 */ /* 0x000fe4000786c0ff */
[----:B--2---:R-:W-:-:S04]  /*27860*/  LOP3.LUT R29, R29, 0xff, RZ, 0xc0, !PT ;  /* 0x000000ff1d1d7812 */ /* 0x004fc800078ec0ff */
[----:B------:R-:W-:-:S05]  /*27870*/  F2FP.F16.E4M3.UNPACK_B R29, R29 ;  /* 0x0000001dff1d723e */ /* 0x000fca00020006ff */
[----:B------:R-:W-:-:S05]  /*27880*/  HADD2.F32 R29, -RZ, R29.H0_H0 ;  /* 0x2000001dff1d7230 */ /* 0x000fca0000004100 */
[----:B------:R-:W-:-:S04]  /*27890*/  FMUL R29, R29, UR5 ;  /* 0x000000051d1d7c20 */ /* 0x000fc80008400000 */
[----:B----4-:R-:W-:Y:S01]  /*278a0*/  FFMA R29, R33, UR4, R29 ;  /* 0x00000004211d7c23 */ /* 0x010fe2000800001d */
[----:B------:R-:W-:Y:S01]  /*278b0*/  ISETP.LT.OR P2, PT, R24, 0xaa, !P2 ;  /* 0x000000aa1800780c */ /* 0x000fe20005741670 */
[----:B------:R-:W-:Y:S02]  /*278c0*/  IMAD.U32 R76, RZ, RZ, UR7 ;  /* 0x00000007ff4c7e24 */ /* 0x000fe4000f8e00ff */
[----:B------:R-:W-:Y:S01]  /*278d0*/  IMAD.U32 R75, RZ, RZ, UR6 ;  /* 0x00000006ff4b7e24 */ /* 0x000fe2000f8e00ff */
[----:B------:R-:W-:Y:S01]  /*278e0*/  F2FP.SATFINITE.E4M3.F32.PACK_AB_MERGE_C R29, RZ, R29, RZ ;  /* 0x0000001dff1d723e */ /* 0x000fe200048070ff */
[----:B------:R-:W-:Y:S01]  /*278f0*/  IMAD.U32 R74, RZ, RZ, UR7 ;  /* 0x00000007ff4a7e24 */ /* 0x000fe2000f8e00ff */
[----:B------:R-:W-:Y:S01]  /*27900*/  ISETP.GE.AND P4, PT, R3, 0x109, PT ;  /* 0x000001090300780c */ /* 0x000fe20003f86270 */
[----:B------:R-:W-:Y:S01]  /*27910*/  IMAD.U32 R72, RZ, RZ, UR6 ;  /* 0x00000006ff487e24 */ /* 0x000fe2000f8e00ff */
[----:B------:R-:W-:Y:S01]  /*27920*/  LOP3.LUT R2, R2, 0xffbfffff, RZ, 0xc0, !PT ;  /* 0xffbfffff02027812 */ /* 0x000fe200078ec0ff */
[----:B------:R0:W-:Y:S01]  /*27930*/  @!P6 STG.E.U8 desc[UR8][R142.64+0x68], R29 ;  /* 0x0000681d8e00e986 */ /* 0x0001e2000c101108 */
[----:B------:R-:W-:-:S03]  /*27940*/  PRMT R32, RZ, 0x7610, R32 ;  /* 0x00007610ff207816 */ /* 0x000fc60000000020 */
[----:B------:R-:W2:Y:S01]  /*27950*/  LDL.LU R33, [R1+0x528] ;  /* 0x0005280001217983 */ /* 0x000ea20000300800 */
[----:B------:R-:W-:Y:S02]  /*27960*/  @!P2 IADD3 R76, P0, P1, R76, UR11, R6 ;  /* 0x0000000b4c4cac10 */ /* 0x000fe4000f91e006 */
[----:B------:R-:W-:Y:S01]  /*27970*/  @P2 LOP3.LUT R2, R2, 0x400000, RZ, 0xfc, !PT ;  /* 0x0040000002022812 */ /* 0x000fe200078efcff */
[----:B------:R-:W3:Y:S01]  /*27980*/  LDL.LU R220, [R1+0x52c] ;  /* 0x00052c0001dc7983 */ /* 0x000ee20000300800 */
[----:B0-----:R-:W-:-:S03]  /*27990*/  PRMT R29, RZ, 0x7610, R29 ;  /* 0x00007610ff1d7816 */ /* 0x001fc6000000001d */
[----:B------:R-:W4:Y:S04]  /*279a0*/  LDL.LU R221, [R1+0x530] ;  /* 0x0005300001dd7983 */ /* 0x000f280000300800 */
[----:B------:R-:W5:Y:S01]  /*279b0*/  @!P3 LDG.E.U8 R29, desc[UR8][R12.64+0x69] ;  /* 0x000069080c1db981 */ /* 0x000f62000c1e1100 */
[----:B------:R-:W-:Y:S02]  /*279c0*/  @!P2 IADD3.X R75, R75, UR10, R25, P0, P1 ;  /* 0x0000000a4b4bac10 */ /* 0x000fe400087e2419 */
[----:B------:R-:W-:Y:S02]  /*279d0*/  ISETP.LT.OR P1, PT, R24, 0xa1, !P4 ;  /* 0x000000a11800780c */ /* 0x000fe40006721670 */
[C---:B------:R-:W-:Y:S02]  /*279e0*/  LOP3.LUT P6, RZ, R2.reuse, 0x2000000, RZ, 0xc0, !PT ;  /* 0x0200000002ff7812 */ /* 0x040fe400078cc0ff */
[----:B------:R-:W-:-:S09]  /*279f0*/  LOP3.LUT R2, R2, 0xff7fffff, RZ, 0xc0, !PT ;  /* 0xff7fffff02027812 */ /* 0x000fd200078ec0ff */
[----:B------:R-:W-:Y:S02]  /*27a00*/  @!P1 IADD3 R74, P2, P0, R74, UR61, R6 ;  /* 0x0000003d4a4a9c10 */ /* 0x000fe4000f85e006 */
[----:B------:R-:W-:Y:S02]  /*27a10*/  @P1 LOP3.LUT R2, R2, 0x800000, RZ, 0xfc, !PT ;  /* 0x0080000002021812 */ /* 0x000fe400078efcff */
[----:B------:R-:W-:Y:S02]  /*27a20*/  @!P1 IADD3.X R72, R72, UR60, R25, P2, P0 ;  /* 0x0000003c48489c10 */ /* 0x000fe400097e0419 */
[----:B------:R-:W-:Y:S02]  /*27a30*/  LOP3.LUT P1, RZ, R0, 0x400000, RZ, 0xc0, !PT ;  /* 0x0040000000ff7812 */ /* 0x000fe4000782c0ff */
[----:B-----5:R-:W-:-:S11]  /*27a40*/  LOP3.LUT R29, R29, 0xff, RZ, 0xc0, !PT ;  /* 0x000000ff1d1d7812 */ /* 0x020fd600078ec0ff */
[----:B------:R-:W0:Y:S01]  /*27a50*/  @!P1 LDC.64 R30, c[0x0][0x5c0] ;  /* 0x00017000ff1e9b82 */ /* 0x000e220000000a00 */
[----:B------:R-:W-:-:S05]  /*27a60*/  F2FP.F16.E4M3.UNPACK_B R29, R29 ;  /* 0x0000001dff1d723e */ /* 0x000fca00020006ff */
[----:B------:R-:W-:-:S05]  /*27a70*/  HADD2.F32 R29, -RZ, R29.H0_H0 ;  /* 0x2000001dff1d7230 */ /* 0x000fca0000004100 */
[----:B------:R-:W-:-:S04]  /*27a80*/  FMUL R29, R29, UR5 ;  /* 0x000000051d1d7c20 */ /* 0x000fc80008400000 */
[----:B------:R-:W-:-:S05]  /*27a90*/  FFMA R29, R56, UR4, R29 ;  /* 0x00000004381d7c23 */ /* 0x000fca000800001d */
[----:B------:R-:W-:-:S05]  /*27aa0*/  F2FP.SATFINITE.E4M3.F32.PACK_AB_MERGE_C R29, RZ, R29, RZ ;  /* 0x0000001dff1d723e */ /* 0x000fca00048070ff */
[----:B------:R1:W-:Y:S04]  /*27ab0*/  @!P3 STG.E.U8 desc[UR8][R136.64+0x69], R29 ;  /* 0x0000691d8800b986 */ /* 0x0003e8000c101108 */
[----:B------:R-:W5:Y:S01]  /*27ac0*/  @!P1 LDG.E.U8 R32, desc[UR8][R14.64+0x68] ;  /* 0x000068080e209981 */ /* 0x000f62000c1e1100 */
[----:B------:R-:W-:Y:S01]  /*27ad0*/  ISETP.LT.OR P0, PT, R24, 0xa2, !P4 ;  /* 0x000000a21800780c */ /* 0x000fe20006701670 */
[----:B------:R-:W-:Y:S02]  /*27ae0*/  IMAD.U32 R56, RZ, RZ, UR7 ;  /* 0x00000007ff387e24 */ /* 0x000fe4000f8e00ff */
[----:B-1----:R-:W-:-:S10]  /*27af0*/  IMAD.U32 R29, RZ, RZ, UR6 ;  /* 0x00000006ff1d7e24 */ /* 0x002fd4000f8e00ff */
[----:B------:R-:W-:-:S04]  /*27b00*/  @!P0 IADD3 R56, P3, P4, R56, UR61, R6 ;  /* 0x0000003d38388c10 */ /* 0x000fc8000fc7e006 */
[----:B------:R-:W-:Y:S02]  /*27b10*/  @!P0 IADD3.X R29, R29, UR60, R25, P3, P4 ;  /* 0x0000003c1d1d8c10 */ /* 0x000fe40009fe8419 */
[----:B0-----:R-:W-:Y:S02]  /*27b20*/  @!P1 IADD3 R30, P4, R79, R30, RZ ;  /* 0x0000001e4f1e9210 */ /* 0x001fe40007f9e0ff */
[----:B------:R-:W-:-:S03]  /*27b30*/  LOP3.LUT P2, RZ, R0, 0x80000, RZ, 0xc0, !PT ;  /* 0x0008000000ff7812 */ /* 0x000fc6000784c0ff */
[----:B------:R-:W-:Y:S01]  /*27b40*/  @!P1 IMAD.X R31, R80, 0x1, R31, P4 ;  /* 0x00000001501f9824 */ /* 0x000fe200020e061f */
[----:B-----5:R-:W-:-:S04]  /*27b50*/  LOP3.LUT R32, R32, 0xff, RZ, 0xc0, !PT ;  /* 0x000000ff20207812 */ /* 0x020fc800078ec0ff */
        /* <DEDUP_REMOVED lines=8> */
[----:B0-----:R-:W-:Y:S01]  /*27be0*/  PRMT R32, RZ, 0x7610, R32 ;  /* 0x00007610ff207816 */ /* 0x001fe20000000020 */
[----:B------:R-:W0:Y:S05]  /*27bf0*/  @!P2 LDC.64 R30, c[0x0][0x5c0] ;  /* 0x00017000ff1eab82 */ /* 0x000e2a0000000a00 */
[----:B------:R-:W5:Y:S01]  /*27c00*/  @!P2 LDG.E.U8 R32, desc[UR8][R14.64+0x69] ;  /* 0x000069080e20a981 */ /* 0x000f62000c1e1100 */
[----:B------:R-:W-:-:S04]  /*27c10*/  LOP3.LUT R2, R2, 0xfeffffff, RZ, 0xc0, !PT ;  /* 0xfeffffff02027812 */ /* 0x000fc800078ec0ff */
[----:B------:R-:W-:Y:S02]  /*27c20*/  @P0 LOP3.LUT R2, R2, 0x1000000, RZ, 0xfc, !PT ;  /* 0x0100000002020812 */ /* 0x000fe400078efcff */
[----:B0-----:R-:W-:-:S05]  /*27c30*/  @!P2 IADD3 R30, P0, R73, R30, RZ ;  /* 0x0000001e491ea210 */ /* 0x001fca0007f1e0ff */
[----:B------:R-:W-:Y:S01]  /*27c40*/  @!P2 IMAD.X R31, R77, 0x1, R31, P0 ;  /* 0x000000014d1fa824 */ /* 0x000fe200000e061f */
[----:B-----5:R-:W-:-:S04]  /*27c50*/  LOP3.LUT R32, R32, 0xff, RZ, 0xc0, !PT ;  /* 0x000000ff20207812 */ /* 0x020fc800078ec0ff */
        /* <DEDUP_REMOVED lines=8> */
[----:B0-----:R-:W-:-:S06]  /*27ce0*/  PRMT R30, RZ, 0x7610, R30 ;  /* 0x00007610ff1e7816 */ /* 0x001fcc000000001e */
[----:B------:R-:W5:Y:S02]  /*27cf0*/  @!P3 LDG.E.U8 R30, desc[UR8][R16.64+0x60] ;  /* 0x00006008101eb981 */ /* 0x000f64000c1e1100 */
[----:B-----5:R-:W-:-:S04]  /*27d00*/  LOP3.LUT R30, R30, 0xff, RZ, 0xc0, !PT ;  /* 0x000000ff1e1e7812 */ /* 0x020fc800078ec0ff */
[----:B------:R-:W-:-:S05]  /*27d10*/  F2FP.F16.E4M3.UNPACK_B R30, R30 ;  /* 0x0000001eff1e723e */ /* 0x000fca00020006ff */
[----:B------:R-:W-:-:S05]  /*27d20*/  HADD2.F32 R30, -RZ, R30.H0_H0 ;  /* 0x2000001eff1e7230 */ /* 0x000fca0000004100 */
[----:B------:R-:W-:-:S04]  /*27d30*/  FMUL R30, R30, UR5 ;  /* 0x000000051e1e7c20 */ /* 0x000fc80008400000 */
[----:B----4-:R-:W-:Y:S01]  /*27d40*/  FFMA R30, R221, UR4, R30 ;  /* 0x00000004dd1e7c23 */ /* 0x010fe2000800001e */
[----:B------:R-:W-:Y:S01]  /*27d50*/  LOP3.LUT P1, RZ, R0, 0x2000, RZ, 0xc0, !PT ;  /* 0x0000200000ff7812 */ /* 0x000fe2000782c0ff */
[----:B------:R-:W4:Y:S03]  /*27d60*/  LDL.LU R221, [R1+0x53c] ;  /* 0x00053c0001dd7983 */ /* 0x000f260000300800 */
[----:B------:R-:W-:-:S05]  /*27d70*/  F2FP.SATFINITE.E4M3.F32.PACK_AB_MERGE_C R30, RZ, R30, RZ ;  /* 0x0000001eff1e723e */ /* 0x000fca00048070ff */
[----:B------:R0:W-:Y:S02]  /*27d80*/  @!P3 STG.E.U8 desc[UR8][R146.64+0x60], R30 ;  /* 0x0000601e9200b986 */ /* 0x0001e4000c101108 */
[----:B0-----:R-:W-:-:S06]  /*27d90*/  PRMT R30, RZ, 0x7610, R30 ;  /* 0x00007610ff1e7816 */ /* 0x001fcc000000001e */
[----:B------:R-:W5:Y:S01]  /*27da0*/  @!P4 LDG.E.U8 R30, desc[UR8][R16.64+0x61] ;  /* 0x00006108101ec981 */ /* 0x000f62000c1e1100 */
[----:B------:R-:W-:Y:S02]  /*27db0*/  PRMT R32, RZ, 0x7610, R32 ;  /* 0x00007610ff207816 */ /* 0x000fe40000000020 */
        /* <DEDUP_REMOVED lines=8> */
[----:B------:R0:W-:Y:S04]  /*27e40*/  @!P4 STG.E.U8 desc[UR8][R144.64+0x61], R30 ;  /* 0x0000611e9000c986 */ /* 0x0001e8000c101108 */
[----:B------:R-:W5:Y:S01]  /*27e50*/  @!P1 LDG.E.U8 R32, desc[UR8][R18.64+0x60] ;  /* 0x0000600812209981 */ /* 0x000f62000c1e1100 */
[----:B0-----:R-:W0:Y:S02]  /*27e60*/  @!P1 LDC.64 R30, c[0x0][0x5c0] ;  /* 0x00017000ff1e9b82 */ /* 0x001e240000000a00 */
        /* <DEDUP_REMOVED lines=11> */
[----:B0-----:R-:W-:Y:S01]  /*27f20*/  PRMT R32, RZ, 0x7610, R32 ;  /* 0x00007610ff207816 */ /* 0x001fe20000000020 */
[----:B------:R-:W0:Y:S05]  /*27f30*/  @!P2 LDC.64 R30, c[0x0][0x5c0] ;  /* 0x00017000ff1eab82 */ /* 0x000e2a0000000a00 */
[----:B------:R-:W5:Y:S01]  /*27f40*/  @!P2 LDG.E.U8 R32, desc[UR8][R18.64+0x61] ;  /* 0x000061081220a981 */ /* 0x000f62000c1e1100 */
[----:B0-----:R-:W-:-:S05]  /*27f50*/  @!P2 IADD3 R30, P0, R57, R30, RZ ;  /* 0x0000001e391ea210 */ /* 0x001fca0007f1e0ff */
[----:B------:R-:W-:Y:S01]  /*27f60*/  @!P2 IMAD.X R31, R108, 0x1, R31, P0 ;  /* 0x000000016c1fa824 */ /* 0x000fe200000e061f */
        /* <DEDUP_REMOVED lines=15> */
[----:B--2---:R-:W-:Y:S01]  /*28060*/  FFMA R30, R33, UR4, R30 ;  /* 0x00000004211e7c23 */ /* 0x004fe2000800001e */
[----:B------:R-:W-:Y:S01]  /*28070*/  PRMT R32, RZ, 0x7610, R32 ;  /* 0x00007610ff207816 */ /* 0x000fe20000000020 */
[----:B------:R-:W2:Y:S03]  /*28080*/  LDL.LU R33, [R1+0x54c] ;  /* 0x00054c0001217983 */ /* 0x000ea60000300800 */
        /* <DEDUP_REMOVED lines=8> */
[----:B---3--:R-:W-:-:S05]  /*28110*/  FFMA R30, R220, UR4, R30 ;  /* 0x00000004dc1e7c23 */ /* 0x008fca000800001e */
[----:B------:R-:W-:-:S05]  /*28120*/  F2FP.SATFINITE.E4M3.F32.PACK_AB_MERGE_C R30, RZ, R30, RZ ;  /* 0x0000001eff1e723e */ /* 0x000fca00048070ff */
[----:B------:R0:W-:Y:S04]  /*28130*/  @!P4 STG.E.U8 desc[UR8][R148.64+0x69], R30 ;  /* 0x0000691e9400c986 */ /* 0x0001e8000c101108 */
[----:B------:R-:W3:Y:S01]  /*28140*/  @!P6 LDG.E.U8 R32, desc[UR8][R18.64+0x68] ;  /* 0x000068081220e981 */ /* 0x000ee2000c1e1100 */
[----:B0-----:R-:W0:Y:S02]  /*28150*/  @!P6 LDC.64 R30, c[0x0][0x5c0] ;  /* 0x00017000ff1eeb82 */ /* 0x001e240000000a00 */
[----:B0-----:R-:W-:-:S05]  /*28160*/  @!P6 IADD3 R30, P0, R109, R30, RZ ;  /* 0x0000001e6d1ee210 */ /* 0x001fca0007f1e0ff */
[----:B------:R-:W-:Y:S01]  /*28170*/  @!P6 IMAD.X R31, R110, 0x1, R31, P0 ;  /* 0x000000016e1fe824 */ /* 0x000fe200000e061f */
[----:B---3--:R-:W-:-:S04]  /*28180*/  LOP3.LUT R32, R32, 0xff, RZ, 0xc0, !PT ;  /* 0x000000ff20207812 */ /* 0x008fc800078ec0ff */
[----:B------:R-:W-:-:S05]  /*28190*/  F2FP.F16.E4M3.UNPACK_B R32, R32 ;  /* 0x00000020ff20723e */ /* 0x000fca00020006ff */
[----:B------:R-:W-:-:S05]  /*281a0*/  HADD2.F32 R32, -RZ, R32.H0_H0 ;  /* 0x20000020ff207230 */ /* 0x000fca0000004100 */
[----:B------:R-:W-:-:S04]  /*281b0*/  FMUL R32, R32, UR5 ;  /* 0x0000000520207c20 */ /* 0x000fc80008400000 */
[----:B----4-:R-:W-:Y:S01]  /*281c0*/  FFMA R32, R221, UR4, R32 ;  /* 0x00000004dd207c23 */ /* 0x010fe20008000020 */
[----:B------:R-:W-:Y:S01]  /*281d0*/  ISETP.GE.AND P1, PT, R3, 0x181, PT ;  /* 0x000001810300780c */ /* 0x000fe20003f26270 */
[----:B------:R-:W3:Y:S03]  /*281e0*/  LDL.LU R221, [R1+0x550] ;  /* 0x0005500001dd7983 */ /* 0x000ee60000300800 */
[----:B------:R-:W-:Y:S01]  /*281f0*/  F2FP.SATFINITE.E4M3.F32.PACK_AB_MERGE_C R32, RZ, R32, RZ ;  /* 0x00000020ff20723e */ /* 0x000fe200048070ff */
[----:B------:R-:W4:Y:S04]  /*28200*/  LDL.LU R219, [R1+0x554] ;  /* 0x0005540001db7983 */ /* 0x000f280000300800 */
[----:B------:R0:W-:Y:S01]  /*28210*/  @!P6 STG.E.U8 desc[UR8][R30.64+0x68], R32 ;  /* 0x000068201e00e986 */ /* 0x0001e2000c101108 */
[----:B------:R-:W-:-:S03]  /*28220*/  LOP3.LUT P3, RZ, R2, 0x40000, RZ, 0xc0, !PT ;  /* 0x0004000002ff7812 */ /* 0x000fc6000786c0ff */
[----:B------:R-:W5:Y:S01]  /*28230*/  LDL.LU R220, [R1+0x558] ;  /* 0x0005580001dc7983 */ /* 0x000f620000300800 */
[----:B0-----:R-:W-:Y:S01]  /*28240*/  PRMT R32, RZ, 0x7610, R32 ;  /* 0x00007610ff207816 */ /* 0x001fe20000000020 */
[----:B------:R-:W0:Y:S05]  /*28250*/  @!P5 LDC.64 R30, c[0x0][0x5c0] ;  /* 0x00017000ff1edb82 */ /* 0x000e2a0000000a00 */
        /* <DEDUP_REMOVED lines=12> */
[----:B------:R-:W-:Y:S02]  /*28320*/  @!P5 IMAD.MOV.U32 R30, RZ, RZ, R6 ;  /* 0x000000ffff1ed224 */ /* 0x000fe400078e0006 */
[----:B------:R-:W-:Y:S02]  /*28330*/  @!P5 IMAD.MOV.U32 R31, RZ, RZ, R25 ;  /* 0x000000ffff1fd224 */ /* 0x000fe400078e0019 */
[----:B------:R-:W-:-:S03]  /*28340*/  @!P5 IMAD.WIDE.U32 R30, R4, 0x180, R30 ;  /* 0x00000180041ed825 */ /* 0x000fc600078e001e */
[----:B0-----:R-:W-:Y:S02]  /*28350*/  @!P5 IADD3 R30, P6, R30, R32, RZ ;  /* 0x000000201e1ed210 */ /* 0x001fe40007fde0ff */
[----:B------:R-:W-:-:S06]  /*28360*/  PRMT R32, RZ, 0x7610, R32 ;  /* 0x00007610ff207816 */ /* 0x000fcc0000000020 */
[----:B------:R-:W2:Y:S01]  /*28370*/  @!P5 LDG.E.U8 R32, desc[UR8][R20.64+0x60] ;  /* 0x000060081420d981 */ /* 0x000ea2000c1e1100 */
[----:B------:R-:W-:-:S05]  /*28380*/  @!P5 IMAD R57, R5, 0x180, RZ ;  /* 0x000001800539d824 */ /* 0x000fca00078e02ff */
[----:B------:R-:W-:Y:S02]  /*28390*/  @!P5 IADD3.X R31, R33, R31, R57, P6, !PT ;  /* 0x0000001f211fd210 */ /* 0x000fe400037fe439 */
[----:B--2---:R-:W-:-:S04]  /*283a0*/  LOP3.LUT R32, R32, 0xff, RZ, 0xc0, !PT ;  /* 0x000000ff20207812 */ /* 0x004fc800078ec0ff */
[----:B------:R-:W-:-:S05]  /*283b0*/  F2FP.F16.E4M3.UNPACK_B R32, R32 ;  /* 0x00000020ff20723e */ /* 0x000fca00020006ff */
[----:B------:R-:W-:-:S05]  /*283c0*/  HADD2.F32 R32, -RZ, R32.H0_H0 ;  /* 0x20000020ff207230 */ /* 0x000fca0000004100 */
[----:B------:R-:W-:-:S04]  /*283d0*/  FMUL R32, R32, UR5 ;  /* 0x0000000520207c20 */ /* 0x000fc80008400000 */
[----:B---3--:R-:W-:Y:S01]  /*283e0*/  FFMA R32, R221, UR4, R32 ;  /* 0x00000004dd207c23 */ /* 0x008fe20008000020 */
[----:B------:R-:W-:Y:S01]  /*283f0*/  LOP3.LUT P4, RZ, R2, 0x20000, RZ, 0xc0, !PT ;  /* 0x0002000002ff7812 */ /* 0x000fe2000788c0ff */
[----:B------:R-:W2:Y:S03]  /*28400*/  LDL.LU R221, [R1+0x55c] ;  /* 0x00055c0001dd7983 */ /* 0x000ea60000300800 */
        /* <DEDUP_REMOVED lines=9> */
[----:B------:R-:W3:Y:S01]  /*284a0*/  @!P5 LDG.E.U8 R32, desc[UR8][R20.64+0x61] ;  /* 0x000061081420d981 */ /* 0x000ee2000c1e1100 */
[----:B------:R-:W-:-:S05]  /*284b0*/  @!P5 IMAD R57, R5, 0x180, RZ ;  /* 0x000001800539d824 */ /* 0x000fca00078e02ff */
[----:B------:R-:W-:Y:S02]  /*284c0*/  @!P5 IADD3.X R31, R33, R31, R57, P6, !PT ;  /* 0x0000001f211fd210 */ /* 0x000fe400037fe439 */
[----:B---3--:R-:W-:-:S04]  /*284d0*/  LOP3.LUT R32, R32, 0xff, RZ, 0xc0, !PT ;  /* 0x000000ff20207812 */ /* 0x008fc800078ec0ff */
[----:B------:R-:W-:-:S05]  /*284e0*/  F2FP.F16.E4M3.UNPACK_B R32, R32 ;  /* 0x00000020ff20723e */ /* 0x000fca00020006ff */
[----:B------:R-:W-:-:S05]  /*284f0*/  HADD2.F32 R32, -RZ, R32.H0_H0 ;  /* 0x20000020ff207230 */ /* 0x000fca0000004100 */
[----:B------:R-:W-:-:S04]  /*28500*/  FMUL R32, R32, UR5 ;  /* 0x0000000520207c20 */ /* 0x000fc80008400000 */
[----:B----4-:R-:W-:Y:S02]  /*28510*/  FFMA R32, R219, UR4, R32 ;  /* 0x00000004db207c23 */ /* 0x010fe40008000020 */
[----:B------:R-:W3:Y:S03]  /*28520*/  LDL.LU R219, [R1+0x560] ;  /* 0x0005600001db7983 */ /* 0x000ee60000300800 */
[----:B------:R-:W-:-:S05]  /*28530*/  F2FP.SATFINITE.E4M3.F32.PACK_AB_MERGE_C R32, RZ, R32, RZ ;  /* 0x00000020ff20723e */ /* 0x000fca00048070ff */
[----:B------:R0:W-:Y:S02]  /*28540*/  @!P5 STG.E.U8 desc[UR8][R30.64+0x61], R32 ;  /* 0x000061201e00d986 */ /* 0x0001e4000c101108 */
[----:B0-----:R-:W-:-:S06]  /*28550*/  PRMT R30, RZ, 0x7610, R30 ;  /* 0x00007610ff1e7816 */ /* 0x001fcc000000001e */
[----:B------:R-:W4:Y:S02]  /*28560*/  @!P3 LDG.E.U8 R30, desc[UR8][R22.64+0x60] ;  /* 0x00006008161eb981 */ /* 0x000f24000c1e1100 */
[----:B----4-:R-:W-:-:S04]  /*28570*/  LOP3.LUT R30, R30, 0xff, RZ, 0xc0, !PT ;  /* 0x000000ff1e1e7812 */ /* 0x010fc800078ec0ff */
[----:B------:R-:W-:-:S05]  /*28580*/  F2FP.F16.E4M3.UNPACK_B R30, R30 ;  /* 0x0000001eff1e723e */ /* 0x000fca00020006ff */
[----:B------:R-:W-:-:S05]  /*28590*/  HADD2.F32 R30, -RZ, R30.H0_H0 ;  /* 0x2000001eff1e7230 */ /* 0x000fca0000004100 */
[----:B------:R-:W-:-:S04]  /*285a0*/  FMUL R30, R30, UR5 ;  /* 0x000000051e1e7c20 */ /* 0x000fc80008400000 */
[----:B-----5:R-:W-:Y:S01]  /*285b0*/  FFMA R30, R220, UR4, R30 ;  /* 0x00000004dc1e7c23 */ /* 0x020fe2000800001e */
[----:B------:R-:W-:Y:S01]  /*285c0*/  ISETP.LT.OR P5, PT, R24, 0x69, !P1 ;  /* 0x000000691800780c */ /* 0x000fe20004fa1670 */
[----:B------:R-:W4:Y:S03]  /*285d0*/  LDL.LU R220, [R1+0x564] ;  /* 0x0005640001dc7983 */ /* 0x000f260000300800 */
[----:B------:R-:W-:-:S05]  /*285e0*/  F2FP.SATFINITE.E4M3.F32.PACK_AB_MERGE_C R30, RZ, R30, RZ ;  /* 0x0000001eff1e723e */ /* 0x000fca00048070ff */
[----:B------:R0:W-:Y:S04]  /*285f0*/  @!P3 STG.E.U8 desc[UR8][R228.64+0x60], R30 ;  /* 0x0000601ee400b986 */ /* 0x0001e8000c101108 */
[----:B------:R-:W1:Y:S01]  /*28600*/  @!P5 LDC.64 R32, c[0x0][0x5c0] ;  /* 0x00017000ff20db82 */ /* 0x000e620000000a00 */
[----:B0-----:R-:W-:-:S06]  /*28610*/  PRMT R30, RZ, 0x7610, R30 ;  /* 0x00007610ff1e7816 */ /* 0x001fcc000000001e */
[----:B------:R-:W5:Y:S01]  /*28620*/  @!P4 LDG.E.U8 R30, desc[UR8][R22.64+0x61] ;  /* 0x00006108161ec981 */ /* 0x000f62000c1e1100 */
[----:B------:R-:W-:Y:S01]  /*28630*/  @!P5 IMAD.MOV.U32 R31, RZ, RZ, R25 ;  /* 0x000000ffff1fd224 */ /* 0x000fe200078e0019 */
[----:B-----5:R-:W-:-:S04]  /*28640*/  LOP3.LUT R30, R30, 0xff, RZ, 0xc0, !PT ;  /* 0x000000ff1e1e7812 */ /* 0x020fc800078ec0ff */
[----:B------:R-:W-:-:S05]  /*28650*/  F2FP.F16.E4M3.UNPACK_B R30, R30 ;  /* 0x0000001eff1e723e */ /* 0x000fca00020006ff */
[----:B------:R-:W-:-:S05]  /*28660*/  HADD2.F32 R30, -RZ, R30.H0_H0 ;  /* 0x2000001eff1e7230 */ /* 0x000fca0000004100 */
[----:B------:R-:W-:-:S04]  /*28670*/  FMUL R30, R30, UR5 ;  /* 0x000000051e1e7c20 */ /* 0x000fc80008400000 */
[----:B--2---:R-:W-:Y:S01]  /*28680*/  FFMA R30, R221, UR4, R30 ;  /* 0x00000004dd1e7c23 */ /* 0x004fe2000800001e */
[----:B------:R-:W-:Y:S01]  /*28690*/  @!P5 IMAD R57, R5, 0x180, RZ ;  /* 0x000001800539d824 */ /* 0x000fe200078e02ff */
[----:B------:R-:W-:Y:S01]  /*286a0*/  LOP3.LUT P3, RZ, R2, 0x800, RZ, 0xc0, !PT ;  /* 0x0000080002ff7812 */ /* 0x000fe2000786c0ff */
[----:B------:R-:W2:Y:S02]  /*286b0*/  LDL.LU R221, [R1+0x568] ;  /* 0x0005680001dd7983 */ /* 0x000ea40000300800 */
[----:B------:R-:W-:-:S05]  /*286c0*/  F2FP.SATFINITE.E4M3.F32.PACK_AB_MERGE_C R30, RZ, R30, RZ ;  /* 0x0000001eff1e723e */ /* 0x000fca00048070ff */
[----:B------:R0:W-:Y:S02]  /*286d0*/  @!P4 STG.E.U8 desc[UR8][R226.64+0x61], R30 ;  /* 0x0000611ee200c986 */ /* 0x0001e4000c101108 */
[----:B0-----:R-:W-:-:S04]  /*286e0*/  @!P5 IMAD.MOV.U32 R30, RZ, RZ, R6 ;  /* 0x000000ffff1ed224 */ /* 0x001fc800078e0006 */
[----:B------:R-:W-:-:S03]  /*286f0*/  @!P5 IMAD.WIDE.U32 R30, R4, 0x180, R30 ;  /* 0x00000180041ed825 */ /* 0x000fc600078e001e */
[----:B-1----:R-:W-:Y:S02]  /*28700*/  @!P5 IADD3 R30, P6, R30, R32, RZ ;  /* 0x000000201e1ed210 */ /* 0x002fe40007fde0ff */
[----:B------:R-:W-:-:S06]  /*28710*/  PRMT R32, RZ, 0x7610, R32 ;  /* 0x00007610ff207816 */ /* 0x000fcc0000000020 */
[----:B------:R-:W5:Y:S01]  /*28720*/  @!P5 LDG.E.U8 R32, desc[UR8][R20.64+0x68] ;  /* 0x000068081420d981 */ /* 0x000f62000c1e1100 */
[----:B------:R-:W-:Y:S02]  /*28730*/  @!P5 IADD3.X R31, R33, R31, R57, P6, !PT ;  /* 0x0000001f211fd210 */ /* 0x000fe400037fe439 */
        /* <DEDUP_REMOVED lines=16> */
[----:B------:R-:W5:Y:S01]  /*28840*/  @!P5 LDG.E.U8 R32, desc[UR8][R20.64+0x69] ;  /* 0x000069081420d981 */ /* 0x000f62000c1e1100 */
[----:B------:R-:W-:-:S05]  /*28850*/  @!P5 IMAD R57, R5, 0x180, RZ ;  /* 0x000001800539d824 */ /* 0x000fca00078e02ff */
[----:B------:R-:W-:Y:S02]  /*28860*/  @!P5 IADD3.X R31, R33, R31, R57, P6, !PT ;  /* 0x0000001f211fd210 */ /* 0x000fe400037fe439 */
[----:B-----5:R-:W-:-:S04]  /*28870*/  LOP3.LUT R32, R32, 0xff, RZ, 0xc0, !PT ;  /* 0x000000ff20207812 */ /* 0x020fc800078ec0ff */
[----:B------:R-:W-:-:S05]  /*28880*/  F2FP.F16.E4M3.UNPACK_B R32, R32 ;  /* 0x00000020ff20723e */ /* 0x000fca00020006ff */
[----:B------:R-:W-:-:S05]  /*28890*/  HADD2.F32 R32, -RZ, R32.H0_H0 ;  /* 0x20000020ff207230 */ /* 0x000fca0000004100 */
[----:B------:R-:W-:-:S04]  /*288a0*/  FMUL R32, R32, UR5 ;  /* 0x0000000520207c20 */ /* 0x000fc80008400000 */
[----:B----4-:R-:W-:Y:S02]  /*288b0*/  FFMA R32, R220, UR4, R32 ;  /* 0x00000004dc207c23 */ /* 0x010fe40008000020 */
        /* <DEDUP_REMOVED lines=15> */
[----:B------:R-:W5:Y:S01]  /*289b0*/  @!P4 LDG.E.U8 R30, desc[UR8][R22.64+0x69] ;  /* 0x00006908161ec981 */ /* 0x000f62000c1e1100 */
[----:B------:R-:W-:-:S04]  /*289c0*/  ISETP.GE.AND P3, PT, R3, 0x1, PT ;  /* 0x000000010300780c */ /* 0x000fc80003f66270 */
[----:B------:R-:W-:Y:S02]  /*289d0*/  ISETP.LT.OR P5, PT, R24, 0x71, !P3 ;  /* 0x000000711800780c */ /* 0x000fe40005fa1670 */
        /* <DEDUP_REMOVED lines=21> */
[----:B------:R0:W-:Y:S01]  /*28b30*/  @!P5 STG.E.U8 desc[UR8][R30.64+0x70], R32 ;  /* 0x000070201e00d986 */ /* 0x0001e2000c101108 */
[----:B------:R-:W-:Y:S02]  /*28b40*/  ISETP.LT.OR P5, PT, R24, 0x72, !P3 ;  /* 0x000000721800780c */ /* 0x000fe40005fa1670 */
[----:B0-----:R-:W-:-:S11]  /*28b50*/  PRMT R32, RZ, 0x7610, R32 ;  /* 0x00007610ff207816 */ /* 0x001fd60000000020 */
        /* <DEDUP_REMOVED lines=20> */
[----:B------:R0:W-:Y:S02]  /*28ca0*/  @!P2 STG.E.U8 desc[UR8][R172.64+0x70], R30 ;  /* 0x0000701eac00a986 */ /* 0x0001e4000c101108 */
[----:B0-----:R-:W-:-:S06]  /*28cb0*/  PRMT R30, RZ, 0x7610, R30 ;  /* 0x00007610ff1e7816 */ /* 0x001fcc000000001e */
[----:B------:R-:W3:Y:S01]  /*28cc0*/  @!P4 LDG.E.U8 R30, desc[UR8][R10.64+0x71] ;  /* 0x000071080a1ec981 */ /* 0x000ee2000c1e1100 */
[----:B------:R-:W-:Y:S02]  /*28cd0*/  ISETP.LT.OR P5, PT, R24, 0x79, !P3 ;  /* 0x000000791800780c */ /* 0x000fe40005fa1670 */
[----:B------:R-:W-:Y:S02]  /*28ce0*/  PRMT R32, RZ, 0x7610, R32 ;  /* 0x00007610ff207816 */ /* 0x000fe40000000020 */
[----:B---3--:R-:W-:-:S04]  /*28cf0*/  LOP3.LUT R30, R30, 0xff, RZ, 0xc0, !PT ;  /* 0x000000ff1e1e7812 */ /* 0x008fc800078ec0ff */
[----:B------:R-:W-:-:S05]  /*28d00*/  F2FP.F16.E4M3.UNPACK_B R30, R30 ;  /* 0x0000001eff1e723e */ /* 0x000fca00020006ff */
[----:B------:R-:W-:-:S05]  /*28d10*/  HADD2.F32 R30, -RZ, R30.H0_H0 ;  /* 0x2000001eff1e7230 */ /* 0x000fca0000004100 */
[----:B------:R-:W-:-:S04]  /*28d20*/  FMUL R30, R30, UR5 ;  /* 0x000000051e1e7c20 */ /* 0x000fc80008400000 */
[----:B----4-:R-:W-:Y:S02]  /*28d30*/  FFMA R30, R220, UR4, R30 ;  /* 0x00000004dc1e7c23 */ /* 0x010fe4000800001e */
[----:B------:R-:W3:Y:S03]  /*28d40*/  LDL.LU R220, [R1+0x584] ;  /* 0x0005840001dc7983 */ /* 0x000ee60000300800 */
[----:B------:R-:W-:Y:S01]  /*28d50*/  F2FP.SATFINITE.E4M3.F32.PACK_AB_MERGE_C R30, RZ, R30, RZ ;  /* 0x0000001eff1e723e */ /* 0x000fe200048070ff */
[----:B------:R-:W4:Y:S04]  /*28d60*/  LDL.LU R219, [R1+0x588] ;  /* 0x0005880001db7983 */ /* 0x000f280000300800 */
        /* <DEDUP_REMOVED lines=219> */
[----:B----4-:R-:W-:-:S05]  /*29b20*/  FFMA R30, R219, UR4, R30 ;  /* 0x00000004db1e7c23 */ /* 0x010fca000800001e */
[----:B------:R-:W-:-:S05]  /*29b30*/  F2FP.SATFINITE.E4M3.F32.PACK_AB_MERGE_C R30, RZ, R30, RZ ;  /* 0x0000001eff1e723e */ /* 0x000fca00048070ff */
[----:B------:R0:W-:Y:S04]  /*29b40*/  @!P0 STG.E.U8 desc[UR8][R198.64+0x79], R30 ;  /* 0x0000791ec6008986 */ /* 0x0001e8000c101108 */
[----:B------:R-:W4:Y:S01]  /*29b50*/  @!P2 LDG.E.U8 R32, desc[UR8][R18.64+0x78] ;  /* 0x000078081220a981 */ /* 0x000f22000c1e1100 */
[----:B0-----:R-:W0:Y:S01]  /*29b60*/  @!P2 LDC.64 R30, c[0x0][0x5c0] ;  /* 0x00017000ff1eab82 */ /* 0x001e220000000a00 */
[----:B------:R-:W-:Y:S02]  /*29b70*/  LOP3.LUT P4, RZ, R0, 0x4, RZ, 0xc0, !PT ;  /* 0x0000000400ff7812 */ /* 0x000fe4000788c0ff */
        /* <DEDUP_REMOVED lines=10> */
[----:B------:R0:W-:Y:S04]  /*29c20*/  @!P2 STG.E.U8 desc[UR8][R30.64+0x78], R32 ;  /* 0x000078201e00a986 */ /* 0x0001e8000c101108 */
[----:B------:R-:W5:Y:S01]  /*29c30*/  LDL.LU R131, [R1+0x5d8] ;  /* 0x0005d80001837983 */ /* 0x000f620000300800 */
[----:B0-----:R-:W0:Y:S01]  /*29c40*/  @!P4 LDC.64 R30, c[0x0][0x5c0] ;  /* 0x00017000ff1ecb82 */ /* 0x001e220000000a00 */
[----:B------:R-:W-:-:S02]  /*29c50*/  LOP3.LUT P2, RZ, R2, 0x1000, RZ, 0xc0, !PT ;  /* 0x0000100002ff7812 */ /* 0x000fc4000784c0ff */
[----:B------:R-:W5:Y:S04]  /*29c60*/  LDL.LU.64 R132, [R1+0x20] ;  /* 0x0000200001847983 */ /* 0x000f680000300a00 */
[----:B------:R-:W5:Y:S01]  /*29c70*/  LDL.LU R218, [R1+0x5dc] ;  /* 0x0005dc0001da7983 */ /* 0x000f620000300800 */
[----:B0-----:R-:W-:Y:S02]  /*29c80*/  @!P4 IADD3 R30, P5, R26, R30, RZ ;  /* 0x0000001e1a1ec210 */ /* 0x001fe40007fbe0ff */
[----:B------:R-:W-:-:S06]  /*29c90*/  PRMT R26, RZ, 0x7610, R26 ;  /* 0x00007610ff1a7816 */ /* 0x000fcc000000001a */
[----:B------:R-:W3:Y:S01]  /*29ca0*/  @!P4 LDG.E.U8 R26, desc[UR8][R18.64+0x79] ;  /* 0x00007908121ac981 */ /* 0x000ee2000c1e1100 */
[----:B------:R-:W-:Y:S01]  /*29cb0*/  @!P4 IMAD.X R31, R60, 0x1, R31, P5 ;  /* 0x000000013c1fc824 */ /* 0x000fe200028e061f */
[----:B------:R-:W-:-:S13]  /*29cc0*/  ISETP.LT.OR P5, PT, R24, 0x71, !P1 ;  /* 0x000000711800780c */ /* 0x000fda0004fa1670 */
[----:B------:R-:W0:Y:S01]  /*29cd0*/  @!P5 LDC.64 R32, c[0x0][0x5c0] ;  /* 0x00017000ff20db82 */ /* 0x000e220000000a00 */
[----:B---3--:R-:W-:-:S04]  /*29ce0*/  LOP3.LUT R26, R26, 0xff, RZ, 0xc0, !PT ;  /* 0x000000ff1a1a7812 */ /* 0x008fc800078ec0ff */
[----:B------:R-:W-:-:S05]  /*29cf0*/  F2FP.F16.E4M3.UNPACK_B R26, R26 ;  /* 0x0000001aff1a723e */ /* 0x000fca00020006ff */
[----:B------:R-:W-:-:S05]  /*29d00*/  HADD2.F32 R26, -RZ, R26.H0_H0 ;  /* 0x2000001aff1a7230 */ /* 0x000fca0000004100 */
[----:B------:R-:W-:-:S04]  /*29d10*/  FMUL R26, R26, UR5 ;  /* 0x000000051a1a7c20 */ /* 0x000fc80008400000 */
[----:B------:R-:W-:-:S05]  /*29d20*/  FFMA R26, R220, UR4, R26 ;  /* 0x00000004dc1a7c23 */ /* 0x000fca000800001a */
[----:B------:R-:W-:-:S05]  /*29d30*/  F2FP.SATFINITE.E4M3.F32.PACK_AB_MERGE_C R26, RZ, R26, RZ ;  /* 0x0000001aff1a723e */ /* 0x000fca00048070ff */
[----:B------:R1:W-:Y:S02]  /*29d40*/  @!P4 STG.E.U8 desc[UR8][R30.64+0x79], R26 ;  /* 0x0000791a1e00c986 */ /* 0x0003e4000c101108 */
[----:B-1----:R-:W-:Y:S02]  /*29d50*/  @!P5 IMAD.MOV.U32 R30, RZ, RZ, R6 ;  /* 0x000000ffff1ed224 */ /* 0x002fe400078e0006 */
[----:B------:R-:W-:Y:S02]  /*29d60*/  @!P5 IMAD.MOV.U32 R31, RZ, RZ, R25 ;  /* 0x000000ffff1fd224 */ /* 0x000fe400078e0019 */
[----:B------:R-:W-:-:S04]  /*29d70*/  @!P5 IMAD.WIDE.U32 R30, R4, 0x180, R30 ;  /* 0x00000180041ed825 */ /* 0x000fc800078e001e */
[----:B------:R-:W-:Y:S01]  /*29d80*/  @!P5 IMAD R26, R5, 0x180, RZ ;  /* 0x00000180051ad824 */ /* 0x000fe200078e02ff */
[----:B0-----:R-:W-:-:S04]  /*29d90*/  @!P5 IADD3 R30, P6, R30, R32, RZ ;  /* 0x000000201e1ed210 */ /* 0x001fc80007fde0ff */
[--C-:B------:R-:W-:Y:S02]  /*29da0*/  @!P5 IADD3.X R31, R33, R31, R26.reuse, P6, !PT ;  /* 0x0000001f211fd210 */ /* 0x100fe400037fe41a */
[----:B------:R-:W-:-:S06]  /*29db0*/  PRMT R26, RZ, 0x7610, R26 ;  /* 0x00007610ff1a7816 */ /* 0x000fcc000000001a */
[----:B------:R-:W3:Y:S02]  /*29dc0*/  @!P5 LDG.E.U8 R26, desc[UR8][R20.64+0x70] ;  /* 0x00007008141ad981 */ /* 0x000ee4000c1e1100 */
[----:B---3--:R-:W-:-:S04]  /*29dd0*/  LOP3.LUT R26, R26, 0xff, RZ, 0xc0, !PT ;  /* 0x000000ff1a1a7812 */ /* 0x008fc800078ec0ff */
[----:B------:R-:W-:-:S05]  /*29de0*/  F2FP.F16.E4M3.UNPACK_B R26, R26 ;  /* 0x0000001aff1a723e */ /* 0x000fca00020006ff */
[----:B------:R-:W-:-:S05]  /*29df0*/  HADD2.F32 R26, -RZ, R26.H0_H0 ;  /* 0x2000001aff1a7230 */ /* 0x000fca0000004100 */
[----:B------:R-:W-:-:S04]  /*29e00*/  FMUL R26, R26, UR5 ;  /* 0x000000051a1a7c20 */ /* 0x000fc80008400000 */
[----:B--2---:R-:W-:Y:S01]  /*29e10*/  FFMA R26, R221, UR4, R26 ;  /* 0x00000004dd1a7c23 */ /* 0x004fe2000800001a */
[----:B------:R-:W-:Y:S01]  /*29e20*/  LOP3.LUT P4, RZ, R2, 0x400, RZ, 0xc0, !PT ;  /* 0x0000040002ff7812 */ /* 0x000fe2000788c0ff */
[----:B------:R-:W2:Y:S03]  /*29e30*/  LDL.LU.64 R220, [R1+0x18] ;  /* 0x0000180001dc7983 */ /* 0x000ea60000300a00 */
        /* <DEDUP_REMOVED lines=9> */
[--C-:B------:R-:W-:Y:S02]  /*29ed0*/  @!P5 IADD3.X R31, R33, R31, R26.reuse, P6, !PT ;  /* 0x0000001f211fd210 */ /* 0x100fe400037fe41a */
[----:B------:R-:W-:-:S06]  /*29ee0*/  PRMT R26, RZ, 0x7610, R26 ;  /* 0x00007610ff1a7816 */ /* 0x000fcc000000001a */
[----:B------:R-:W3:Y:S02]  /*29ef0*/  @!P5 LDG.E.U8 R26, desc[UR8][R20.64+0x71] ;  /* 0x00007108141ad981 */ /* 0x000ee4000c1e1100 */
        /* <DEDUP_REMOVED lines=14> */
[----:B-----5:R-:W-:-:S05]  /*29fe0*/  FFMA R26, R131, UR4, R26 ;  /* 0x00000004831a7c23 */ /* 0x020fca000800001a */
[----:B------:R-:W-:-:S05]  /*29ff0*/  F2FP.SATFINITE.E4M3.F32.PACK_AB_MERGE_C R26, RZ, R26, RZ ;  /* 0x0000001aff1a723e */ /* 0x000fca00048070ff */
[----:B------:R0:W-:Y:S02]  /*2a000*/  @!P2 STG.E.U8 desc[UR8][R132.64+0x70], R26 ;  /* 0x0000701a8400a986 */ /* 0x0001e4000c101108 */
[----:B0-----:R-:W-:-:S06]  /*2a010*/  PRMT R26, RZ, 0x7610, R26 ;  /* 0x00007610ff1a7816 */ /* 0x001fcc000000001a */
[----:B------:R-:W4:Y:S01]  /*2a020*/  @!P4 LDG.E.U8 R26, desc[UR8][R22.64+0x71] ;  /* 0x00007108161ac981 */ /* 0x000f22000c1e1100 */
[----:B------:R-:W-:-:S13]  /*2a030*/  ISETP.LT.OR P5, PT, R24, 0x79, !P1 ;  /* 0x000000791800780c */ /* 0x000fda0004fa1670 */
[----:B------:R-:W0:Y:S01]  /*2a040*/  @!P5 LDC.64 R32, c[0x0][0x5c0] ;  /* 0x00017000ff20db82 */ /* 0x000e220000000a00 */
[----:B------:R-:W-:Y:S02]  /*2a050*/  @!P5 IMAD.MOV.U32 R30, RZ, RZ, R6 ;  /* 0x000000ffff1ed224 */ /* 0x000fe400078e0006 */
[----:B------:R-:W-:Y:S02]  /*2a060*/  @!P5 IMAD.MOV.U32 R31, RZ, RZ, R25 ;  /* 0x000000ffff1fd224 */ /* 0x000fe400078e0019 */
[----:B------:R-:W-:-:S03]  /*2a070*/  @!P5 IMAD.WIDE.U32 R30, R4, 0x180, R30 ;  /* 0x00000180041ed825 */ /* 0x000fc600078e001e */
[----:B0-----:R-:W-:Y:S02]  /*2a080*/  @!P5 IADD3 R30, P6, R30, R32, RZ ;  /* 0x000000201e1ed210 */ /* 0x001fe40007fde0ff */
[----:B----4-:R-:W-:-:S04]  /*2a090*/  LOP3.LUT R26, R26, 0xff, RZ, 0xc0, !PT ;  /* 0x000000ff1a1a7812 */ /* 0x010fc800078ec0ff */
[----:B------:R-:W-:-:S05]  /*2a0a0*/  F2FP.F16.E4M3.UNPACK_B R26, R26 ;  /* 0x0000001aff1a723e */ /* 0x000fca00020006ff */
[----:B------:R-:W-:-:S05]  /*2a0b0*/  HADD2.F32 R26, -RZ, R26.H0_H0 ;  /* 0x2000001aff1a7230 */ /* 0x000fca0000004100 */
[----:B------:R-:W-:-:S04]  /*2a0c0*/  FMUL R26, R26, UR5 ;  /* 0x000000051a1a7c20 */ /* 0x000fc80008400000 */
[----:B------:R-:W-:-:S05]  /*2a0d0*/  FFMA R26, R218, UR4, R26 ;  /* 0x00000004da1a7c23 */ /* 0x000fca000800001a */
[----:B------:R-:W-:-:S05]  /*2a0e0*/  F2FP.SATFINITE.E4M3.F32.PACK_AB_MERGE_C R26, RZ, R26, RZ ;  /* 0x0000001aff1a723e */ /* 0x000fca00048070ff */
[----:B--2---:R0:W-:Y:S02]  /*2a0f0*/  @!P4 STG.E.U8 desc[UR8][R220.64+0x71], R26 ;  /* 0x0000711adc00c986 */ /* 0x0041e4000c101108 */
[----:B0-----:R-:W-:Y:S02]  /*2a100*/  @!P5 IMAD R26, R5, 0x180, RZ ;  /* 0x00000180051ad824 */ /* 0x001fe400078e02ff */
[----:B------:R-:W2:Y:S03]  /*2a110*/  LDL.LU R220, [R1+0x5e4] ;  /* 0x0005e40001dc7983 */ /* 0x000ea60000300800 */
[--C-:B------:R-:W-:Y:S01]  /*2a120*/  @!P5 IADD3.X R31, R33, R31, R26.reuse, P6, !PT ;  /* 0x0000001f211fd210 */ /* 0x100fe200037fe41a */
[----:B------:R-:W4:Y:S01]  /*2a130*/  LDL.LU R221, [R1+0x5e8] ;  /* 0x0005e80001dd7983 */ /* 0x000f220000300800 */
[----:B------:R-:W-:Y:S02]  /*2a140*/  PRMT R26, RZ, 0x7610, R26 ;  /* 0x00007610ff1a7816 */ /* 0x000fe4000000001a */
[----:B------:R-:W-:Y:S01]  /*2a150*/  LOP3.LUT P2, RZ, R2, 0x10, RZ, 0xc0, !PT ;  /* 0x0000001002ff7812 */ /* 0x000fe2000784c0ff */
[----:B------:R-:W5:Y:S04]  /*2a160*/  LDL.LU.64 R132, [R1] ;  /* 0x0000000001847983 */ /* 0x000f680000300a00 */
[----:B------:R-:W3:Y:S02]  /*2a170*/  @!P5 LDG.E.U8 R26, desc[UR8][R20.64+0x78] ;  /* 0x00007808141ad981 */ /* 0x000ee4000c1e1100 */
[----:B---3--:R-:W-:-:S04]  /*2a180*/  LOP3.LUT R26, R26, 0xff, RZ, 0xc0, !PT ;  /* 0x000000ff1a1a7812 */ /* 0x008fc800078ec0ff */
[----:B------:R-:W-:-:S05]  /*2a190*/  F2FP.F16.E4M3.UNPACK_B R26, R26 ;  /* 0x0000001aff1a723e */ /* 0x000fca00020006ff */
[----:B------:R-:W-:-:S05]  /*2a1a0*/  HADD2.F32 R26, -RZ, R26.H0_H0 ;  /* 0x2000001aff1a7230 */ /* 0x000fca0000004100 */
[----:B------:R-:W-:-:S04]  /*2a1b0*/  FMUL R26, R26, UR5 ;  /* 0x000000051a1a7c20 */ /* 0x000fc80008400000 */
[----:B------:R-:W-:Y:S01]  /*2a1c0*/  FFMA R26, R219, UR4, R26 ;  /* 0x00000004db1a7c23 */ /* 0x000fe2000800001a */
        /* <DEDUP_REMOVED lines=13> */
[----:B------:R-:W2:Y:S02]  /*2a2a0*/  @!P5 LDG.E.U8 R26, desc[UR8][R20.64+0x79] ;  /* 0x00007908141ad981 */ /* 0x000ea4000c1e1100 */
[----:B--2---:R-:W-:-:S04]  /*2a2b0*/  LOP3.LUT R26, R26, 0xff, RZ, 0xc0, !PT ;  /* 0x000000ff1a1a7812 */ /* 0x004fc800078ec0ff */
[----:B------:R-:W-:-:S05]  /*2a2c0*/  F2FP.F16.E4M3.UNPACK_B R26, R26 ;  /* 0x0000001aff1a723e */ /* 0x000fca00020006ff */
[----:B------:R-:W-:-:S05]  /*2a2d0*/  HADD2.F32 R26, -RZ, R26.H0_H0 ;  /* 0x2000001aff1a7230 */ /* 0x000fca0000004100 */
[----:B------:R-:W-:-:S04]  /*2a2e0*/  FMUL R26, R26, UR5 ;  /* 0x000000051a1a7c20 */ /* 0x000fc80008400000 */
[----:B------:R-:W-:Y:S02]  /*2a2f0*/  FFMA R26, R220, UR4, R26 ;  /* 0x00000004dc1a7c23 */ /* 0x000fe4000800001a */
[----:B------:R-:W2:Y:S03]  /*2a300*/  LDL.LU R220, [R1+0x5f0] ;  /* 0x0005f00001dc7983 */ /* 0x000ea60000300800 */
        /* <DEDUP_REMOVED lines=8> */
[----:B------:R-:W-:Y:S01]  /*2a390*/  FFMA R26, R221, UR4, R26 ;  /* 0x00000004dd1a7c23 */ /* 0x000fe2000800001a */
[----:B------:R-:W-:Y:S01]  /*2a3a0*/  ISETP.LT.OR P5, PT, R24, 0x81, !P3 ;  /* 0x000000811800780c */ /* 0x000fe20005fa1670 */
[----:B------:R-:W4:Y:S03]  /*2a3b0*/  LDL.LU R221, [R1+0x5f4] ;  /* 0x0005f40001dd7983 */ /* 0x000f260000300800 */
[----:B------:R-:W-:-:S05]  /*2a3c0*/  F2FP.SATFINITE.E4M3.F32.PACK_AB_MERGE_C R26, RZ, R26, RZ ;  /* 0x0000001aff1a723e */ /* 0x000fca00048070ff */
[----:B-----5:R0:W-:Y:S04]  /*2a3d0*/  @!P2 STG.E.U8 desc[UR8][R132.64+0x78], R26 ;  /* 0x0000781a8400a986 */ /* 0x0201e8000c101108 */
[----:B------:R-:W1:Y:S01]  /*2a3e0*/  @!P5 LDC.64 R30, c[0x0][0x5c0] ;  /* 0x00017000ff1edb82 */ /* 0x000e620000000a00 */
[----:B0-----:R-:W-:-:S06]  /*2a3f0*/  PRMT R26, RZ, 0x7610, R26 ;  /* 0x00007610ff1a7816 */ /* 0x001fcc000000001a */
[----:B------:R-:W5:Y:S02]  /*2a400*/  @!P4 LDG.E.U8 R26, desc[UR8][R22.64+0x79] ;  /* 0x00007908161ac981 */ /* 0x000f64000c1e1100 */
[----:B-----5:R-:W-:-:S04]  /*2a410*/  LOP3.LUT R26, R26, 0xff, RZ, 0xc0, !PT ;  /* 0x000000ff1a1a7812 */ /* 0x020fc800078ec0ff */
[----:B------:R-:W-:-:S05]  /*2a420*/  F2FP.F16.E4M3.UNPACK_B R26, R26 ;  /* 0x0000001aff1a723e */ /* 0x000fca00020006ff */
[----:B------:R-:W-:-:S05]  /*2a430*/  HADD2.F32 R26, -RZ, R26.H0_H0 ;  /* 0x2000001aff1a7230 */ /* 0x000fca0000004100 */
[----:B------:R-:W-:-:S04]  /*2a440*/  FMUL R26, R26, UR5 ;  /* 0x000000051a1a7c20 */ /* 0x000fc80008400000 */
[----:B---3--:R-:W-:Y:S01]  /*2a450*/  FFMA R26, R219, UR4, R26 ;  /* 0x00000004db1a7c23 */ /* 0x008fe2000800001a */
[----:B-1----:R-:W-:Y:S01]  /*2a460*/  @!P5 IADD3 R30, P6, R6, R30, RZ ;  /* 0x0000001e061ed210 */ /* 0x002fe20007fde0ff */
[----:B------:R-:W3:Y:S03]  /*2a470*/  LDL.LU R219, [R1+0x5f8] ;  /* 0x0005f80001db7983 */ /* 0x000ee60000300800 */
[----:B------:R-:W-:-:S05]  /*2a480*/  F2FP.SATFINITE.E4M3.F32.PACK_AB_MERGE_C R26, RZ, R26, RZ ;  /* 0x0000001aff1a723e */ /* 0x000fca00048070ff */
[----:B------:R0:W-:Y:S02]  /*2a490*/  @!P4 STG.E.U8 desc[UR8][R234.64+0x79], R26 ;  /* 0x0000791aea00c986 */ /* 0x0001e4000c101108 */
[----:B0-----:R-:W-:-:S06]  /*2a4a0*/  PRMT R26, RZ, 0x7610, R26 ;  /* 0x00007610ff1a7816 */ /* 0x001fcc000000001a */
[----:B------:R-:W5:Y:S01]  /*2a4b0*/  @!P5 LDG.E.U8 R26, desc[UR8][R8.64+0x80] ;  /* 0x00008008081ad981 */ /* 0x000f62000c1e1100 */
        /* <DEDUP_REMOVED lines=36> */
[----:B------:R-:W-:-:S13]  /*2a700*/  ISETP.LT.OR P5, PT, R24, 0x89, !P3 ;  /* 0x000000891800780c */ /* 0x000fda0005fa1670 */
[----:B------:R-:W0:Y:S01]  /*2a710*/  @!P5 LDC.64 R30, c[0x0][0x5c0] ;  /* 0x00017000ff1edb82 */ /* 0x000e220000000a00 */
[----:B---3--:R-:W-:-:S04]  /*2a720*/  LOP3.LUT R26, R26, 0xff, RZ, 0xc0, !PT ;  /* 0x000000ff1a1a7812 */ /* 0x008fc800078ec0ff */
[----:B------:R-:W-:-:S05]  /*2a730*/  F2FP.F16.E4M3.UNPACK_B R26, R26 ;  /* 0x0000001aff1a723e */ /* 0x000fca00020006ff */
[----:B------:R-:W-:-:S05]  /*2a740*/  HADD2.F32 R26, -RZ, R26.H0_H0 ;  /* 0x2000001aff1a7230 */ /* 0x000fca0000004100 */
[----:B------:R-:W-:-:S04]  /*2a750*/  FMUL R26, R26, UR5 ;  /* 0x000000051a1a7c20 */ /* 0x000fc80008400000 */
[----:B--2---:R-:W-:Y:S01]  /*2a760*/  FFMA R26, R220, UR4, R26 ;  /* 0x00000004dc1a7c23 */ /* 0x004fe2000800001a */
[----:B0-----:R-:W-:Y:S01]  /*2a770*/  @!P5 IADD3 R30, P6, R6, R30, RZ ;  /* 0x0000001e061ed210 */ /* 0x001fe20007fde0ff */
[----:B------:R-:W2:Y:S03]  /*2a780*/  LDL.LU R220, [R1+0x604] ;  /* 0x0006040001dc7983 */ /* 0x000ea60000300800 */
[----:B------:R-:W-:Y:S01]  /*2a790*/  F2FP.SATFINITE.E4M3.F32.PACK_AB_MERGE_C R26, RZ, R26, RZ ;  /* 0x0000001aff1a723e */ /* 0x000fe200048070ff */
[----:B------:R-:W-:Y:S01]  /*2a7a0*/  @!P5 IMAD.X R31, R25, 0x1, R31, P6 ;  /* 0x00000001191fd824 */ /* 0x000fe200030e061f */
[----:B------:R-:W-:Y:S01]  /*2a7b0*/  LOP3.LUT P0, RZ, R28, 0x80, RZ, 0xc0, !PT ;  /* 0x000000801cff7812 */ /* 0x000fe2000780c0ff */
[----:B------:R-:W3:Y:S04]  /*2a7c0*/  LDL.LU R219, [R1+0x608] ;  /* 0x0006080001db7983 */ /* 0x000ee80000300800 */
        /* <DEDUP_REMOVED lines=73> */
[----:B-1----:R-:W-:-:S05]  /*2ac60*/  @!P2 IADD3 R30, P5, R216, R30, RZ ;  /* 0x0000001ed81ea210 */ /* 0x002fca0007fbe0ff */
[----:B------:R-:W-:Y:S01]  /*2ac70*/  @!P2 IMAD.X R31, R217, 0x1, R31, P5 ;  /* 0x00000001d91fa824 */ /* 0x000fe200028e061f */
[----:B------:R-:W-:Y:S02]  /*2ac80*/  LOP3.LUT P6, RZ, R28, 0x1, RZ, 0xc0, !PT ;  /* 0x000000011cff7812 */ /* 0x000fe400078cc0ff */
        /* <DEDUP_REMOVED lines=8> */
[----:B0-----:R-:W0:Y:S02]  /*2ad10*/  @!P4 LDC.64 R30, c[0x0][0x5c0] ;  /* 0x00017000ff1ecb82 */ /* 0x001e240000000a00 */
[----:B0-----:R-:W-:-:S05]  /*2ad20*/  @!P4 IADD3 R30, P5, R213, R30, RZ ;  /* 0x0000001ed51ec210 */ /* 0x001fca0007fbe0ff */
[----:B------:R-:W-:Y:S01]  /*2ad30*/  @!P4 IMAD.X R31, R214, 0x1, R31, P5 ;  /* 0x00000001d61fc824 */ /* 0x000fe200028e061f */
[----:B------:R-:W-:Y:S02]  /*2ad40*/  LOP3.LUT P5, RZ, R28, 0x2, RZ, 0xc0, !PT ;  /* 0x000000021cff7812 */ /* 0x000fe400078ac0ff */
[----:B------:R-:W-:-:S06]  /*2ad50*/  PRMT R28, RZ, 0x7610, R28 ;  /* 0x00007610ff1c7816 */ /* 0x000fcc000000001c */
        /* <DEDUP_REMOVED lines=12> */
[----:B0-----:R-:W0:Y:S01]  /*2ae20*/  @!P2 LDC.64 R30, c[0x0][0x5c0] ;  /* 0x00017000ff1eab82 */ /* 0x001e220000000a00 */
[----:B-----5:R-:W-:-:S04]  /*2ae30*/  LOP3.LUT R26, R26, 0xff, RZ, 0xc0, !PT ;  /* 0x000000ff1a1a7812 */ /* 0x020fc800078ec0ff */
[----:B------:R-:W-:-:S05]  /*2ae40*/  F2FP.F16.E4M3.UNPACK_B R26, R26 ;  /* 0x0000001aff1a723e */ /* 0x000fca00020006ff */
[----:B------:R-:W-:-:S05]  /*2ae50*/  HADD2.F32 R26, -RZ, R26.H0_H0 ;  /* 0x2000001aff1a7230 */ /* 0x000fca0000004100 */
[----:B------:R-:W-:-:S04]  /*2ae60*/  FMUL R26, R26, UR5 ;  /* 0x000000051a1a7c20 */ /* 0x000fc80008400000 */
[----:B---3--:R-:W-:Y:S01]  /*2ae70*/  FFMA R26, R219, UR4, R26 ;  /* 0x00000004db1a7c23 */ /* 0x008fe2000800001a */
[----:B------:R-:W-:Y:S01]  /*2ae80*/  LOP3.LUT P4, RZ, R0, 0x40000, RZ, 0xc0, !PT ;  /* 0x0004000000ff7812 */ /* 0x000fe2000788c0ff */
[----:B------:R-:W3:Y:S03]  /*2ae90*/  LDL.LU R219, [R1+0x62c] ;  /* 0x00062c0001db7983 */ /* 0x000ee60000300800 */
[----:B------:R-:W-:Y:S02]  /*2aea0*/  F2FP.SATFINITE.E4M3.F32.PACK_AB_MERGE_C R57, RZ, R26, RZ ;  /* 0x0000001aff39723e */ /* 0x000fe400048070ff */
[----:B------:R-:W-:-:S03]  /*2aeb0*/  PRMT R26, RZ, 0x7610, R26 ;  /* 0x00007610ff1a7816 */ /* 0x000fc6000000001a */
[----:B------:R-:W-:Y:S04]  /*2aec0*/  @!P5 STG.E.U8 desc[UR8][R156.64+0x88], R57 ;  /* 0x000088399c00d986 */ /* 0x000fe8000c101108 */
[----:B------:R-:W5:Y:S02]  /*2aed0*/  @!P6 LDG.E.U8 R26, desc[UR8][R12.64+0x89] ;  /* 0x000089080c1ae981 */ /* 0x000f64000c1e1100 */
[----:B-----5:R-:W-:-:S04]  /*2aee0*/  LOP3.LUT R26, R26, 0xff, RZ, 0xc0, !PT ;  /* 0x000000ff1a1a7812 */ /* 0x020fc800078ec0ff */
[----:B------:R-:W-:-:S05]  /*2aef0*/  F2FP.F16.E4M3.UNPACK_B R26, R26 ;  /* 0x0000001aff1a723e */ /* 0x000fca00020006ff */
[----:B------:R-:W-:-:S05]  /*2af00*/  HADD2.F32 R26, -RZ, R26.H0_H0 ;  /* 0x2000001aff1a7230 */ /* 0x000fca0000004100 */
[----:B------:R-:W-:-:S04]  /*2af10*/  FMUL R26, R26, UR5 ;  /* 0x000000051a1a7c20 */ /* 0x000fc80008400000 */
[----:B----4-:R-:W-:Y:S01]  /*2af20*/  FFMA R26, R221, UR4, R26 ;  /* 0x00000004dd1a7c23 */ /* 0x010fe2000800001a */
[----:B0-----:R-:W-:Y:S01]  /*2af30*/  @!P2 IADD3 R30, P5, R209, R30, RZ ;  /* 0x0000001ed11ea210 */ /* 0x001fe20007fbe0ff */
[----:B------:R-:W4:Y:S03]  /*2af40*/  LDL.LU R221, [R1+0x630] ;  /* 0x0006300001dd7983 */ /* 0x000f260000300800 */
[----:B------:R-:W-:Y:S02]  /*2af50*/  F2FP.SATFINITE.E4M3.F32.PACK_AB_MERGE_C R33, RZ, R26, RZ ;  /* 0x0000001aff21723e */ /* 0x000fe400048070ff */
[----:B------:R-:W-:-:S03]  /*2af60*/  PRMT R26, RZ, 0x7610, R26 ;  /* 0x00007610ff1a7816 */ /* 0x000fc6000000001a */
[----:B------:R0:W-:Y:S04]  /*2af70*/  @!P6 STG.E.U8 desc[UR8][R154.64+0x89], R33 ;  /* 0x000089219a00e986 */ /* 0x0001e8000c101108 */
        /* <DEDUP_REMOVED lines=9> */
[----:B0-----:R-:W-:Y:S02]  /*2b010*/  F2FP.SATFINITE.E4M3.F32.PACK_AB_MERGE_C R33, RZ, R26, RZ ;  /* 0x0000001aff21723e */ /* 0x001fe400048070ff */
[----:B------:R-:W-:-:S03]  /*2b020*/  PRMT R26, RZ, 0x7610, R26 ;  /* 0x00007610ff1a7816 */ /* 0x000fc6000000001a */
[----:B------:R0:W-:Y:S04]  /*2b030*/  @!P2 STG.E.U8 desc[UR8][R30.64+0x88], R33 ;  /* 0x000088211e00a986 */ /* 0x0001e8000c101108 */
[----:B------:R-:W5:Y:S01]  /*2b040*/  @!P4 LDG.E.U8 R26, desc[UR8][R14.64+0x89] ;  /* 0x000089080e1ac981 */ /* 0x000f62000c1e1100 */
[----:B0-----:R-:W0:Y:S02]  /*2b050*/  @!P4 LDC.64 R30, c[0x0][0x5c0] ;  /* 0x00017000ff1ecb82 */ /* 0x001e240000000a00 */
[----:B0-----:R-:W-:-:S05]  /*2b060*/  @!P4 IADD3 R30, P5, R208, R30, RZ ;  /* 0x0000001ed01ec210 */ /* 0x001fca0007fbe0ff */
[----:B------:R-:W-:Y:S01]  /*2b070*/  @!P4 IMAD.X R31, R210, 0x1, R31, P5 ;  /* 0x00000001d21fc824 */ /* 0x000fe200028e061f */
[----:B------:R-:W-:Y:S02]  /*2b080*/  LOP3.LUT P5, RZ, R27, 0x80000000, RZ, 0xc0, !PT ;  /* 0x800000001bff7812 */ /* 0x000fe400078ac0ff */
        /* <DEDUP_REMOVED lines=9> */
[----:B------:R0:W-:Y:S04]  /*2b120*/  @!P4 STG.E.U8 desc[UR8][R30.64+0x89], R33 ;  /* 0x000089211e00c986 */ /* 0x0001e8000c101108 */
[----:B------:R-:W5:Y:S01]  /*2b130*/  @!P5 LDG.E.U8 R26, desc[UR8][R16.64+0x80] ;  /* 0x00008008101ad981 */ /* 0x000f62000c1e1100 */
[----:B0-----:R-:W0:Y:S01]  /*2b140*/  @!P2 LDC.64 R30, c[0x0][0x5c0] ;  /* 0x00017000ff1eab82 */ /* 0x001e220000000a00 */
[----:B-----5:R-:W-:-:S04]  /*2b150*/  LOP3.LUT R26, R26, 0xff, RZ, 0xc0, !PT ;  /* 0x000000ff1a1a7812 */ /* 0x020fc800078ec0ff */
[----:B------:R-:W-:-:S05]  /*2b160*/  F2FP.F16.E4M3.UNPACK_B R26, R26 ;  /* 0x0000001aff1a723e */ /* 0x000fca00020006ff */
[----:B------:R-:W-:-:S05]  /*2b170*/  HADD2.F32 R26, -RZ, R26.H0_H0 ;  /* 0x2000001aff1a7230 */ /* 0x000fca0000004100 */
[----:B------:R-:W-:-:S04]  /*2b180*/  FMUL R26, R26, UR5 ;  /* 0x000000051a1a7c20 */ /* 0x000fc80008400000 */
[----:B----4-:R-:W-:Y:S01]  /*2b190*/  FFMA R26, R221, UR4, R26 ;  /* 0x00000004dd1a7c23 */ /* 0x010fe2000800001a */
[----:B------:R-:W-:Y:S01]  /*2b1a0*/  LOP3.LUT P4, RZ, R0, 0x80, RZ, 0xc0, !PT ;  /* 0x0000008000ff7812 */ /* 0x000fe2000788c0ff */
[----:B------:R-:W4:Y:S03]  /*2b1b0*/  LDL.LU R221, [R1+0x63c] ;  /* 0x00063c0001dd7983 */ /* 0x000f260000300800 */
        /* <DEDUP_REMOVED lines=8> */
[----:B--2---:R-:W-:Y:S01]  /*2b240*/  FFMA R26, R220, UR4, R26 ;  /* 0x00000004dc1a7c23 */ /* 0x004fe2000800001a */
[----:B0-----:R-:W-:Y:S01]  /*2b250*/  @!P2 IADD3 R30, P5, R206, R30, RZ ;  /* 0x0000001ece1ea210 */ /* 0x001fe20007fbe0ff */
[----:B------:R-:W2:Y:S03]  /*2b260*/  LDL.LU R220, [R1+0x640] ;  /* 0x0006400001dc7983 */ /* 0x000ea60000300800 */
        /* <DEDUP_REMOVED lines=36> */
[----:B--2---:R-:W-:Y:S01]  /*2b4b0*/  FFMA R26, R220, UR4, R26 ;  /* 0x00000004dc1a7c23 */ /* 0x004fe2000800001a */
[----:B------:R-:W-:Y:S01]  /*2b4c0*/  LOP3.LUT P4, RZ, R0, 0x8, RZ, 0xc0, !PT ;  /* 0x0000000800ff7812 */ /* 0x000fe2000788c0ff */
[----:B------:R-:W2:Y:S03]  /*2b4d0*/  LDL.LU R220, [R1+0x64c] ;  /* 0x00064c0001dc7983 */ /* 0x000ea60000300800 */
        /* <DEDUP_REMOVED lines=8> */
[----:B---3--:R-:W-:-:S05]  /*2b560*/  FFMA R26, R219, UR4, R26 ;  /* 0x00000004db1a7c23 */ /* 0x008fca000800001a */
[----:B------:R-:W-:Y:S02]  /*2b570*/  F2FP.SATFINITE.E4M3.F32.PACK_AB_MERGE_C R33, RZ, R26, RZ ;  /* 0x0000001aff21723e */ /* 0x000fe400048070ff */
[----:B------:R-:W-:-:S03]  /*2b580*/  PRMT R26, RZ, 0x7610, R26 ;  /* 0x00007610ff1a7816 */ /* 0x000fc6000000001a */
[----:B------:R1:W-:Y:S04]  /*2b590*/  @!P6 STG.E.U8 desc[UR8][R122.64+0x89], R33 ;  /* 0x000089217a00e986 */ /* 0x0003e8000c101108 */
[----:B------:R-:W3:Y:S01]  /*2b5a0*/  @!P2 LDG.E.U8 R26, desc[UR8][R18.64+0x88] ;  /* 0x00008808121aa981 */ /* 0x000ee2000c1e1100 */
[----:B0-----:R-:W-:-:S05]  /*2b5b0*/  @!P2 IADD3 R30, P5, R89, R30, RZ ;  /* 0x0000001e591ea210 */ /* 0x001fca0007fbe0ff */
[----:B------:R-:W-:Y:S01]  /*2b5c0*/  @!P2 IMAD.X R31, R90, 0x1, R31, P5 ;  /* 0x000000015a1fa824 */ /* 0x000fe200028e061f */
[----:B---3--:R-:W-:-:S04]  /*2b5d0*/  LOP3.LUT R26, R26, 0xff, RZ, 0xc0, !PT ;  /* 0x000000ff1a1a7812 */ /* 0x008fc800078ec0ff */
[----:B------:R-:W-:-:S05]  /*2b5e0*/  F2FP.F16.E4M3.UNPACK_B R26, R26 ;  /* 0x0000001aff1a723e */ /* 0x000fca00020006ff */
[----:B------:R-:W-:-:S05]  /*2b5f0*/  HADD2.F32 R26, -RZ, R26.H0_H0 ;  /* 0x2000001aff1a7230 */ /* 0x000fca0000004100 */
[----:B------:R-:W-:-:S04]  /*2b600*/  FMUL R26, R26, UR5 ;  /* 0x000000051a1a7c20 */ /* 0x000fc80008400000 */
[----:B----4-:R-:W-:Y:S02]  /*2b610*/  FFMA R26, R221, UR4, R26 ;  /* 0x00000004dd1a7c23 */ /* 0x010fe4000800001a */
[----:B------:R-:W3:Y:S03]  /*2b620*/  LDL.LU R221, [R1+0x650] ;  /* 0x0006500001dd7983 */ /* 0x000ee60000300800 */
[----:B-1----:R-:W-:Y:S01]  /*2b630*/  F2FP.SATFINITE.E4M3.F32.PACK_AB_MERGE_C R33, RZ, R26, RZ ;  /* 0x0000001aff21723e */ /* 0x002fe200048070ff */
[----:B------:R-:W4:Y:S01]  /*2b640*/  LDL.LU R219, [R1+0x654] ;  /* 0x0006540001db7983 */ /* 0x000f220000300800 */
[----:B------:R-:W-:-:S03]  /*2b650*/  PRMT R26, RZ, 0x7610, R26 ;  /* 0x00007610ff1a7816 */ /* 0x000fc6000000001a */
[----:B------:R0:W-:Y:S04]  /*2b660*/  @!P2 STG.E.U8 desc[UR8][R30.64+0x88], R33 ;  /* 0x000088211e00a986 */ /* 0x0001e8000c101108 */
[----:B------:R-:W5:Y:S04]  /*2b670*/  @!P4 LDG.E.U8 R26, desc[UR8][R18.64+0x89] ;  /* 0x00008908121ac981 */ /* 0x000f68000c1e1100 */
[----:B------:R-:W4:Y:S01]  /*2b680*/  LDL.LU R131, [R1+0x658] ;  /* 0x0006580001837983 */ /* 0x000f220000300800 */
[----:B0-----:R-:W0:Y:S01]  /*2b690*/  @!P4 LDC.64 R30, c[0x0][0x5c0] ;  /* 0x00017000ff1ecb82 */ /* 0x001e220000000a00 */
[----:B------:R-:W-:-:S02]  /*2b6a0*/  LOP3.LUT P2, RZ, R2, 0x200, RZ, 0xc0, !PT ;  /* 0x0000020002ff7812 */ /* 0x000fc4000784c0ff */
[----:B------:R-:W4:Y:S04]  /*2b6b0*/  LDL.LU.64 R132, [R1+0x38] ;  /* 0x0000380001847983 */ /* 0x000f280000300a00 */
[----:B------:R-:W4:Y:S01]  /*2b6c0*/  LDL.LU R218, [R1+0x65c] ;  /* 0x00065c0001da7983 */ /* 0x000f220000300800 */
[----:B0-----:R-:W-:-:S05]  /*2b6d0*/  @!P4 IADD3 R30, P5, R91, R30, RZ ;  /* 0x0000001e5b1ec210 */ /* 0x001fca0007fbe0ff */
[----:B------:R-:W-:Y:S01]  /*2b6e0*/  @!P4 IMAD.X R31, R93, 0x1, R31, P5 ;  /* 0x000000015d1fc824 */ /* 0x000fe200028e061f */
[----:B------:R-:W-:-:S13]  /*2b6f0*/  ISETP.LT.OR P5, PT, R24, 0x81, !P1 ;  /* 0x000000811800780c */ /* 0x000fda0004fa1670 */
[----:B------:R-:W-:Y:S02]  /*2b700*/  @!P5 IMAD.MOV.U32 R32, RZ, RZ, R6 ;  /* 0x000000ffff20d224 */ /* 0x000fe400078e0006 */
[----:B------:R-:W-:Y:S02]  /*2b710*/  @!P5 IMAD.MOV.U32 R33, RZ, RZ, R25 ;  /* 0x000000ffff21d224 */ /* 0x000fe400078e0019 */
[----:B------:R-:W-:Y:S01]  /*2b720*/  @!P5 IMAD.WIDE.U32 R32, R4, 0x180, R32 ;  /* 0x000001800420d825 */ /* 0x000fe200078e0020 */
[----:B-----5:R-:W-:-:S04]  /*2b730*/  LOP3.LUT R26, R26, 0xff, RZ, 0xc0, !PT ;  /* 0x000000ff1a1a7812 */ /* 0x020fc800078ec0ff */
        /* <DEDUP_REMOVED lines=16> */
[----:B---3--:R-:W-:Y:S01]  /*2b840*/  FFMA R26, R221, UR4, R26 ;  /* 0x00000004dd1a7c23 */ /* 0x008fe2000800001a */
[----:B------:R-:W-:Y:S01]  /*2b850*/  LOP3.LUT P4, RZ, R2, 0x80, RZ, 0xc0, !PT ;  /* 0x0000008002ff7812 */ /* 0x000fe2000788c0ff */
[----:B------:R-:W2:Y:S03]  /*2b860*/  LDL.LU.64 R220, [R1+0x30] ;  /* 0x0000300001dc7983 */ /* 0x000ea60000300a00 */
        /* <DEDUP_REMOVED lines=18> */
[----:B------:R-:W-:Y:S02]  /*2b990*/  F2FP.SATFINITE.E4M3.F32.PACK_AB_MERGE_C R33, RZ, R26, RZ ;  /* 0x0000001aff21723e */ /* 0x000fe400048070ff */
[----:B------:R-:W-:-:S03]  /*2b9a0*/  PRMT R26, RZ, 0x7610, R26 ;  /* 0x00007610ff1a7816 */ /* 0x000fc6000000001a */
[----:B------:R0:W-:Y:S04]  /*2b9b0*/  @!P5 STG.E.U8 desc[UR8][R30.64+0x81], R33 ;  /* 0x000081211e00d986 */ /* 0x0001e8000c101108 */
[----:B------:R-:W4:Y:S02]  /*2b9c0*/  @!P2 LDG.E.U8 R26, desc[UR8][R22.64+0x80] ;  /* 0x00008008161aa981 */ /* 0x000f24000c1e1100 */
[----:B----4-:R-:W-:-:S04]  /*2b9d0*/  LOP3.LUT R26, R26, 0xff, RZ, 0xc0, !PT ;  /* 0x000000ff1a1a7812 */ /* 0x010fc800078ec0ff */
[----:B------:R-:W-:-:S05]  /*2b9e0*/  F2FP.F16.E4M3.UNPACK_B R26, R26 ;  /* 0x0000001aff1a723e */ /* 0x000fca00020006ff */
[----:B------:R-:W-:-:S05]  /*2b9f0*/  HADD2.F32 R26, -RZ, R26.H0_H0 ;  /* 0x2000001aff1a7230 */ /* 0x000fca0000004100 */
[----:B------:R-:W-:-:S04]  /*2ba00*/  FMUL R26, R26, UR5 ;  /* 0x000000051a1a7c20 */ /* 0x000fc80008400000 */
[----:B------:R-:W-:-:S05]  /*2ba10*/  FFMA R26, R131, UR4, R26 ;  /* 0x00000004831a7c23 */ /* 0x000fca000800001a */
[----:B------:R-:W-:Y:S02]  /*2ba20*/  F2FP.SATFINITE.E4M3.F32.PACK_AB_MERGE_C R28, RZ, R26, RZ ;  /* 0x0000001aff1c723e */ /* 0x000fe400048070ff */
[----:B------:R-:W-:-:S03]  /*2ba30*/  PRMT R26, RZ, 0x7610, R26 ;  /* 0x00007610ff1a7816 */ /* 0x000fc6000000001a */
[----:B------:R-:W-:Y:S04]  /*2ba40*/  @!P2 STG.E.U8 desc[UR8][R132.64+0x80], R28 ;  /* 0x0000801c8400a986 */ /* 0x000fe8000c101108 */
[----:B------:R-:W4:Y:S01]  /*2ba50*/  @!P4 LDG.E.U8 R26, desc[UR8][R22.64+0x81] ;  /* 0x00008108161ac981 */ /* 0x000f22000c1e1100 */
[----:B------:R-:W-:-:S13]  /*2ba60*/  ISETP.LT.OR P5, PT, R24, 0x89, !P1 ;  /* 0x000000891800780c */ /* 0x000fda0004fa1670 */
[----:B0-----:R-:W0:Y:S01]  /*2ba70*/  @!P5 LDC.64 R30, c[0x0][0x5c0] ;  /* 0x00017000ff1edb82 */ /* 0x001e220000000a00 */
        /* <DEDUP_REMOVED lines=9> */
[----:B------:R-:W-:Y:S01]  /*2bb10*/  F2FP.SATFINITE.E4M3.F32.PACK_AB_MERGE_C R57, RZ, R26, RZ ;  /* 0x0000001aff39723e */ /* 0x000fe200048070ff */
[----:B------:R-:W-:-:S05]  /*2bb20*/  @!P5 IMAD R26, R5, 0x180, RZ ;  /* 0x00000180051ad824 */ /* 0x000fca00078e02ff */
[--C-:B------:R-:W-:Y:S02]  /*2bb30*/  @!P5 IADD3.X R31, R31, R33, R26.reuse, P6, !PT ;  /* 0x000000211f1fd210 */ /* 0x100fe400037fe41a */
[----:B------:R-:W-:Y:S01]  /*2bb40*/  PRMT R26, RZ, 0x7610, R26 ;  /* 0x00007610ff1a7816 */ /* 0x000fe2000000001a */
[----:B--2---:R0:W-:Y:S05]  /*2bb50*/  @!P4 STG.E.U8 desc[UR8][R220.64+0x81], R57 ;  /* 0x00008139dc00c986 */ /* 0x0041ea000c101108 */
[----:B------:R-:W2:Y:S04]  /*2bb60*/  @!P5 LDG.E.U8 R26, desc[UR8][R20.64+0x88] ;  /* 0x00008808141ad981 */ /* 0x000ea8000c1e1100 */
[----:B0-----:R-:W4:Y:S01]  /*2bb70*/  LDL.LU R220, [R1+0x664] ;  /* 0x0006640001dc7983 */ /* 0x001f220000300800 */
[----:B------:R-:W-:-:S03]  /*2bb80*/  LOP3.LUT P2, RZ, R2, 0x40, RZ, 0xc0, !PT ;  /* 0x0000004002ff7812 */ /* 0x000fc6000784c0ff */
[----:B------:R-:W5:Y:S04]  /*2bb90*/  LDL.LU R221, [R1+0x668] ;  /* 0x0006680001dd7983 */ /* 0x000f680000300800 */
[----:B------:R-:W5:Y:S01]  /*2bba0*/  LDL.LU.64 R130, [R1+0x28] ;  /* 0x0000280001827983 */ /* 0x000f620000300a00 */
[----:B------:R-:W-:-:S03]  /*2bbb0*/  LOP3.LUT P4, RZ, R2, 0x20, RZ, 0xc0, !PT ;  /* 0x0000002002ff7812 */ /* 0x000fc6000788c0ff */
[----:B------:R-:W5:Y:S01]  /*2bbc0*/  LDL.LU R133, [R1+0x66c] ;  /* 0x00066c0001857983 */ /* 0x000f620000300800 */
[----:B--2---:R-:W-:-:S04]  /*2bbd0*/  LOP3.LUT R26, R26, 0xff, RZ, 0xc0, !PT ;  /* 0x000000ff1a1a7812 */ /* 0x004fc800078ec0ff */
[----:B------:R-:W-:-:S05]  /*2bbe0*/  F2FP.F16.E4M3.UNPACK_B R26, R26 ;  /* 0x0000001aff1a723e */ /* 0x000fca00020006ff */
[----:B------:R-:W-:-:S05]  /*2bbf0*/  HADD2.F32 R26, -RZ, R26.H0_H0 ;  /* 0x2000001aff1a7230 */ /* 0x000fca0000004100 */
[----:B------:R-:W-:-:S04]  /*2bc00*/  FMUL R26, R26, UR5 ;  /* 0x000000051a1a7c20 */ /* 0x000fc80008400000 */
[----:B---3--:R-:W-:Y:S02]  /*2bc10*/  FFMA R26, R219, UR4, R26 ;  /* 0x00000004db1a7c23 */ /* 0x008fe4000800001a */
        /* <DEDUP_REMOVED lines=30> */
[----:B------:R-:W-:Y:S02]  /*2be00*/  F2FP.SATFINITE.E4M3.F32.PACK_AB_MERGE_C R28, RZ, R26, RZ ;  /* 0x0000001aff1c723e */ /* 0x000fe400048070ff */
[----:B------:R-:W-:-:S03]  /*2be10*/  PRMT R26, RZ, 0x7610, R26 ;  /* 0x00007610ff1a7816 */ /* 0x000fc6000000001a */
[----:B------:R-:W-:Y:S04]  /*2be20*/  @!P2 STG.E.U8 desc[UR8][R130.64+0x88], R28 ;  /* 0x0000881c8200a986 */ /* 0x000fe8000c101108 */
[----:B------:R-:W5:Y:S01]  /*2be30*/  @!P4 LDG.E.U8 R26, desc[UR8][R22.64+0x89] ;  /* 0x00008908161ac981 */ /* 0x000f62000c1e1100 */
[----:B0-----:R-:W0:Y:S01]  /*2be40*/  @!P5 LDC.64 R30, c[0x0][0x5c0] ;  /* 0x00017000ff1edb82 */ /* 0x001e220000000a00 */
[----:B-----5:R-:W-:-:S04]  /*2be50*/  LOP3.LUT R26, R26, 0xff, RZ, 0xc0, !PT ;  /* 0x000000ff1a1a7812 */ /* 0x020fc800078ec0ff */
[----:B------:R-:W-:-:S05]  /*2be60*/  F2FP.F16.E4M3.UNPACK_B R26, R26 ;  /* 0x0000001aff1a723e */ /* 0x000fca00020006ff */
[----:B------:R-:W-:-:S05]  /*2be70*/  HADD2.F32 R26, -RZ, R26.H0_H0 ;  /* 0x2000001aff1a7230 */ /* 0x000fca0000004100 */
[----:B------:R-:W-:-:S04]  /*2be80*/  FMUL R26, R26, UR5 ;  /* 0x000000051a1a7c20 */ /* 0x000fc80008400000 */
[----:B------:R-:W-:-:S05]  /*2be90*/  FFMA R26, R133, UR4, R26 ;  /* 0x00000004851a7c23 */ /* 0x000fca000800001a */
[----:B------:R-:W-:Y:S02]  /*2bea0*/  F2FP.SATFINITE.E4M3.F32.PACK_AB_MERGE_C R32, RZ, R26, RZ ;  /* 0x0000001aff20723e */ /* 0x000fe400048070ff */
[----:B------:R-:W-:-:S03]  /*2beb0*/  PRMT R26, RZ, 0x7610, R26 ;  /* 0x00007610ff1a7816 */ /* 0x000fc6000000001a */
[----:B--2---:R1:W-:Y:S04]  /*2bec0*/  @!P4 STG.E.U8 desc[UR8][R218.64+0x89], R32 ;  /* 0x00008920da00c986 */ /* 0x0043e8000c101108 */
[----:B------:R-:W2:Y:S01]  /*2bed0*/  @!P5 LDG.E.U8 R26, desc[UR8][R8.64+0x90] ;  /* 0x00009008081ad981 */ /* 0x000ea2000c1e1100 */
[----:B0-----:R-:W-:-:S05]  /*2bee0*/  @!P5 IADD3 R30, P6, R6, R30, RZ ;  /* 0x0000001e061ed210 */ /* 0x001fca0007fde0ff */
[----:B------:R-:W-:Y:S01]  /*2bef0*/  @!P5 IMAD.X R31, R25, 0x1, R31, P6 ;  /* 0x00000001191fd824 */ /* 0x000fe200030e061f */
[----:B------:R-:W-:Y:S01]  /*2bf00*/  LOP3.LUT P2, RZ, R27, 0x40000000, RZ, 0xc0, !PT ;  /* 0x400000001bff7812 */ /* 0x000fe2000784c0ff */
[----:B-1----:R-:W5:Y:S01]  /*2bf10*/  LDL.LU R219, [R1+0x678] ;  /* 0x0006780001db7983 */ /* 0x002f620000300800 */
        /* <DEDUP_REMOVED lines=9> */
[----:B------:R-:W-:Y:S02]  /*2bfb0*/  ISETP.LT.OR P5, PT, R24, 0x92, !P3 ;  /* 0x000000921800780c */ /* 0x000fe40005fa1670 */
[----:B------:R-:W-:-:S11]  /*2bfc0*/  PRMT R26, RZ, 0x7610, R26 ;  /* 0x00007610ff1a7816 */ /* 0x000fd6000000001a */
        /* <DEDUP_REMOVED lines=18> */
[----:B-----5:R-:W-:-:S05]  /*2c0f0*/  FFMA R26, R219, UR4, R26 ;  /* 0x00000004db1a7c23 */ /* 0x020fca000800001a */
[----:B------:R-:W-:Y:S02]  /*2c100*/  F2FP.SATFINITE.E4M3.F32.PACK_AB_MERGE_C R57, RZ, R26, RZ ;  /* 0x0000001aff39723e */ /* 0x000fe400048070ff */
[----:B------:R-:W-:-:S03]  /*2c110*/  PRMT R26, RZ, 0x7610, R26 ;  /* 0x00007610ff1a7816 */ /* 0x000fc6000000001a */
[----:B------:R-:W-:Y:S04]  /*2c120*/  @!P2 STG.E.U8 desc[UR8][R128.64+0x90], R57 ;  /* 0x000090398000a986 */ /* 0x000fe8000c101108 */
[----:B------:R-:W4:Y:S01]  /*2c130*/  @!P4 LDG.E.U8 R26, desc[UR8][R10.64+0x91] ;  /* 0x000091080a1ac981 */ /* 0x000f22000c1e1100 */
[----:B------:R-:W-:-:S13]  /*2c140*/  ISETP.LT.OR P5, PT, R24, 0x99, !P3 ;  /* 0x000000991800780c */ /* 0x000fda0005fa1670 */
[----:B0-----:R-:W0:Y:S01]  /*2c150*/  @!P5 LDC.64 R30, c[0x0][0x5c0] ;  /* 0x00017000ff1edb82 */ /* 0x001e220000000a00 */
[----:B----4-:R-:W-:-:S04]  /*2c160*/  LOP3.LUT R26, R26, 0xff, RZ, 0xc0, !PT ;  /* 0x000000ff1a1a7812 */ /* 0x010fc800078ec0ff */
[----:B------:R-:W-:-:S05]  /*2c170*/  F2FP.F16.E4M3.UNPACK_B R26, R26 ;  /* 0x0000001aff1a723e */ /* 0x000fca00020006ff */
[----:B------:R-:W-:-:S05]  /*2c180*/  HADD2.F32 R26, -RZ, R26.H0_H0 ;  /* 0x2000001aff1a7230 */ /* 0x000fca0000004100 */
[----:B------:R-:W-:-:S04]  /*2c190*/  FMUL R26, R26, UR5 ;  /* 0x000000051a1a7c20 */ /* 0x000fc80008400000 */
[----:B--2---:R-:W-:Y:S01]  /*2c1a0*/  FFMA R26, R220, UR4, R26 ;  /* 0x00000004dc1a7c23 */ /* 0x004fe2000800001a */
[----:B0-----:R-:W-:Y:S01]  /*2c1b0*/  @!P5 IADD3 R30, P6, R6, R30, RZ ;  /* 0x0000001e061ed210 */ /* 0x001fe20007fde0ff */
[----:B------:R-:W2:Y:S01]  /*2c1c0*/  LDL.LU R220, [R1+0x684] ;  /* 0x0006840001dc7983 */ /* 0x000ea20000300800 */
[----:B------:R-:W-:-:S03]  /*2c1d0*/  LOP3.LUT P1, RZ, R27, 0x4000000, RZ, 0xc0, !PT ;  /* 0x040000001bff7812 */ /* 0x000fc6000782c0ff */
[----:B------:R-:W4:Y:S01]  /*2c1e0*/  LDL.LU R219, [R1+0x688] ;  /* 0x0006880001db7983 */ /* 0x000f220000300800 */
        /* <DEDUP_REMOVED lines=12> */
[----:B0-----:R-:W-:-:S05]  /*2c2b0*/  F2FP.SATFINITE.E4M3.F32.PACK_AB_MERGE_C R33, RZ, R26, RZ ;  /* 0x0000001aff21723e */ /* 0x001fca00048070ff */
[----:B------:R0:W-:Y:S01]  /*2c2c0*/  @!P5 STG.E.U8 desc[UR8][R30.64+0x98], R33 ;  /* 0x000098211e00d986 */ /* 0x0001e2000c101108 */
[----:B------:R-:W-:Y:S02]  /*2c2d0*/  ISETP.LT.OR P5, PT, R24, 0x9a, !P3 ;  /* 0x0000009a1800780c */ /* 0x000fe40005fa1670 */
[----:B------:R-:W-:-:S11]  /*2c2e0*/  PRMT R26, RZ, 0x7610, R26 ;  /* 0x00007610ff1a7816 */ /* 0x000fd6000000001a */
        /* <DEDUP_REMOVED lines=10> */
[----:B------:R-:W-:Y:S02]  /*2c390*/  F2FP.SATFINITE.E4M3.F32.PACK_AB_MERGE_C R33, RZ, R26, RZ ;  /* 0x0000001aff21723e */ /* 0x000fe400048070ff */
[----:B------:R-:W-:-:S03]  /*2c3a0*/  PRMT R26, RZ, 0x7610, R26 ;  /* 0x00007610ff1a7816 */ /* 0x000fc6000000001a */
[----:B------:R0:W-:Y:S04]  /*2c3b0*/  @!P5 STG.E.U8 desc[UR8][R30.64+0x99], R33 ;  /* 0x000099211e00d986 */ /* 0x0001e8000c101108 */
[----:B------:R-:W5:Y:S02]  /*2c3c0*/  @!P1 LDG.E.U8 R26, desc[UR8][R10.64+0x98] ;  /* 0x000098080a1a9981 */ /* 0x000f64000c1e1100 */
[----:B-----5:R-:W-:-:S04]  /*2c3d0*/  LOP3.LUT R26, R26, 0xff, RZ, 0xc0, !PT ;  /* 0x000000ff1a1a7812 */ /* 0x020fc800078ec0ff */
[----:B------:R-:W-:-:S05]  /*2c3e0*/  F2FP.F16.E4M3.UNPACK_B R26, R26 ;  /* 0x0000001aff1a723e */ /* 0x000fca00020006ff */
[----:B------:R-:W-:-:S05]  /*2c3f0*/  HADD2.F32 R26, -RZ, R26.H0_H0 ;  /* 0x2000001aff1a7230 */ /* 0x000fca0000004100 */
[----:B------:R-:W-:-:S04]  /*2c400*/  FMUL R26, R26, UR5 ;  /* 0x000000051a1a7c20 */ /* 0x000fc80008400000 */
[----:B----4-:R-:W-:Y:S01]  /*2c410*/  FFMA R26, R219, UR4, R26 ;  /* 0x00000004db1a7c23 */ /* 0x010fe2000800001a */
[C---:B------:R-:W-:Y:S02]  /*2c420*/  LOP3.LUT P5, RZ, R27.reuse, 0x800000, RZ, 0xc0, !PT ;  /* 0x008000001bff7812 */ /* 0x040fe400078ac0ff */
[----:B------:R-:W-:Y:S01]  /*2c430*/  LOP3.LUT P6, RZ, R27, 0x400000, RZ, 0xc0, !PT ;  /* 0x004000001bff7812 */ /* 0x000fe200078cc0ff */
[----:B------:R-:W4:Y:S01]  /*2c440*/  LDL.LU R219, [R1+0x694] ;  /* 0x0006940001db7983 */ /* 0x000f220000300800 */
        /* <DEDUP_REMOVED lines=36> */
[----:B------:R-:W-:Y:S04]  /*2c690*/  @!P6 STG.E.U8 desc[UR8][R114.64+0x91], R57 ;  /* 0x000091397200e986 */ /* 0x000fe8000c101108 */
        /* <DEDUP_REMOVED lines=9> */
[----:B-1----:R-:W-:Y:S02]  /*2c730*/  F2FP.SATFINITE.E4M3.F32.PACK_AB_MERGE_C R33, RZ, R26, RZ ;  /* 0x0000001aff21723e */ /* 0x002fe400048070ff */
        /* <DEDUP_REMOVED lines=35> */
[----:B0-----:R-:W-:Y:S01]  /*2c970*/  @!P2 IADD3 R30, P5, R103, R30, RZ ;  /* 0x0000001e671ea210 */ /* 0x001fe20007fbe0ff */
[----:B------:R-:W3:Y:S03]  /*2c980*/  LDL.LU R221, [R1+0x6b0] ;  /* 0x0006b00001dd7983 */ /* 0x000ee60000300800 */
[----:B------:R-:W-:Y:S02]  /*2c990*/  F2FP.SATFINITE.E4M3.F32.PACK_AB_MERGE_C R33, RZ, R26, RZ ;  /* 0x0000001aff21723e */ /* 0x000fe400048070ff */
[----:B------:R-:W-:-:S03]  /*2c9a0*/  PRMT R26, RZ, 0x7610, R26 ;  /* 0x00007610ff1a7816 */ /* 0x000fc6000000001a */
[----:B------:R0:W-:Y:S04]  /*2c9b0*/  @!P6 STG.E.U8 desc[UR8][R70.64+0x99], R33 ;  /* 0x000099214600e986 */ /* 0x0001e8000c101108 */
[----:B------:R-:W5:Y:S01]  /*2c9c0*/  @!P2 LDG.E.U8 R26, desc[UR8][R14.64+0x98] ;  /* 0x000098080e1aa981 */ /* 0x000f62000c1e1100 */
[----:B------:R-:W-:Y:S01]  /*2c9d0*/  @!P2 IMAD.X R31, R102, 0x1, R31, P5 ;  /* 0x00000001661fa824 */ /* 0x000fe200028e061f */
[----:B0-----:R-:W0:Y:S01]  /*2c9e0*/  @!P4 LDC.64 R32, c[0x0][0x5c0] ;  /* 0x00017000ff20cb82 */ /* 0x001e220000000a00 */
[----:B-----5:R-:W-:-:S04]  /*2c9f0*/  LOP3.LUT R26, R26, 0xff, RZ, 0xc0, !PT ;  /* 0x000000ff1a1a7812 */ /* 0x020fc800078ec0ff */
[----:B------:R-:W-:-:S05]  /*2ca00*/  F2FP.F16.E4M3.UNPACK_B R26, R26 ;  /* 0x0000001aff1a723e */ /* 0x000fca00020006ff */
[----:B------:R-:W-:-:S05]  /*2ca10*/  HADD2.F32 R26, -RZ, R26.H0_H0 ;  /* 0x2000001aff1a7230 */ /* 0x000fca0000004100 */
[----:B------:R-:W-:-:S04]  /*2ca20*/  FMUL R26, R26, UR5 ;  /* 0x000000051a1a7c20 */ /* 0x000fc80008400000 */
[----:B--2---:R-:W-:Y:S01]  /*2ca30*/  FFMA R26, R220, UR4, R26 ;  /* 0x00000004dc1a7c23 */ /* 0x004fe2000800001a */
[----:B0-----:R-:W-:Y:S02]  /*2ca40*/  @!P4 IADD3 R32, P5, R101, R32, RZ ;  /* 0x000000206520c210 */ /* 0x001fe40007fbe0ff */
[----:B------:R-:W-:Y:S01]  /*2ca50*/  LOP3.LUT P6, RZ, R27, 0x2000, RZ, 0xc0, !PT ;  /* 0x000020001bff7812 */ /* 0x000fe200078cc0ff */
[----:B------:R-:W2:Y:S01]  /*2ca60*/  LDL.LU R220, [R1+0x6b4] ;  /* 0x0006b40001dc7983 */ /* 0x000ea20000300800 */
[----:B------:R-:W-:Y:S02]  /*2ca70*/  F2FP.SATFINITE.E4M3.F32.PACK_AB_MERGE_C R57, RZ, R26, RZ ;  /* 0x0000001aff39723e */ /* 0x000fe400048070ff */
[----:B------:R-:W-:-:S03]  /*2ca80*/  PRMT R26, RZ, 0x7610, R26 ;  /* 0x00007610ff1a7816 */ /* 0x000fc6000000001a */
[----:B------:R0:W-:Y:S04]  /*2ca90*/  @!P2 STG.E.U8 desc[UR8][R30.64+0x98], R57 ;  /* 0x000098391e00a986 */ /* 0x0001e8000c101108 */
[----:B------:R-:W5:Y:S01]  /*2caa0*/  @!P4 LDG.E.U8 R26, desc[UR8][R14.64+0x99] ;  /* 0x000099080e1ac981 */ /* 0x000f62000c1e1100 */
        /* <DEDUP_REMOVED lines=42> */
[----:B----4-:R-:W-:Y:S01]  /*2cd50*/  FFMA R26, R219, UR4, R26 ;  /* 0x00000004db1a7c23 */ /* 0x010fe2000800001a */
[----:B0-----:R-:W-:Y:S02]  /*2cd60*/  @!P4 IADD3 R32, P5, R97, R32, RZ ;  /* 0x000000206120c210 */ /* 0x001fe40007fbe0ff */
[----:B------:R-:W-:Y:S01]  /*2cd70*/  LOP3.LUT P6, RZ, R27, 0x800, RZ, 0xc0, !PT ;  /* 0x000008001bff7812 */ /* 0x000fe200078cc0ff */
[----:B------:R-:W4:Y:S01]  /*2cd80*/  LDL.LU R219, [R1+0x6c4] ;  /* 0x0006c40001db7983 */ /* 0x000f220000300800 */
        /* <DEDUP_REMOVED lines=33> */
[----:B----4-:R-:W-:-:S05]  /*2cfa0*/  FFMA R26, R219, UR4, R26 ;  /* 0x00000004db1a7c23 */ /* 0x010fca000800001a */
[----:B------:R-:W-:Y:S02]  /*2cfb0*/  F2FP.SATFINITE.E4M3.F32.PACK_AB_MERGE_C R33, RZ, R26, RZ ;  /* 0x0000001aff21723e */ /* 0x000fe400048070ff */
[----:B------:R-:W-:-:S03]  /*2cfc0*/  PRMT R26, RZ, 0x7610, R26 ;  /* 0x00007610ff1a7816 */ /* 0x000fc6000000001a */
[----:B------:R1:W-:Y:S04]  /*2cfd0*/  @!P6 STG.E.U8 desc[UR8][R58.64+0x99], R33 ;  /* 0x000099213a00e986 */ /* 0x0003e8000c101108 */
[----:B------:R-:W4:Y:S01]  /*2cfe0*/  @!P2 LDG.E.U8 R26, desc[UR8][R18.64+0x98] ;  /* 0x00009808121aa981 */ /* 0x000f22000c1e1100 */
[----:B0-----:R-:W-:-:S05]  /*2cff0*/  @!P2 IADD3 R30, P5, R95, R30, RZ ;  /* 0x0000001e5f1ea210 */ /* 0x001fca0007fbe0ff */
[----:B------:R-:W-:Y:S01]  /*2d000*/  @!P2 IMAD.X R31, R94, 0x1, R31, P5 ;  /* 0x000000015e1fa824 */ /* 0x000fe200028e061f */
[----:B-1----:R-:W0:Y:S01]  /*2d010*/  @!P4 LDC.64 R58, c[0x0][0x5c0] ;  /* 0x00017000ff3acb82 */ /* 0x002e220000000a00 */
[----:B----4-:R-:W-:-:S04]  /*2d020*/  LOP3.LUT R26, R26, 0xff, RZ, 0xc0, !PT ;  /* 0x000000ff1a1a7812 */ /* 0x010fc800078ec0ff */
[----:B------:R-:W-:-:S05]  /*2d030*/  F2FP.F16.E4M3.UNPACK_B R26, R26 ;  /* 0x0000001aff1a723e */ /* 0x000fca00020006ff */
[----:B------:R-:W-:-:S05]  /*2d040*/  HADD2.F32 R26, -RZ, R26.H0_H0 ;  /* 0x2000001aff1a7230 */ /* 0x000fca0000004100 */
[----:B------:R-:W-:-:S04]  /*2d050*/  FMUL R26, R26, UR5 ;  /* 0x000000051a1a7c20 */ /* 0x000fc80008400000 */
[----:B---3--:R-:W-:Y:S01]  /*2d060*/  FFMA R26, R221, UR4, R26 ;  /* 0x00000004dd1a7c23 */ /* 0x008fe2000800001a */
[----:B0-----:R-:W-:Y:S02]  /*2d070*/  @!P4 IADD3 R92, P5, R92, R58, RZ ;  /* 0x0000003a5c5cc210 */ /* 0x001fe40007fbe0ff */
[----:B------:R-:W-:Y:S01]  /*2d080*/  ISETP.GE.AND P6, PT, R3, 0x181, PT ;  /* 0x000001810300780c */ /* 0x000fe20003fc6270 */
[----:B------:R-:W3:Y:S04]  /*2d090*/  LDL.LU R221, [R1+0x6d0] ;  /* 0x0006d00001dd7983 */ /* 0x000ee80000300800 */
[----:B------:R-:W4:Y:S01]  /*2d0a0*/  LDL.LU R133, [R1+0x6d4] ;  /* 0x0006d40001857983 */ /* 0x000f220000300800 */
[----:B------:R-:W-:Y:S02]  /*2d0b0*/  F2FP.SATFINITE.E4M3.F32.PACK_AB_MERGE_C R33, RZ, R26, RZ ;  /* 0x0000001aff21723e */ /* 0x000fe400048070ff */
[----:B------:R-:W-:-:S03]  /*2d0c0*/  PRMT R26, RZ, 0x7610, R26 ;  /* 0x00007610ff1a7816 */ /* 0x000fc6000000001a */
[----:B------:R0:W-:Y:S04]  /*2d0d0*/  @!P2 STG.E.U8 desc[UR8][R30.64+0x98], R33 ;  /* 0x000098211e00a986 */ /* 0x0001e8000c101108 */
[----:B------:R-:W5:Y:S01]  /*2d0e0*/  @!P4 LDG.E.U8 R26, desc[UR8][R18.64+0x99] ;  /* 0x00009908121ac981 */ /* 0x000f62000c1e1100 */
[----:B------:R-:W-:Y:S01]  /*2d0f0*/  @!P4 IMAD.X R93, R87, 0x1, R59, P5 ;  /* 0x00000001575dc824 */ /* 0x000fe200028e063b */
[----:B------:R-:W-:-:S13]  /*2d100*/  ISETP.LT.OR P5, PT, R24, 0x91, !P6 ;  /* 0x000000911800780c */ /* 0x000fda00077a1670 */
[----:B------:R-:W1:Y:S01]  /*2d110*/  @!P5 LDC.64 R58, c[0x0][0x5c0] ;  /* 0x00017000ff3adb82 */ /* 0x000e620000000a00 */
[----:B0-----:R-:W-:Y:S02]  /*2d120*/  @!P5 IMAD.MOV.U32 R30, RZ, RZ, R6 ;  /* 0x000000ffff1ed224 */ /* 0x001fe400078e0006 */
[----:B------:R-:W-:Y:S02]  /*2d130*/  @!P5 IMAD.MOV.U32 R31, RZ, RZ, R25 ;  /* 0x000000ffff1fd224 */ /* 0x000fe400078e0019 */
[----:B------:R-:W-:-:S03]  /*2d140*/  @!P5 IMAD.WIDE.U32 R30, R4, 0x180, R30 ;  /* 0x00000180041ed825 */ /* 0x000fc600078e001e */
[----:B-1----:R-:W-:Y:S02]  /*2d150*/  @!P5 IADD3 R30, P6, R30, R58, RZ ;  /* 0x0000003a1e1ed210 */ /* 0x002fe40007fde0ff */
[----:B-----5:R-:W-:-:S04]  /*2d160*/  LOP3.LUT R26, R26, 0xff, RZ, 0xc0, !PT ;  /* 0x000000ff1a1a7812 */ /* 0x020fc800078ec0ff */
[----:B------:R-:W-:-:S05]  /*2d170*/  F2FP.F16.E4M3.UNPACK_B R26, R26 ;  /* 0x0000001aff1a723e */ /* 0x000fca00020006ff */
[----:B------:R-:W-:-:S05]  /*2d180*/  HADD2.F32 R26, -RZ, R26.H0_H0 ;  /* 0x2000001aff1a7230 */ /* 0x000fca0000004100 */
[----:B------:R-:W-:-:S04]  /*2d190*/  FMUL R26, R26, UR5 ;  /* 0x000000051a1a7c20 */ /* 0x000fc80008400000 */
[----:B--2---:R-:W-:Y:S01]  /*2d1a0*/  FFMA R26, R220, UR4, R26 ;  /* 0x00000004dc1a7c23 */ /* 0x004fe2000800001a */
[----:B------:R-:W-:Y:S01]  /*2d1b0*/  LOP3.LUT P2, RZ, R2, 0x10000, RZ, 0xc0, !PT ;  /* 0x0001000002ff7812 */ /* 0x000fe2000784c0ff */
[----:B------:R-:W2:Y:S04]  /*2d1c0*/  LDL.LU R220, [R1+0x6d8] ;  /* 0x0006d80001dc7983 */ /* 0x000ea80000300800 */
[----:B------:R-:W5:Y:S01]  /*2d1d0*/  LDL.LU.64 R218, [R1+0x8] ;  /* 0x0000080001da7983 */ /* 0x000f620000300a00 */
[----:B------:R-:W-:Y:S01]  /*2d1e0*/  F2FP.SATFINITE.E4M3.F32.PACK_AB_MERGE_C R33, RZ, R26, RZ ;  /* 0x0000001aff21723e */ /* 0x000fe200048070ff */
[----:B------:R-:W-:-:S05]  /*2d1f0*/  @!P5 IMAD R26, R5, 0x180, RZ ;  /* 0x00000180051ad824 */ /* 0x000fca00078e02ff */
[--C-:B------:R-:W-:Y:S02]  /*2d200*/  @!P5 IADD3.X R31, R59, R31, R26.reuse, P6, !PT ;  /* 0x0000001f3b1fd210 */ /* 0x100fe400037fe41a */
[----:B------:R-:W-:Y:S01]  /*2d210*/  PRMT R26, RZ, 0x7610, R26 ;  /* 0x00007610ff1a7816 */ /* 0x000fe2000000001a */
[----:B------:R-:W-:Y:S05]  /*2d220*/  @!P4 STG.E.U8 desc[UR8][R92.64+0x99], R33 ;  /* 0x000099215c00c986 */ /* 0x000fea000c101108 */
[----:B------:R-:W3:Y:S01]  /*2d230*/  @!P5 LDG.E.U8 R26, desc[UR8][R20.64+0x90] ;  /* 0x00009008141ad981 */ /* 0x000ee2000c1e1100 */
[----:B------:R-:W-:Y:S02]  /*2d240*/  ISETP.GE.AND P6, PT, R3, 0x181, PT ;  /* 0x000001810300780c */ /* 0x000fe40003fc6270 */
        /* <DEDUP_REMOVED lines=32> */
[----:B--2---:R-:W-:Y:S01]  /*2d450*/  FFMA R26, R220, UR4, R26 ;  /* 0x00000004dc1a7c23 */ /* 0x004fe2000800001a */
[----:B------:R-:W-:Y:S01]  /*2d460*/  ISETP.GE.AND P6, PT, R3, 0x181, PT ;  /* 0x000001810300780c */ /* 0x000fe20003fc6270 */
[----:B------:R-:W2:Y:S03]  /*2d470*/  LDL.LU R220, [R1+0x6e0] ;  /* 0x0006e00001dc7983 */ /* 0x000ea60000300800 */
[----:B------:R-:W-:Y:S02]  /*2d480*/  F2FP.SATFINITE.E4M3.F32.PACK_AB_MERGE_C R28, RZ, R26, RZ ;  /* 0x0000001aff1c723e */ /* 0x000fe400048070ff */
[----:B------:R-:W-:-:S03]  /*2d490*/  PRMT R26, RZ, 0x7610, R26 ;  /* 0x00007610ff1a7816 */ /* 0x000fc6000000001a */
[----:B-----5:R1:W-:Y:S04]  /*2d4a0*/  @!P2 STG.E.U8 desc[UR8][R218.64+0x90], R28 ;  /* 0x0000901cda00a986 */ /* 0x0203e8000c101108 */
[----:B------:R-:W4:Y:S01]  /*2d4b0*/  @!P4 LDG.E.U8 R26, desc[UR8][R22.64+0x91] ;  /* 0x00009108161ac981 */ /* 0x000f22000c1e1100 */
[----:B------:R-:W-:-:S13]  /*2d4c0*/  ISETP.LT.OR P5, PT, R24, 0x99, !P6 ;  /* 0x000000991800780c */ /* 0x000fda00077a1670 */
[----:B------:R-:W5:Y:S01]  /*2d4d0*/  @!P5 LDC.64 R58, c[0x0][0x5c0] ;  /* 0x00017000ff3adb82 */ /* 0x000f620000000a00 */
[----:B------:R-:W-:Y:S02]  /*2d4e0*/  @!P5 IMAD.MOV.U32 R30, RZ, RZ, R6 ;  /* 0x000000ffff1ed224 */ /* 0x000fe400078e0006 */
[----:B0-----:R-:W-:Y:S02]  /*2d4f0*/  @!P5 IMAD.MOV.U32 R31, RZ, RZ, R25 ;  /* 0x000000ffff1fd224 */ /* 0x001fe400078e0019 */
[----:B------:R-:W-:-:S03]  /*2d500*/  @!P5 IMAD.WIDE.U32 R30, R4, 0x180, R30 ;  /* 0x00000180041ed825 */ /* 0x000fc600078e001e */
[----:B-----5:R-:W-:Y:S02]  /*2d510*/  @!P5 IADD3 R30, P6, R30, R58, RZ ;  /* 0x0000003a1e1ed210 */ /* 0x020fe40007fde0ff */
[----:B----4-:R-:W-:-:S04]  /*2d520*/  LOP3.LUT R26, R26, 0xff, RZ, 0xc0, !PT ;  /* 0x000000ff1a1a7812 */ /* 0x010fc800078ec0ff */
[----:B------:R-:W-:-:S05]  /*2d530*/  F2FP.F16.E4M3.UNPACK_B R26, R26 ;  /* 0x0000001aff1a723e */ /* 0x000fca00020006ff */
[----:B------:R-:W-:-:S05]  /*2d540*/  HADD2.F32 R26, -RZ, R26.H0_H0 ;  /* 0x2000001aff1a7230 */ /* 0x000fca0000004100 */
[----:B------:R-:W-:-:S04]  /*2d550*/  FMUL R26, R26, UR5 ;  /* 0x000000051a1a7c20 */ /* 0x000fc80008400000 */
[----:B---3--:R-:W-:Y:S02]  /*2d560*/  FFMA R26, R221, UR4, R26 ;  /* 0x00000004dd1a7c23 */ /* 0x008fe4000800001a */
[----:B------:R-:W3:Y:S01]  /*2d570*/  LDL.LU R221, [R1+0x6e4] ;  /* 0x0006e40001dd7983 */ /* 0x000ee20000300800 */
[----:B------:R-:W-:-:S03]  /*2d580*/  LOP3.LUT P2, RZ, R2, 0x8000, RZ, 0xc0, !PT ;  /* 0x0000800002ff7812 */ /* 0x000fc6000784c0ff */
[----:B-1----:R-:W4:Y:S01]  /*2d590*/  LDL.LU R219, [R1+0x6e8] ;  /* 0x0006e80001db7983 */ /* 0x002f220000300800 */
[----:B------:R-:W-:Y:S01]  /*2d5a0*/  F2FP.SATFINITE.E4M3.F32.PACK_AB_MERGE_C R33, RZ, R26, RZ ;  /* 0x0000001aff21723e */ /* 0x000fe200048070ff */
[----:B------:R-:W-:-:S05]  /*2d5b0*/  @!P5 IMAD R26, R5, 0x180, RZ ;  /* 0x00000180051ad824 */ /* 0x000fca00078e02ff */
[--C-:B------:R-:W-:Y:S02]  /*2d5c0*/  @!P5 IADD3.X R31, R59, R31, R26.reuse, P6, !PT ;  /* 0x0000001f3b1fd210 */ /* 0x100fe400037fe41a */
[----:B------:R-:W-:Y:S01]  /*2d5d0*/  PRMT R26, RZ, 0x7610, R26 ;  /* 0x00007610ff1a7816 */ /* 0x000fe2000000001a */
[----:B------:R-:W-:Y:S05]  /*2d5e0*/  @!P4 STG.E.U8 desc[UR8][R236.64+0x91], R33 ;  /* 0x00009121ec00c986 */ /* 0x000fea000c101108 */
[----:B------:R-:W5:Y:S01]  /*2d5f0*/  @!P5 LDG.E.U8 R26, desc[UR8][R20.64+0x98] ;  /* 0x00009808141ad981 */ /* 0x000f62000c1e1100 */
[----:B------:R-:W-:Y:S02]  /*2d600*/  ISETP.GE.AND P6, PT, R3, 0x181, PT ;  /* 0x000001810300780c */ /* 0x000fe40003fc6270 */
        /* <DEDUP_REMOVED lines=18> */
[----:B------:R-:W5:Y:S02]  /*2d730*/  @!P5 LDG.E.U8 R26, desc[UR8][R20.64+0x99] ;  /* 0x00009908141ad981 */ /* 0x000f64000c1e1100 */
[----:B-----5:R-:W-:-:S04]  /*2d740*/  LOP3.LUT R26, R26, 0xff, RZ, 0xc0, !PT ;  /* 0x000000ff1a1a7812 */ /* 0x020fc800078ec0ff */
[----:B------:R-:W-:-:S05]  /*2d750*/  F2FP.F16.E4M3.UNPACK_B R26, R26 ;  /* 0x0000001aff1a723e */ /* 0x000fca00020006ff */
[----:B------:R-:W-:-:S05]  /*2d760*/  HADD2.F32 R26, -RZ, R26.H0_H0 ;  /* 0x2000001aff1a7230 */ /* 0x000fca0000004100 */
[----:B------:R-:W-:-:S04]  /*2d770*/  FMUL R26, R26, UR5 ;  /* 0x000000051a1a7c20 */ /* 0x000fc80008400000 */
[----:B---3--:R-:W-:Y:S02]  /*2d780*/  FFMA R26, R221, UR4, R26 ;  /* 0x00000004dd1a7c23 */ /* 0x008fe4000800001a */
[----:B------:R-:W3:Y:S03]  /*2d790*/  LDL.LU R221, [R1+0x6f0] ;  /* 0x0006f00001dd7983 */ /* 0x000ee60000300800 */
        /* <DEDUP_REMOVED lines=9> */
[----:B------:R-:W-:Y:S01]  /*2d830*/  ISETP.LT.OR P5, PT, R24, 0xa1, !P3 ;  /* 0x000000a11800780c */ /* 0x000fe20005fa1670 */
        /* <DEDUP_REMOVED lines=26> */
[----:B-1----:R-:W-:-:S05]  /*2d9e0*/  F2FP.SATFINITE.E4M3.F32.PACK_AB_MERGE_C R57, RZ, R26, RZ ;  /* 0x0000001aff39723e */ /* 0x002fca00048070ff */
        /* <DEDUP_REMOVED lines=11> */
[----:B----4-:R-:W-:Y:S02]  /*2daa0*/  FFMA R26, R219, UR4, R26 ;  /* 0x00000004db1a7c23 */ /* 0x010fe4000800001a */
[----:B------:R-:W4:Y:S03]  /*2dab0*/  LDL.LU R219, [R1+0x700] ;  /* 0x0007000001db7983 */ /* 0x000f260000300800 */
[----:B-1----:R-:W-:Y:S02]  /*2dac0*/  F2FP.SATFINITE.E4M3.F32.PACK_AB_MERGE_C R31, RZ, R26, RZ ;  /* 0x0000001aff1f723e */ /* 0x002fe400048070ff */
[----:B------:R-:W-:-:S03]  /*2dad0*/  PRMT R26, RZ, 0x7610, R26 ;  /* 0x00007610ff1a7816 */ /* 0x000fc6000000001a */
[----:B------:R0:W-:Y:S04]  /*2dae0*/  @!P5 STG.E.U8 desc[UR8][R32.64+0xa1], R31 ;  /* 0x0000a11f2000d986 */ /* 0x0001e8000c101108 */
[----:B------:R-:W5:Y:S02]  /*2daf0*/  @!P2 LDG.E.U8 R26, desc[UR8][R10.64+0xa0] ;  /* 0x0000a0080a1aa981 */ /* 0x000f64000c1e1100 */
[----:B-----5:R-:W-:-:S04]  /*2db00*/  LOP3.LUT R26, R26, 0xff, RZ, 0xc0, !PT ;  /* 0x000000ff1a1a7812 */ /* 0x020fc800078ec0ff */
[----:B------:R-:W-:-:S05]  /*2db10*/  F2FP.F16.E4M3.UNPACK_B R26, R26 ;  /* 0x0000001aff1a723e */ /* 0x000fca00020006ff */
[----:B------:R-:W-:-:S05]  /*2db20*/  HADD2.F32 R26, -RZ, R26.H0_H0 ;  /* 0x2000001aff1a7230 */ /* 0x000fca0000004100 */
[----:B------:R-:W-:-:S04]  /*2db30*/  FMUL R26, R26, UR5 ;  /* 0x000000051a1a7c20 */ /* 0x000fc80008400000 */
[----:B--2---:R-:W-:-:S05]  /*2db40*/  FFMA R26, R220, UR4, R26 ;  /* 0x00000004dc1a7c23 */ /* 0x004fca000800001a */
[----:B------:R-:W-:Y:S02]  /*2db50*/  F2FP.SATFINITE.E4M3.F32.PACK_AB_MERGE_C R57, RZ, R26, RZ ;  /* 0x0000001aff39723e */ /* 0x000fe400048070ff */
[----:B------:R-:W-:-:S03]  /*2db60*/  PRMT R26, RZ, 0x7610, R26 ;  /* 0x00007610ff1a7816 */ /* 0x000fc6000000001a */
[----:B------:R-:W-:Y:S04]  /*2db70*/  @!P2 STG.E.U8 desc[UR8][R54.64+0xa0], R57 ;  /* 0x0000a0393600a986 */ /* 0x000fe8000c101108 */
[----:B------:R-:W2:Y:S01]  /*2db80*/  @!P4 LDG.E.U8 R26, desc[UR8][R10.64+0xa1] ;  /* 0x0000a1080a1ac981 */ /* 0x000ea2000c1e1100 */
[----:B------:R-:W-:-:S13]  /*2db90*/  ISETP.LT.OR P5, PT, R24, 0xa9, !P3 ;  /* 0x000000a91800780c */ /* 0x000fda0005fa1670 */
[----:B0-----:R-:W0:Y:S01]  /*2dba0*/  @!P5 LDC.64 R30, c[0x0][0x5c0] ;  /* 0x00017000ff1edb82 */ /* 0x001e220000000a00 */
[----:B--2---:R-:W-:-:S04]  /*2dbb0*/  LOP3.LUT R26, R26, 0xff, RZ, 0xc0, !PT ;  /* 0x000000ff1a1a7812 */ /* 0x004fc800078ec0ff */
[----:B------:R-:W-:-:S05]  /*2dbc0*/  F2FP.F16.E4M3.UNPACK_B R26, R26 ;  /* 0x0000001aff1a723e */ /* 0x000fca00020006ff */
[----:B------:R-:W-:-:S05]  /*2dbd0*/  HADD2.F32 R26, -RZ, R26.H0_H0 ;  /* 0x2000001aff1a7230 */ /* 0x000fca0000004100 */
[----:B------:R-:W-:-:S04]  /*2dbe0*/  FMUL R26, R26, UR5 ;  /* 0x000000051a1a7c20 */ /* 0x000fc80008400000 */
[----:B---3--:R-:W-:Y:S01]  /*2dbf0*/  FFMA R26, R221, UR4, R26 ;  /* 0x00000004dd1a7c23 */ /* 0x008fe2000800001a */
[----:B0-----:R-:W-:Y:S01]  /*2dc00*/  @!P5 IADD3 R30, P6, R6, R30, RZ ;  /* 0x0000001e061ed210 */ /* 0x001fe20007fde0ff */
[----:B------:R-:W2:Y:S01]  /*2dc10*/  LDL.LU R221, [R1+0x704] ;  /* 0x0007040001dd7983 */ /* 0x000ea20000300800 */
[----:B------:R-:W-:-:S03]  /*2dc20*/  LOP3.LUT P2, RZ, R27, 0x40000, RZ, 0xc0, !PT ;  /* 0x000400001bff7812 */ /* 0x000fc6000784c0ff */
[----:B------:R-:W3:Y:S01]  /*2dc30*/  LDL.LU R220, [R1+0x708] ;  /* 0x0007080001dc7983 */ /* 0x000ee20000300800 */
        /* <DEDUP_REMOVED lines=12> */
[----:B0-----:R-:W-:-:S05]  /*2dd00*/  F2FP.SATFINITE.E4M3.F32.PACK_AB_MERGE_C R53, RZ, R26, RZ ;  /* 0x0000001aff35723e */ /* 0x001fca00048070ff */
[----:B------:R0:W-:Y:S01]  /*2dd10*/  @!P5 STG.E.U8 desc[UR8][R30.64+0xa8], R53 ;  /* 0x0000a8351e00d986 */ /* 0x0001e2000c101108 */
[----:B------:R-:W-:Y:S02]  /*2dd20*/  ISETP.LT.OR P5, PT, R24, 0xaa, !P3 ;  /* 0x000000aa1800780c */ /* 0x000fe40005fa1670 */
[----:B------:R-:W-:-:S11]  /*2dd30*/  PRMT R26, RZ, 0x7610, R26 ;  /* 0x00007610ff1a7816 */ /* 0x000fd6000000001a */
[----:B------:R-:W5:Y:S01]  /*2dd40*/  @!P5 LDG.E.U8 R26, desc[UR8][R8.64+0xa9] ;  /* 0x0000a908081ad981 */ /* 0x000f62000c1e1100 */
[----:B------:R-:W1:Y:S02]  /*2dd50*/  @!P5 LDC.64 R32, c[0x0][0x5c0] ;  /* 0x00017000ff20db82 */ /* 0x000e640000000a00 */
[----:B-1----:R-:W-:-:S05]  /*2dd60*/  @!P5 IADD3 R32, P6, R6, R32, RZ ;  /* 0x000000200620d210 */ /* 0x002fca0007fde0ff */
[----:B------:R-:W-:Y:S01]  /*2dd70*/  @!P5 IMAD.X R33, R25, 0x1, R33, P6 ;  /* 0x000000011921d824 */ /* 0x000fe200030e0621 */
[----:B-----5:R-:W-:-:S04]  /*2dd80*/  LOP3.LUT R26, R26, 0xff, RZ, 0xc0, !PT ;  /* 0x000000ff1a1a7812 */ /* 0x020fc800078ec0ff */
[----:B------:R-:W-:-:S05]  /*2dd90*/  F2FP.F16.E4M3.UNPACK_B R26, R26 ;  /* 0x0000001aff1a723e */ /* 0x000fca00020006ff */
[----:B------:R-:W-:-:S05]  /*2dda0*/  HADD2.F32 R26, -RZ, R26.H0_H0 ;  /* 0x2000001aff1a7230 */ /* 0x000fca0000004100 */
[----:B------:R-:W-:-:S04]  /*2ddb0*/  FMUL R26, R26, UR5 ;  /* 0x000000051a1a7c20 */ /* 0x000fc80008400000 */
[----:B--2---:R-:W-:Y:S01]  /*2ddc0*/  FFMA R26, R221, UR4, R26 ;  /* 0x00000004dd1a7c23 */ /* 0x004fe2000800001a */
[----:B------:R-:W-:Y:S02]  /*2ddd0*/  PRMT R8, RZ, 0x7610, R8 ;  /* 0x00007610ff087816 */ /* 0x000fe40000000008 */
[----:B------:R-:W-:Y:S01]  /*2dde0*/  LOP3.LUT P6, RZ, R27, 0x400, RZ, 0xc0, !PT ;  /* 0x000004001bff7812 */ /* 0x000fe200078cc0ff */
[----:B------:R-:W2:Y:S01]  /*2ddf0*/  LDL.LU R221, [R1+0x710] ;  /* 0x0007100001dd7983 */ /* 0x000ea20000300800 */
[----:B0-----:R-:W-:Y:S02]  /*2de00*/  F2FP.SATFINITE.E4M3.F32.PACK_AB_MERGE_C R31, RZ, R26, RZ ;  /* 0x0000001aff1f723e */ /* 0x001fe400048070ff */
[----:B------:R-:W-:-:S03]  /*2de10*/  PRMT R26, RZ, 0x7610, R26 ;  /* 0x00007610ff1a7816 */ /* 0x000fc6000000001a */
[----:B------:R0:W-:Y:S04]  /*2de20*/  @!P5 STG.E.U8 desc[UR8][R32.64+0xa9], R31 ;  /* 0x0000a91f2000d986 */ /* 0x0001e8000c101108 */
        /* <DEDUP_REMOVED lines=9> */
[----:B------:R-:W-:Y:S04]  /*2dec0*/  @!P2 STG.E.U8 desc[UR8][R50.64+0xa8], R9 ;  /* 0x0000a8093200a986 */ /* 0x000fe8000c101108 */
[----:B------:R-:W5:Y:S02]  /*2ded0*/  @!P4 LDG.E.U8 R8, desc[UR8][R10.64+0xa9] ;  /* 0x0000a9080a08c981 */ /* 0x000f64000c1e1100 */
[----:B-----5:R-:W-:-:S04]  /*2dee0*/  LOP3.LUT R8, R8, 0xff, RZ, 0xc0, !PT ;  /* 0x000000ff08087812 */ /* 0x020fc800078ec0ff */
[----:B------:R-:W-:-:S05]  /*2def0*/  F2FP.F16.E4M3.UNPACK_B R8, R8 ;  /* 0x00000008ff08723e */ /* 0x000fca00020006ff */
[----:B------:R-:W-:-:S05]  /*2df00*/  HADD2.F32 R8, -RZ, R8.H0_H0 ;  /* 0x20000008ff087230 */ /* 0x000fca0000004100 */
[----:B------:R-:W-:-:S04]  /*2df10*/  FMUL R8, R8, UR5 ;  /* 0x0000000508087c20 */ /* 0x000fc80008400000 */
[----:B----4-:R-:W-:Y:S01]  /*2df20*/  FFMA R8, R219, UR4, R8 ;  /* 0x00000004db087c23 */ /* 0x010fe20008000008 */
[----:B------:R-:W-:Y:S02]  /*2df30*/  LOP3.LUT P3, RZ, R0, 0x40000000, RZ, 0xc0, !PT ;  /* 0x4000000000ff7812 */ /* 0x000fe4000786c0ff */
[----:B------:R-:W-:Y:S01]  /*2df40*/  PRMT R10, RZ, 0x7610, R10 ;  /* 0x00007610ff0a7816 */ /* 0x000fe2000000000a */
[----:B------:R-:W4:Y:S01]  /*2df50*/  LDL.LU R219, [R1+0x718] ;  /* 0x0007180001db7983 */ /* 0x000f220000300800 */
        /* <DEDUP_REMOVED lines=10> */
[----:B------:R-:W-:Y:S02]  /*2e000*/  LOP3.LUT P4, RZ, R2, 0x200000, RZ, 0xc0, !PT ;  /* 0x0020000002ff7812 */ /* 0x000fe4000788c0ff */
[----:B------:R-:W-:Y:S01]  /*2e010*/  PRMT R26, RZ, 0x7610, R26 ;  /* 0x00007610ff1a7816 */ /* 0x000fe2000000001a */
[----:B------:R-:W2:Y:S01]  /*2e020*/  LDL.LU R221, [R1+0x71c] ;  /* 0x00071c0001dd7983 */ /* 0x000ea20000300800 */
        /* <DEDUP_REMOVED lines=13> */
[----:B------:R-:W4:Y:S01]  /*2e100*/  @!P3 LDG.E.U8 R10, desc[UR8][R14.64+0xa0] ;  /* 0x0000a0080e0ab981 */ /* 0x000f22000c1e1100 */
[----:B0-----:R-:W-:-:S05]  /*2e110*/  @!P3 IADD3 R8, P5, R85, R30, RZ ;  /* 0x0000001e5508b210 */ /* 0x001fca0007fbe0ff */
[----:B-1----:R-:W-:Y:S01]  /*2e120*/  @!P3 IMAD.X R9, R84, 0x1, R31, P5 ;  /* 0x000000015409b824 */ /* 0x002fe200028e061f */
[----:B----4-:R-:W-:-:S04]  /*2e130*/  LOP3.LUT R10, R10, 0xff, RZ, 0xc0, !PT ;  /* 0x000000ff0a0a7812 */ /* 0x010fc800078ec0ff */
[----:B------:R-:W-:-:S05]  /*2e140*/  F2FP.F16.E4M3.UNPACK_B R10, R10 ;  /* 0x0000000aff0a723e */ /* 0x000fca00020006ff */
[----:B------:R-:W-:-:S05]  /*2e150*/  HADD2.F32 R10, -RZ, R10.H0_H0 ;  /* 0x2000000aff0a7230 */ /* 0x000fca0000004100 */
[----:B------:R-:W-:-:S04]  /*2e160*/  FMUL R10, R10, UR5 ;  /* 0x000000050a0a7c20 */ /* 0x000fc80008400000 */
[----:B------:R-:W-:Y:S02]  /*2e170*/  FFMA R10, R219, UR4, R10 ;  /* 0x00000004db0a7c23 */ /* 0x000fe4000800000a */
[----:B------:R-:W4:Y:S03]  /*2e180*/  LDL.LU R219, [R1+0x724] ;  /* 0x0007240001db7983 */ /* 0x000f260000300800 */
[----:B------:R-:W-:Y:S02]  /*2e190*/  F2FP.SATFINITE.E4M3.F32.PACK_AB_MERGE_C R31, RZ, R10, RZ ;  /* 0x0000000aff1f723e */ /* 0x000fe400048070ff */
[----:B-----5:R-:W0:Y:S03]  /*2e1a0*/  @!P4 LDC.64 R10, c[0x0][0x5c0] ;  /* 0x00017000ff0acb82 */ /* 0x020e260000000a00 */
[----:B------:R1:W-:Y:S04]  /*2e1b0*/  @!P3 STG.E.U8 desc[UR8][R8.64+0xa0], R31 ;  /* 0x0000a01f0800b986 */ /* 0x0003e8000c101108 */
[----:B------:R-:W5:Y:S01]  /*2e1c0*/  @!P4 LDG.E.U8 R26, desc[UR8][R14.64+0xa1] ;  /* 0x0000a1080e1ac981 */ /* 0x000f62000c1e1100 */
[----:B-1----:R-:W-:-:S02]  /*2e1d0*/  PRMT R8, RZ, 0x7610, R8 ;  /* 0x00007610ff087816 */ /* 0x002fc40000000008 */
[----:B0-----:R-:W-:-:S05]  /*2e1e0*/  @!P4 IADD3 R10, P5, R83, R10, RZ ;  /* 0x0000000a530ac210 */ /* 0x001fca0007fbe0ff */
[----:B------:R-:W-:Y:S01]  /*2e1f0*/  @!P4 IMAD.X R11, R82, 0x1, R11, P5 ;  /* 0x00000001520bc824 */ /* 0x000fe200028e060b */
[----:B-----5:R-:W-:-:S04]  /*2e200*/  LOP3.LUT R26, R26, 0xff, RZ, 0xc0, !PT ;  /* 0x000000ff1a1a7812 */ /* 0x020fc800078ec0ff */
[----:B------:R-:W-:-:S05]  /*2e210*/  F2FP.F16.E4M3.UNPACK_B R26, R26 ;  /* 0x0000001aff1a723e */ /* 0x000fca00020006ff */
[----:B------:R-:W-:-:S05]  /*2e220*/  HADD2.F32 R26, -RZ, R26.H0_H0 ;  /* 0x2000001aff1a7230 */ /* 0x000fca0000004100 */
[----:B------:R-:W-:-:S04]  /*2e230*/  FMUL R26, R26, UR5 ;  /* 0x000000051a1a7c20 */ /* 0x000fc80008400000 */
[----:B--2---:R-:W-:Y:S01]  /*2e240*/  FFMA R26, R221, UR4, R26 ;  /* 0x00000004dd1a7c23 */ /* 0x004fe2000800001a */
[----:B------:R-:W-:Y:S02]  /*2e250*/  LOP3.LUT P5, RZ, R27, 0x80, RZ, 0xc0, !PT ;  /* 0x000000801bff7812 */ /* 0x000fe400078ac0ff */
[----:B------:R-:W-:Y:S01]  /*2e260*/  LOP3.LUT P3, RZ, R2, 0x100000, RZ, 0xc0, !PT ;  /* 0x0010000002ff7812 */ /* 0x000fe2000786c0ff */
[----:B------:R-:W2:Y:S01]  /*2e270*/  LDL.LU R221, [R1+0x728] ;  /* 0x0007280001dd7983 */ /* 0x000ea20000300800 */
[----:B------:R-:W-:-:S05]  /*2e280*/  F2FP.SATFINITE.E4M3.F32.PACK_AB_MERGE_C R9, RZ, R26, RZ ;  /* 0x0000001aff09723e */ /* 0x000fca00048070ff */
[----:B------:R0:W-:Y:S04]  /*2e290*/  @!P4 STG.E.U8 desc[UR8][R10.64+0xa1], R9 ;  /* 0x0000a1090a00c986 */ /* 0x0001e8000c101108 */
[----:B------:R-:W5:Y:S02]  /*2e2a0*/  @!P6 LDG.E.U8 R8, desc[UR8][R12.64+0xa8] ;  /* 0x0000a8080c08e981 */ /* 0x000f64000c1e1100 */
[----:B-----5:R-:W-:-:S04]  /*2e2b0*/  LOP3.LUT R8, R8, 0xff, RZ, 0xc0, !PT ;  /* 0x000000ff08087812 */ /* 0x020fc800078ec0ff */
[----:B------:R-:W-:-:S05]  /*2e2c0*/  F2FP.F16.E4M3.UNPACK_B R8, R8 ;  /* 0x00000008ff08723e */ /* 0x000fca00020006ff */
[----:B------:R-:W-:-:S05]  /*2e2d0*/  HADD2.F32 R8, -RZ, R8.H0_H0 ;  /* 0x20000008ff087230 */ /* 0x000fca0000004100 */
[----:B------:R-:W-:-:S04]  /*2e2e0*/  FMUL R8, R8, UR5 ;  /* 0x0000000508087c20 */ /* 0x000fc80008400000 */
[----:B---3--:R-:W-:Y:S01]  /*2e2f0*/  FFMA R8, R220, UR4, R8 ;  /* 0x00000004dc087c23 */ /* 0x008fe20008000008 */
[----:B0-----:R-:W-:Y:S02]  /*2e300*/  PRMT R10, RZ, 0x7610, R10 ;  /* 0x00007610ff0a7816 */ /* 0x001fe4000000000a */
[----:B------:R-:W-:Y:S01]  /*2e310*/  LOP3.LUT P2, RZ, R2, 0x400000, RZ, 0xc0, !PT ;  /* 0x0040000002ff7812 */ /* 0x000fe2000784c0ff */
[----:B------:R-:W3:Y:S01]  /*2e320*/  LDL.LU R220, [R1+0x72c] ;  /* 0x00072c0001dc7983 */ /* 0x000ee20000300800 */
[----:B------:R-:W-:Y:S02]  /*2e330*/  F2FP.SATFINITE.E4M3.F32.PACK_AB_MERGE_C R31, RZ, R8, RZ ;  /* 0x00000008ff1f723e */ /* 0x000fe400048070ff */
[----:B------:R-:W-:-:S03]  /*2e340*/  PRMT R8, RZ, 0x7610, R8 ;  /* 0x00007610ff087816 */ /* 0x000fc60000000008 */
[----:B------:R-:W-:Y:S04]  /*2e350*/  @!P6 STG.E.U8 desc[UR8][R42.64+0xa8], R31 ;  /* 0x0000a81f2a00e986 */ /* 0x000fe8000c101108 */
[----:B------:R0:W5:Y:S02]  /*2e360*/  @!P5 LDG.E.U8 R8, desc[UR8][R12.64+0xa9] ;  /* 0x0000a9080c08d981 */ /* 0x000164000c1e1100 */
        /* <DEDUP_REMOVED lines=9> */
[----:B------:R-:W1:Y:S03]  /*2e400*/  @!P3 LDC.64 R8, c[0x0][0x5c0] ;  /* 0x00017000ff08bb82 */ /* 0x000e660000000a00 */
[----:B------:R5:W-:Y:S04]  /*2e410*/  @!P5 STG.E.U8 desc[UR8][R40.64+0xa9], R11 ;  /* 0x0000a90b2800d986 */ /* 0x000be8000c101108 */
[----:B------:R-:W2:Y:S01]  /*2e420*/  @!P3 LDG.E.U8 R10, desc[UR8][R14.64+0xa8] ;  /* 0x0000a8080e0ab981 */ /* 0x000ea2000c1e1100 */
[----:B-1----:R-:W-:-:S05]  /*2e430*/  @!P3 IADD3 R8, P4, R81, R8, RZ ;  /* 0x000000085108b210 */ /* 0x002fca0007f9e0ff */
[----:B------:R-:W-:Y:S01]  /*2e440*/  @!P3 IMAD.X R9, R78, 0x1, R9, P4 ;  /* 0x000000014e09b824 */ /* 0x000fe200020e0609 */
[----:B--2---:R-:W-:-:S04]  /*2e450*/  LOP3.LUT R10, R10, 0xff, RZ, 0xc0, !PT ;  /* 0x000000ff0a0a7812 */ /* 0x004fc800078ec0ff */
[----:B------:R-:W-:-:S05]  /*2e460*/  F2FP.F16.E4M3.UNPACK_B R10, R10 ;  /* 0x0000000aff0a723e */ /* 0x000fca00020006ff */
[----:B------:R-:W-:-:S05]  /*2e470*/  HADD2.F32 R10, -RZ, R10.H0_H0 ;  /* 0x2000000aff0a7230 */ /* 0x000fca0000004100 */
[----:B------:R-:W-:-:S04]  /*2e480*/  FMUL R10, R10, UR5 ;  /* 0x000000050a0a7c20 */ /* 0x000fc80008400000 */
[----:B------:R-:W-:Y:S01]  /*2e490*/  FFMA R10, R221, UR4, R10 ;  /* 0x00000004dd0a7c23 */ /* 0x000fe2000800000a */
[----:B------:R-:W-:Y:S01]  /*2e4a0*/  LOP3.LUT P5, RZ, R27, 0x20, RZ, 0xc0, !PT ;  /* 0x000000201bff7812 */ /* 0x000fe200078ac0ff */
[----:B------:R-:W2:Y:S03]  /*2e4b0*/  LDL.LU R221, [R1+0x734] ;  /* 0x0007340001dd7983 */ /* 0x000ea60000300800 */
[----:B-----5:R-:W-:Y:S02]  /*2e4c0*/  F2FP.SATFINITE.E4M3.F32.PACK_AB_MERGE_C R11, RZ, R10, RZ ;  /* 0x0000000aff0b723e */ /* 0x020fe400048070ff */
[----:B------:R-:W-:-:S03]  /*2e4d0*/  PRMT R10, RZ, 0x7610, R10 ;  /* 0x00007610ff0a7816 */ /* 0x000fc6000000000a */
[----:B------:R1:W-:Y:S04]  /*2e4e0*/  @!P3 STG.E.U8 desc[UR8][R8.64+0xa8], R11 ;  /* 0x0000a80b0800b986 */ /* 0x0003e8000c101108 */
[----:B------:R-:W5:Y:S01]  /*2e4f0*/  @!P2 LDG.E.U8 R10, desc[UR8][R14.64+0xa9] ;  /* 0x0000a9080e0aa981 */ /* 0x000f62000c1e1100 */
[----:B0-----:R-:W-:-:S05]  /*2e500*/  @!P2 IADD3 R76, P3, R76, R12, RZ ;  /* 0x0000000c4c4ca210 */ /* 0x001fca0007f7e0ff */
[----:B------:R-:W-:Y:S01]  /*2e510*/  @!P2 IMAD.X R77, R75, 0x1, R13, P3 ;  /* 0x000000014b4da824 */ /* 0x000fe200018e060d */
[----:B-1----:R-:W-:Y:S02]  /*2e520*/  PRMT R8, RZ, 0x7610, R8 ;  /* 0x00007610ff087816 */ /* 0x002fe40000000008 */
        /* <DEDUP_REMOVED lines=9> */
[----:B------:R-:W5:Y:S01]  /*2e5c0*/  @!P6 LDG.E.U8 R8, desc[UR8][R16.64+0xa0] ;  /* 0x0000a0081008e981 */ /* 0x000f62000c1e1100 */
[----:B------:R-:W0:Y:S01]  /*2e5d0*/  @!P1 LDC.64 R12, c[0x0][0x5c0] ;  /* 0x00017000ff0c9b82 */ /* 0x000e220000000a00 */
[----:B-----5:R-:W-:-:S04]  /*2e5e0*/  LOP3.LUT R8, R8, 0xff, RZ, 0xc0, !PT ;  /* 0x000000ff08087812 */ /* 0x020fc800078ec0ff */
[----:B------:R-:W-:-:S05]  /*2e5f0*/  F2FP.F16.E4M3.UNPACK_B R8, R8 ;  /* 0x00000008ff08723e */ /* 0x000fca00020006ff */
[----:B------:R-:W-:-:S05]  /*2e600*/  HADD2.F32 R8, -RZ, R8.H0_H0 ;  /* 0x20000008ff087230 */ /* 0x000fca0000004100 */
[----:B------:R-:W-:-:S04]  /*2e610*/  FMUL R8, R8, UR5 ;  /* 0x0000000508087c20 */ /* 0x000fc80008400000 */
[----:B----4-:R-:W-:Y:S01]  /*2e620*/  FFMA R8, R219, UR4, R8 ;  /* 0x00000004db087c23 */ /* 0x010fe20008000008 */
[----:B------:R-:W-:Y:S02]  /*2e630*/  LOP3.LUT P0, RZ, R2, 0x1000000, RZ, 0xc0, !PT ;  /* 0x0100000002ff7812 */ /* 0x000fe4000780c0ff */
[----:B0-----:R-:W-:Y:S01]  /*2e640*/  @!P1 IADD3 R74, P2, R74, R12, RZ ;  /* 0x0000000c4a4a9210 */ /* 0x001fe20007f5e0ff */
[----:B------:R-:W4:Y:S01]  /*2e650*/  LDL.LU R219, [R1+0x73c] ;  /* 0x00073c0001db7983 */ /* 0x000f220000300800 */
        /* <DEDUP_REMOVED lines=11> */
[----:B------:R-:W-:Y:S02]  /*2e710*/  LOP3.LUT P6, RZ, R27, 0x10, RZ, 0xc0, !PT ;  /* 0x000000101bff7812 */ /* 0x000fe400078cc0ff */
[----:B0-----:R-:W-:Y:S01]  /*2e720*/  @!P0 IADD3 R56, P2, R56, R10, RZ ;  /* 0x0000000a38388210 */ /* 0x001fe20007f5e0ff */
        /* <DEDUP_REMOVED lines=10> */
[----:B------:R-:W-:Y:S01]  /*2e7d0*/  @!P0 IMAD.X R57, R29, 0x1, R11, P2 ;  /* 0x000000011d398824 */ /* 0x000fe200010e060b */
[----:B------:R-:W-:Y:S01]  /*2e7e0*/  ISETP.GE.AND P5, PT, R3, 0x101, PT ;  /* 0x000001010300780c */ /* 0x000fe20003fa6270 */
[----:B------:R-:W3:Y:S02]  /*2e7f0*/  LDL.LU R220, [R1+0x744] ;  /* 0x0007440001dc7983 */ /* 0x000ee40000300800 */
[----:B0-----:R-:W-:Y:S02]  /*2e800*/  F2FP.SATFINITE.E4M3.F32.PACK_AB_MERGE_C R9, RZ, R8, RZ ;  /* 0x00000008ff09723e */ /* 0x001fe400048070ff */
        /* <DEDUP_REMOVED lines=12> */
[----:B------:R-:W-:-:S13]  /*2e8d0*/  ISETP.LT.OR P1, PT, R24, 0xaa, !P5 ;  /* 0x000000aa1800780c */ /* 0x000fda0006f21670 */
[----:B0-----:R-:W0:Y:S01]  /*2e8e0*/  @!P1 LDC.64 R10, c[0x0][0x5c0] ;  /* 0x00017000ff0a9b82 */ /* 0x001e220000000a00 */
[----:B----4-:R-:W-:-:S04]  /*2e8f0*/  LOP3.LUT R8, R8, 0xff, RZ, 0xc0, !PT ;  /* 0x000000ff08087812 */ /* 0x010fc800078ec0ff */
        /* <DEDUP_REMOVED lines=8> */
[----:B------:R-:W4:Y:S01]  /*2e980*/  @!P1 LDG.E.U8 R8, desc[UR8][R16.64+0xa9] ;  /* 0x0000a90810089981 */ /* 0x000f22000c1e1100 */
[----:B------:R-:W-:Y:S02]  /*2e990*/  ISETP.GE.AND P6, PT, R3, 0x109, PT ;  /* 0x000001090300780c */ /* 0x000fe40003fc6270 */
[----:B----4-:R-:W-:-:S04]  /*2e9a0*/  LOP3.LUT R8, R8, 0xff, RZ, 0xc0, !PT ;  /* 0x000000ff08087812 */ /* 0x010fc800078ec0ff */
[----:B------:R-:W-:-:S05]  /*2e9b0*/  F2FP.F16.E4M3.UNPACK_B R8, R8 ;  /* 0x00000008ff08723e */ /* 0x000fca00020006ff */
[----:B------:R-:W-:Y:S01]  /*2e9c0*/  HADD2.F32 R9, -RZ, R8.H0_H0 ;  /* 0x20000008ff097230 */ /* 0x000fe20000004100 */
[----:B0-----:R-:W-:-:S04]  /*2e9d0*/  @!P1 IADD3 R8, P0, P2, R6, UR61, R10 ;  /* 0x0000003d06089c10 */ /* 0x001fc8000fa1e00a */
[----:B------:R-:W-:Y:S01]  /*2e9e0*/  FMUL R10, R9, UR5 ;  /* 0x00000005090a7c20 */ /* 0x000fe20008400000 */
[----:B------:R-:W-:Y:S02]  /*2e9f0*/  @!P1 IADD3.X R9, R25, UR60, R11, P0, P2 ;  /* 0x0000003c19099c10 */ /* 0x000fe400087e440b */
[----:B------:R-:W-:Y:S01]  /*2ea00*/  ISETP.LT.OR P0, PT, R24, 0xa9, !P6 ;  /* 0x000000a91800780c */ /* 0x000fe20007701670 */
[----:B---3--:R-:W-:Y:S01]  /*2ea10*/  FFMA R10, R220, UR4, R10 ;  /* 0x00000004dc0a7c23 */ /* 0x008fe2000800000a */
[----:B-1----:R-:W-:Y:S02]  /*2ea20*/  IMAD.U32 R13, RZ, RZ, UR7 ;  /* 0x00000007ff0d7e24 */ /* 0x002fe4000f8e00ff */
[----:B------:R-:W-:Y:S01]  /*2ea30*/  IMAD.U32 R12, RZ, RZ, UR6 ;  /* 0x00000006ff0c7e24 */ /* 0x000fe2000f8e00ff */
[----:B------:R-:W-:Y:S01]  /*2ea40*/  ISETP.LT.OR P3, PT, R24, 0xaa, !P6 ;  /* 0x000000aa1800780c */ /* 0x000fe20007761670 */
[----:B------:R-:W3:Y:S01]  /*2ea50*/  LDL.LU R220, [R1+0x74c] ;  /* 0x00074c0001dc7983 */ /* 0x000ee20000300800 */
[----:B------:R-:W-:-:S02]  /*2ea60*/  F2FP.SATFINITE.E4M3.F32.PACK_AB_MERGE_C R11, RZ, R10, RZ ;  /* 0x0000000aff0b723e */ /* 0x000fc400048070ff */
[----:B------:R-:W-:-:S03]  /*2ea70*/  PRMT R10, RZ, 0x7610, R10 ;  /* 0x00007610ff0a7816 */ /* 0x000fc6000000000a */
[----:B------:R0:W-:Y:S04]  /*2ea80*/  @!P1 STG.E.U8 desc[UR8][R8.64+0xa9], R11 ;  /* 0x0000a90b08009986 */ /* 0x0001e8000c101108 */
[----:B------:R-:W4:Y:S01]  /*2ea90*/  @!P0 LDG.E.U8 R10, desc[UR8][R18.64+0xa8] ;  /* 0x0000a808120a8981 */ /* 0x000f22000c1e1100 */
[----:B------:R-:W0:Y:S01]  /*2eaa0*/  @!P0 LDC.64 R14, c[0x0][0x5c0] ;  /* 0x00017000ff0e8b82 */ /* 0x000e220000000a00 */
[----:B------:R-:W-:-:S04]  /*2eab0*/  @!P0 IADD3 R13, P1, P2, R13, UR61, R6 ;  /* 0x0000003d0d0d8c10 */ /* 0x000fc8000fa3e006 */
[----:B------:R-:W-:Y:S02]  /*2eac0*/  @!P0 IADD3.X R12, R12, UR60, R25, P1, P2 ;  /* 0x0000003c0c0c8c10 */ /* 0x000fe40008fe4419 */
[----:B0-----:R-:W-:-:S05]  /*2ead0*/  @!P0 IADD3 R8, P1, R13, R14, RZ ;  /* 0x0000000e0d088210 */ /* 0x001fca0007f3e0ff */
[----:B------:R-:W-:Y:S02]  /*2eae0*/  @!P0 IMAD.X R9, R12, 0x1, R15, P1 ;  /* 0x000000010c098824 */ /* 0x000fe400008e060f */
[----:B------:R-:W0:Y:S01]  /*2eaf0*/  @!P3 LDC.64 R14, c[0x0][0x5c0] ;  /* 0x00017000ff0ebb82 */ /* 0x000e220000000a00 */
[----:B----4-:R-:W-:-:S04]  /*2eb00*/  LOP3.LUT R10, R10, 0xff, RZ, 0xc0, !PT ;  /* 0x000000ff0a0a7812 */ /* 0x010fc800078ec0ff */
[----:B------:R-:W-:-:S05]  /*2eb10*/  F2FP.F16.E4M3.UNPACK_B R10, R10 ;  /* 0x0000000aff0a723e */ /* 0x000fca00020006ff */
[----:B------:R-:W-:-:S05]  /*2eb20*/  HADD2.F32 R10, -RZ, R10.H0_H0 ;  /* 0x2000000aff0a7230 */ /* 0x000fca0000004100 */
[----:B------:R-:W-:-:S04]  /*2eb30*/  FMUL R10, R10, UR5 ;  /* 0x000000050a0a7c20 */ /* 0x000fc80008400000 */
[----:B--2---:R-:W-:Y:S01]  /*2eb40*/  FFMA R10, R221, UR4, R10 ;  /* 0x00000004dd0a7c23 */ /* 0x004fe2000800000a */
[----:B------:R-:W-:Y:S01]  /*2eb50*/  IMAD.U32 R13, RZ, RZ, UR7 ;  /* 0x00000007ff0d7e24 */ /* 0x000fe2000f8e00ff */
[----:B------:R-:W-:Y:S01]  /*2eb60*/  ISETP.GE.AND P5, PT, R3, 0x181, PT ;  /* 0x000001810300780c */ /* 0x000fe20003fa6270 */
[----:B------:R-:W-:Y:S01]  /*2eb70*/  IMAD.U32 R12, RZ, RZ, UR6 ;  /* 0x00000006ff0c7e24 */ /* 0x000fe2000f8e00ff */
[----:B------:R-:W2:Y:S01]  /*2eb80*/  LDL.LU R221, [R1+0x750] ;  /* 0x0007500001dd7983 */ /* 0x000ea20000300800 */
[----:B------:R-:W-:Y:S02]  /*2eb90*/  F2FP.SATFINITE.E4M3.F32.PACK_AB_MERGE_C R11, RZ, R10, RZ ;  /* 0x0000000aff0b723e */ /* 0x000fe400048070ff */
[----:B------:R-:W-:-:S03]  /*2eba0*/  PRMT R10, RZ, 0x7610, R10 ;  /* 0x00007610ff0a7816 */ /* 0x000fc6000000000a */
[----:B------:R0:W-:Y:S04]  /*2ebb0*/  @!P0 STG.E.U8 desc[UR8][R8.64+0xa8], R11 ;  /* 0x0000a80b08008986 */ /* 0x0001e8000c101108 */
[----:B------:R-:W4:Y:S01]  /*2ebc0*/  @!P3 LDG.E.U8 R10, desc[UR8][R18.64+0xa9] ;  /* 0x0000a908120ab981 */ /* 0x000f22000c1e1100 */
[----:B------:R-:W-:Y:S02]  /*2ebd0*/  @!P3 IADD3 R13, P1, P2, R13, UR61, R6 ;  /* 0x0000003d0d0dbc10 */ /* 0x000fe4000fa3e006 */
[----:B------:R-:W-:Y:S02]  /*2ebe0*/  ISETP.LT.OR P0, PT, R24, 0xa1, !P5 ;  /* 0x000000a11800780c */ /* 0x000fe40006f01670 */
[----:B------:R-:W-:Y:S02]  /*2ebf0*/  @!P3 IADD3.X R12, R12, UR60, R25, P1, P2 ;  /* 0x0000003c0c0cbc10 */ /* 0x000fe40008fe4419 */
[----:B0-----:R-:W-:-:S05]  /*2ec00*/  @!P3 IADD3 R8, P1, R13, R14, RZ ;  /* 0x0000000e0d08b210 */ /* 0x001fca0007f3e0ff */
[----:B------:R-:W-:-:S04]  /*2ec10*/  @!P3 IMAD.X R9, R12, 0x1, R15, P1 ;  /* 0x000000010c09b824 */ /* 0x000fc800008e060f */
[----:B------:R-:W0:Y:S01]  /*2ec20*/  @!P0 LDC.64 R14, c[0x0][0x5c0] ;  /* 0x00017000ff0e8b82 */ /* 0x000e220000000a00 */
[----:B----4-:R-:W-:-:S04]  /*2ec30*/  LOP3.LUT R10, R10, 0xff, RZ, 0xc0, !PT ;  /* 0x000000ff0a0a7812 */ /* 0x010fc800078ec0ff */
[----:B------:R-:W-:-:S05]  /*2ec40*/  F2FP.F16.E4M3.UNPACK_B R10, R10 ;  /* 0x0000000aff0a723e */ /* 0x000fca00020006ff */
[----:B------:R-:W-:-:S05]  /*2ec50*/  HADD2.F32 R10, -RZ, R10.H0_H0 ;  /* 0x2000000aff0a7230 */ /* 0x000fca0000004100 */
[----:B------:R-:W-:-:S04]  /*2ec60*/  FMUL R10, R10, UR5 ;  /* 0x000000050a0a7c20 */ /* 0x000fc80008400000 */
[----:B---3--:R-:W-:Y:S01]  /*2ec70*/  FFMA R10, R220, UR4, R10 ;  /* 0x00000004dc0a7c23 */ /* 0x008fe2000800000a */
[----:B------:R-:W-:Y:S01]  /*2ec80*/  ISETP.LT.OR P1, PT, R24, 0xa2, !P5 ;  /* 0x000000a21800780c */ /* 0x000fe20006f21670 */
[----:B------:R-:W3:Y:S03]  /*2ec90*/  LDL.LU R220, [R1+0x754] ;  /* 0x0007540001dc7983 */ /* 0x000ee60000300800 */
[----:B------:R-:W-:Y:S02]  /*2eca0*/  F2FP.SATFINITE.E4M3.F32.PACK_AB_MERGE_C R13, RZ, R10, RZ ;  /* 0x0000000aff0d723e */ /* 0x000fe400048070ff */
[----:B------:R-:W-:-:S03]  /*2ecb0*/  PRMT R10, RZ, 0x7610, R10 ;  /* 0x00007610ff0a7816 */ /* 0x000fc6000000000a */
[----:B------:R1:W-:Y:S04]  /*2ecc0*/  @!P3 STG.E.U8 desc[UR8][R8.64+0xa9], R13 ;  /* 0x0000a90d0800b986 */ /* 0x0003e8000c101108 */
[----:B------:R-:W4:Y:S01]  /*2ecd0*/  @!P0 LDG.E.U8 R10, desc[UR8][R20.64+0xa0] ;  /* 0x0000a008140a8981 */ /* 0x000f22000c1e1100 */
[----:B-1----:R-:W-:Y:S02]  /*2ece0*/  @!P0 IMAD.MOV.U32 R8, RZ, RZ, R6 ;  /* 0x000000ffff088224 */ /* 0x002fe400078e0006 */
[----:B------:R-:W-:Y:S01]  /*2ecf0*/  @!P0 IMAD.MOV.U32 R9, RZ, RZ, R25 ;  /* 0x000000ffff098224 */ /* 0x000fe200078e0019 */
[----:B----4-:R-:W-:-:S04]  /*2ed00*/  LOP3.LUT R10, R10, 0xff, RZ, 0xc0, !PT ;  /* 0x000000ff0a0a7812 */ /* 0x010fc800078ec0ff */
[----:B------:R-:W-:-:S05]  /*2ed10*/  F2FP.F16.E4M3.UNPACK_B R10, R10 ;  /* 0x0000000aff0a723e */ /* 0x000fca00020006ff */
[----:B------:R-:W-:-:S05]  /*2ed20*/  HADD2.F32 R10, -RZ, R10.H0_H0 ;  /* 0x2000000aff0a7230 */ /* 0x000fca0000004100 */
[----:B------:R-:W-:Y:S01]  /*2ed30*/  FMUL R12, R10, UR5 ;  /* 0x000000050a0c7c20 */ /* 0x000fe20008400000 */
[----:B------:R-:W-:-:S04]  /*2ed40*/  @!P0 IMAD.WIDE.U32 R10, R4, 0x180, R8 ;  /* 0x00000180040a8825 */ /* 0x000fc800078e0008 */
[----:B------:R-:W-:Y:S02]  /*2ed50*/  @!P0 IMAD R9, R5, 0x180, RZ ;  /* 0x0000018005098824 */ /* 0x000fe400078e02ff */
[----:B--2---:R-:W-:Y:S01]  /*2ed60*/  FFMA R12, R221, UR4, R12 ;  /* 0x00000004dd0c7c23 */ /* 0x004fe2000800000c */
[----:B0-----:R-:W-:Y:S02]  /*2ed70*/  @!P0 IADD3 R8, P2, R10, R14, RZ ;  /* 0x0000000e0a088210 */ /* 0x001fe40007f5e0ff */
[----:B------:R-:W-:Y:S02]  /*2ed80*/  PRMT R10, RZ, 0x7610, R10 ;  /* 0x00007610ff0a7816 */ /* 0x000fe4000000000a */
[----:B------:R-:W-:Y:S02]  /*2ed90*/  ISETP.GE.AND P6, PT, R3, 0x189, PT ;  /* 0x000001890300780c */ /* 0x000fe40003fc6270 */
[----:B------:R-:W-:Y:S02]  /*2eda0*/  F2FP.SATFINITE.E4M3.F32.PACK_AB_MERGE_C R13, RZ, R12, RZ ;  /* 0x0000000cff0d723e */ /* 0x000fe400048070ff */
[----:B------:R-:W-:Y:S01]  /*2edb0*/  @!P0 IADD3.X R9, R15, R11, R9, P2, !PT ;  /* 0x0000000b0f098210 */ /* 0x000fe200017fe409 */
[----:B------:R-:W2:Y:S01]  /*2edc0*/  LDL.LU R221, [R1+0x758] ;  /* 0x0007580001dd7983 */ /* 0x000ea20000300800 */
[----:B------:R-:W0:Y:S01]  /*2edd0*/  @!P1 LDC.64 R14, c[0x0][0x5c0] ;  /* 0x00017000ff0e9b82 */ /* 0x000e220000000a00 */
[----:B------:R-:W-:-:S02]  /*2ede0*/  @!P1 IMAD R3, R5, 0x180, RZ ;  /* 0x0000018005039824 */ /* 0x000fc400078e02ff */
[----:B------:R-:W4:Y:S04]  /*2edf0*/  LDL.LU R219, [R1+0x75c] ;  /* 0x00075c0001db7983 */ /* 0x000f280000300800 */
[----:B------:R1:W-:Y:S04]  /*2ee00*/  @!P0 STG.E.U8 desc[UR8][R8.64+0xa0], R13 ;  /* 0x0000a00d08008986 */ /* 0x0003e8000c101108 */
[----:B------:R-:W5:Y:S01]  /*2ee10*/  @!P1 LDG.E.U8 R10, desc[UR8][R20.64+0xa1] ;  /* 0x0000a108140a9981 */ /* 0x000f62000c1e1100 */
[----:B------:R-:W-:Y:S01]  /*2ee20*/  ISETP.LT.OR P0, PT, R24, 0xa1, !P6 ;  /* 0x000000a11800780c */ /* 0x000fe20007701670 */
[----:B-1----:R-:W-:-:S02]  /*2ee30*/  @!P1 IMAD.MOV.U32 R8, RZ, RZ, R6 ;  /* 0x000000ffff089224 */ /* 0x002fc400078e0006 */
[----:B------:R-:W-:-:S10]  /*2ee40*/  @!P1 IMAD.MOV.U32 R9, RZ, RZ, R25 ;  /* 0x000000ffff099224 */ /* 0x000fd400078e0019 */
[----:B------:R-:W1:Y:S01]  /*2ee50*/  @!P0 LDC.64 R16, c[0x0][0x5c0] ;  /* 0x00017000ff108b82 */ /* 0x000e620000000a00 */
[----:B-----5:R-:W-:-:S04]  /*2ee60*/  LOP3.LUT R10, R10, 0xff, RZ, 0xc0, !PT ;  /* 0x000000ff0a0a7812 */ /* 0x020fc800078ec0ff */
[----:B------:R-:W-:-:S05]  /*2ee70*/  F2FP.F16.E4M3.UNPACK_B R10, R10 ;  /* 0x0000000aff0a723e */ /* 0x000fca00020006ff */
[----:B------:R-:W-:-:S05]  /*2ee80*/  HADD2.F32 R10, -RZ, R10.H0_H0 ;  /* 0x2000000aff0a7230 */ /* 0x000fca0000004100 */
[----:B------:R-:W-:Y:S01]  /*2ee90*/  FMUL R12, R10, UR5 ;  /* 0x000000050a0c7c20 */ /* 0x000fe20008400000 */
[----:B------:R-:W-:-:S04]  /*2eea0*/  @!P1 IMAD.WIDE.U32 R10, R4, 0x180, R8 ;  /* 0x00000180040a9825 */ /* 0x000fc800078e0008 */
[----:B---3--:R-:W-:Y:S01]  /*2eeb0*/  FFMA R12, R220, UR4, R12 ;  /* 0x00000004dc0c7c23 */ /* 0x008fe2000800000c */
[----:B0-----:R-:W-:-:S04]  /*2eec0*/  @!P1 IADD3 R8, P2, R10, R14, RZ ;  /* 0x0000000e0a089210 */ /* 0x001fc80007f5e0ff */
[----:B------:R-:W-:Y:S02]  /*2eed0*/  F2FP.SATFINITE.E4M3.F32.PACK_AB_MERGE_C R13, RZ, R12, RZ ;  /* 0x0000000cff0d723e */ /* 0x000fe400048070ff */
[--C-:B------:R-:W-:Y:S02]  /*2eee0*/  @!P1 IADD3.X R9, R15, R11, R3.reuse, P2, !PT ;  /* 0x0000000b0f099210 */ /* 0x100fe400017fe403 */
[----:B------:R-:W-:-:S03]  /*2eef0*/  PRMT R3, RZ, 0x7610, R3 ;  /* 0x00007610ff037816 */ /* 0x000fc60000000003 */
[----:B------:R0:W-:Y:S04]  /*2ef00*/  @!P1 STG.E.U8 desc[UR8][R8.64+0xa1], R13 ;  /* 0x0000a10d08009986 */ /* 0x0001e8000c101108 */
[----:B------:R-:W3:Y:S01]  /*2ef10*/  @!P0 LDG.E.U8 R3, desc[UR8][R22.64+0xa0] ;  /* 0x0000a00816038981 */ /* 0x000ee2000c1e1100 */
[----:B------:R-:W-:Y:S01]  /*2ef20*/  @!P0 IMAD R15, R5, 0x180, RZ ;  /* 0x00000180050f8824 */ /* 0x000fe200078e02ff */
[----:B------:R-:W-:Y:S01]  /*2ef30*/  ISETP.LT.OR P1, PT, R24, 0xa2, !P6 ;  /* 0x000000a21800780c */ /* 0x000fe20007721670 */
[----:B0-----:R-:W-:Y:S02]  /*2ef40*/  @!P0 IMAD.MOV.U32 R8, RZ, RZ, R6 ;  /* 0x000000ffff088224 */ /* 0x001fe400078e0006 */
[----:B------:R-:W-:Y:S02]  /*2ef50*/  @!P0 IMAD.MOV.U32 R9, RZ, RZ, R25 ;  /* 0x000000ffff098224 */ /* 0x000fe400078e0019 */
[----:B------:R-:W-:-:S04]  /*2ef60*/  @!P0 IMAD.WIDE.U32 R10, R4, 0x180, R8 ;  /* 0x00000180040a8825 */ /* 0x000fc800078e0008 */
[----:B------:R-:W-:Y:S01]  /*2ef70*/  @!P0 IMAD.IADD R8, R11, 0x1, R15 ;  /* 0x000000010b088824 */ /* 0x000fe200078e020f */
[----:B-1----:R-:W-:-:S04]  /*2ef80*/  @!P0 IADD3 R10, P2, P3, R10, UR7, R16 ;  /* 0x000000070a0a8c10 */ /* 0x002fc8000fb5e010 */
[----:B------:R-:W-:Y:S02]  /*2ef90*/  @!P0 IADD3.X R11, R8, UR6, R17, P2, P3 ;  /* 0x00000006080b8c10 */ /* 0x000fe400097e6411 */
[----:B------:R-:W0:Y:S01]  /*2efa0*/  @!P1 LDC.64 R16, c[0x0][0x5c0] ;  /* 0x00017000ff109b82 */ /* 0x000e220000000a00 */
[----:B---3--:R-:W-:-:S04]  /*2efb0*/  LOP3.LUT R3, R3, 0xff, RZ, 0xc0, !PT ;  /* 0x000000ff03037812 */ /* 0x008fc800078ec0ff */
[----:B------:R-:W-:-:S05]  /*2efc0*/  F2FP.F16.E4M3.UNPACK_B R3, R3 ;  /* 0x00000003ff03723e */ /* 0x000fca00020006ff */
[----:B------:R-:W-:-:S05]  /*2efd0*/  HADD2.F32 R3, -RZ, R3.H0_H0 ;  /* 0x20000003ff037230 */ /* 0x000fca0000004100 */
[----:B------:R-:W-:-:S04]  /*2efe0*/  FMUL R3, R3, UR5 ;  /* 0x0000000503037c20 */ /* 0x000fc80008400000 */
[----:B--2---:R-:W-:Y:S01]  /*2eff0*/  FFMA R3, R221, UR4, R3 ;  /* 0x00000004dd037c23 */ /* 0x004fe20008000003 */
[----:B------:R-:W-:Y:S02]  /*2f000*/  @!P1 IMAD.MOV.U32 R8, RZ, RZ, R6 ;  /* 0x000000ffff089224 */ /* 0x000fe400078e0006 */
[----:B------:R-:W-:Y:S02]  /*2f010*/  @!P1 IMAD.MOV.U32 R9, RZ, RZ, R25 ;  /* 0x000000ffff099224 */ /* 0x000fe400078e0019 */
[----:B------:R-:W-:Y:S01]  /*2f020*/  @!P1 IMAD R15, R5, 0x180, RZ ;  /* 0x00000180050f9824 */ /* 0x000fe200078e02ff */
[----:B------:R-:W-:Y:S02]  /*2f030*/  ISETP.LT.OR P2, PT, R24, 0xa9, !P5 ;  /* 0x000000a91800780c */ /* 0x000fe40006f41670 */
[----:B------:R-:W-:Y:S02]  /*2f040*/  F2FP.SATFINITE.E4M3.F32.PACK_AB_MERGE_C R13, RZ, R3, RZ ;  /* 0x00000003ff0d723e */ /* 0x000fe400048070ff */
[----:B------:R-:W-:Y:S01]  /*2f050*/  PRMT R3, RZ, 0x7610, R3 ;  /* 0x00007610ff037816 */ /* 0x000fe20000000003 */
[----:B------:R-:W2:Y:S04]  /*2f060*/  LDL.LU R221, [R1+0x760] ;  /* 0x0007600001dd7983 */ /* 0x000ea80000300800 */
[----:B------:R1:W-:Y:S01]  /*2f070*/  @!P0 STG.E.U8 desc[UR8][R10.64+0xa0], R13 ;  /* 0x0000a00d0a008986 */ /* 0x0003e2000c101108 */
[----:B------:R-:W-:-:S03]  /*2f080*/  @!P1 IMAD.WIDE.U32 R8, R4, 0x180, R8 ;  /* 0x0000018004089825 */ /* 0x000fc600078e0008 */
[----:B------:R-:W3:Y:S04]  /*2f090*/  LDL.LU R220, [R1+0x764] ;  /* 0x0007640001dc7983 */ /* 0x000ee80000300800 */
[----:B------:R-:W5:Y:S01]  /*2f0a0*/  @!P1 LDG.E.U8 R3, desc[UR8][R22.64+0xa1] ;  /* 0x0000a10816039981 */ /* 0x000f62000c1e1100 */
[----:B0-----:R-:W-:Y:S01]  /*2f0b0*/  @!P1 IADD3 R8, P0, P3, R8, UR7, R16 ;  /* 0x0000000708089c10 */ /* 0x001fe2000fb1e010 */
[----:B-1----:R-:W-:Y:S02]  /*2f0c0*/  @!P1 IMAD.IADD R10, R9, 0x1, R15 ;  /* 0x00000001090a9824 */ /* 0x002fe400078e020f */
[----:B------:R-:W0:Y:S03]  /*2f0d0*/  @!P2 LDC.64 R14, c[0x0][0x5c0] ;  /* 0x00017000ff0eab82 */ /* 0x000e260000000a00 */
[----:B------:R-:W-:-:S02]  /*2f0e0*/  @!P1 IADD3.X R9, R10, UR6, R17, P0, P3 ;  /* 0x000000060a099c10 */ /* 0x000fc400087e6411 */
        /* <DEDUP_REMOVED lines=9> */
[----:B------:R-:W-:Y:S01]  /*2f180*/  ISETP.LT.OR P0, PT, R24, 0xaa, !P5 ;  /* 0x000000aa1800780c */ /* 0x000fe20006f01670 */
[----:B-1----:R-:W-:Y:S02]  /*2f190*/  @!P2 IMAD.MOV.U32 R8, RZ, RZ, R6 ;  /* 0x000000ffff08a224 */ /* 0x002fe400078e0006 */
[----:B------:R-:W-:Y:S02]  /*2f1a0*/  @!P2 IMAD.MOV.U32 R9, RZ, RZ, R25 ;  /* 0x000000ffff09a224 */ /* 0x000fe400078e0019 */
[----:B------:R-:W-:-:S04]  /*2f1b0*/  @!P2 IMAD.WIDE.U32 R10, R4, 0x180, R8 ;  /* 0x00000180040aa825 */ /* 0x000fc800078e0008 */
[----:B------:R-:W-:Y:S01]  /*2f1c0*/  @!P2 IMAD R9, R5, 0x180, RZ ;  /* 0x000001800509a824 */ /* 0x000fe200078e02ff */
[----:B0-----:R-:W-:-:S04]  /*2f1d0*/  @!P2 IADD3 R8, P1, R10, R14, RZ ;  /* 0x0000000e0a08a210 */ /* 0x001fc80007f3e0ff */
[----:B------:R-:W-:Y:S02]  /*2f1e0*/  @!P2 IADD3.X R9, R15, R11, R9, P1, !PT ;  /* 0x0000000b0f09a210 */ /* 0x000fe40000ffe409 */
[----:B------:R-:W0:Y:S01]  /*2f1f0*/  @!P0 LDC.64 R14, c[0x0][0x5c0] ;  /* 0x00017000ff0e8b82 */ /* 0x000e220000000a00 */
[----:B----4-:R-:W-:-:S04]  /*2f200*/  LOP3.LUT R3, R3, 0xff, RZ, 0xc0, !PT ;  /* 0x000000ff03037812 */ /* 0x010fc800078ec0ff */
[----:B------:R-:W-:-:S05]  /*2f210*/  F2FP.F16.E4M3.UNPACK_B R3, R3 ;  /* 0x00000003ff03723e */ /* 0x000fca00020006ff */
[----:B------:R-:W-:-:S05]  /*2f220*/  HADD2.F32 R3, -RZ, R3.H0_H0 ;  /* 0x20000003ff037230 */ /* 0x000fca0000004100 */
[----:B------:R-:W-:-:S04]  /*2f230*/  FMUL R3, R3, UR5 ;  /* 0x0000000503037c20 */ /* 0x000fc80008400000 */
[----:B--2---:R-:W-:Y:S01]  /*2f240*/  FFMA R3, R221, UR4, R3 ;  /* 0x00000004dd037c23 */ /* 0x004fe20008000003 */
[----:B------:R-:W-:Y:S01]  /*2f250*/  ISETP.LT.OR P1, PT, R24, 0xa9, !P6 ;  /* 0x000000a91800780c */ /* 0x000fe20007721670 */
[----:B------:R-:W2:Y:S03]  /*2f260*/  LDL.LU R221, [R1+0x768] ;  /* 0x0007680001dd7983 */ /* 0x000ea60000300800 */
[----:B------:R-:W-:Y:S02]  /*2f270*/  F2FP.SATFINITE.E4M3.F32.PACK_AB_MERGE_C R13, RZ, R3, RZ ;  /* 0x00000003ff0d723e */ /* 0x000fe400048070ff */
[----:B------:R-:W-:-:S03]  /*2f280*/  PRMT R3, RZ, 0x7610, R3 ;  /* 0x00007610ff037816 */ /* 0x000fc60000000003 */
[----:B------:R1:W-:Y:S04]  /*2f290*/  @!P2 STG.E.U8 desc[UR8][R8.64+0xa8], R13 ;  /* 0x0000a80d0800a986 */ /* 0x0003e8000c101108 */
[----:B------:R-:W4:Y:S01]  /*2f2a0*/  @!P0 LDG.E.U8 R3, desc[UR8][R20.64+0xa9] ;  /* 0x0000a90814038981 */ /* 0x000f22000c1e1100 */
[----:B------:R-:W5:Y:S01]  /*2f2b0*/  @!P1 LDC.64 R16, c[0x0][0x5c0] ;  /* 0x00017000ff109b82 */ /* 0x000f620000000a00 */
[----:B-1----:R-:W-:Y:S02]  /*2f2c0*/  @!P0 IMAD.MOV.U32 R8, RZ, RZ, R6 ;  /* 0x000000ffff088224 */ /* 0x002fe400078e0006 */
[----:B------:R-:W-:Y:S02]  /*2f2d0*/  @!P0 IMAD.MOV.U32 R9, RZ, RZ, R25 ;  /* 0x000000ffff098224 */ /* 0x000fe400078e0019 */
[----:B------:R-:W-:-:S04]  /*2f2e0*/  @!P0 IMAD.WIDE.U32 R10, R4, 0x180, R8 ;  /* 0x00000180040a8825 */ /* 0x000fc800078e0008 */
[----:B------:R-:W-:Y:S01]  /*2f2f0*/  @!P0 IMAD R9, R5, 0x180, RZ ;  /* 0x0000018005098824 */ /* 0x000fe200078e02ff */
[----:B0-----:R-:W-:-:S04]  /*2f300*/  @!P0 IADD3 R8, P2, R10, R14, RZ ;  /* 0x0000000e0a088210 */ /* 0x001fc80007f5e0ff */
[----:B------:R-:W-:Y:S02]  /*2f310*/  @!P0 IADD3.X R9, R15, R11, R9, P2, !PT ;  /* 0x0000000b0f098210 */ /* 0x000fe400017fe409 */
[----:B----4-:R-:W-:-:S04]  /*2f320*/  LOP3.LUT R3, R3, 0xff, RZ, 0xc0, !PT ;  /* 0x000000ff03037812 */ /* 0x010fc800078ec0ff */
        /* <DEDUP_REMOVED lines=8> */
[----:B------:R-:W-:Y:S02]  /*2f3b0*/  @!P1 IMAD R15, R5, 0x180, RZ ;  /* 0x00000180050f9824 */ /* 0x000fe400078e02ff */
[----:B0-----:R-:W-:Y:S02]  /*2f3c0*/  @!P1 IMAD.MOV.U32 R8, RZ, RZ, R6 ;  /* 0x000000ffff089224 */ /* 0x001fe400078e0006 */
[----:B------:R-:W-:Y:S02]  /*2f3d0*/  @!P1 IMAD.MOV.U32 R9, RZ, RZ, R25 ;  /* 0x000000ffff099224 */ /* 0x000fe400078e0019 */
[----:B------:R-:W-:-:S04]  /*2f3e0*/  @!P1 IMAD.WIDE.U32 R10, R4, 0x180, R8 ;  /* 0x00000180040a9825 */ /* 0x000fc800078e0008 */
[----:B------:R-:W-:Y:S01]  /*2f3f0*/  @!P1 IMAD.IADD R12, R11, 0x1, R15 ;  /* 0x000000010b0c9824 */ /* 0x000fe200078e020f */
[----:B-----5:R-:W-:-:S04]  /*2f400*/  @!P1 IADD3 R10, P0, P2, R10, UR7, R16 ;  /* 0x000000070a0a9c10 */ /* 0x020fc8000fa1e010 */
[----:B------:R-:W-:Y:S02]  /*2f410*/  @!P1 IADD3.X R11, R12, UR6, R17, P0, P2 ;  /* 0x000000060c0b9c10 */ /* 0x000fe400087e4411 */
[----:B------:R-:W-:Y:S01]  /*2f420*/  ISETP.LT.OR P0, PT, R24, 0xaa, !P6 ;  /* 0x000000aa1800780c */ /* 0x000fe20007701670 */
[----:B------:R-:W-:Y:S01]  /*2f430*/  BSSY B1, `(.L_x_34) ;  /* 0x000000b000017945 */ /* 0x000fe20003800000 */
[----:B---3--:R-:W-:-:S04]  /*2f440*/  LOP3.LUT R3, R3, 0xff, RZ, 0xc0, !PT ;  /* 0x000000ff03037812 */ /* 0x008fc800078ec0ff */
[----:B------:R-:W-:-:S05]  /*2f450*/  F2FP.F16.E4M3.UNPACK_B R3, R3 ;  /* 0x00000003ff03723e */ /* 0x000fca00020006ff */
[----:B------:R-:W-:-:S05]  /*2f460*/  HADD2.F32 R3, -RZ, R3.H0_H0 ;  /* 0x20000003ff037230 */ /* 0x000fca0000004100 */
[----:B------:R-:W-:-:S04]  /*2f470*/  FMUL R3, R3, UR5 ;  /* 0x0000000503037c20 */ /* 0x000fc80008400000 */
[----:B--2---:R-:W-:-:S05]  /*2f480*/  FFMA R3, R221, UR4, R3 ;  /* 0x00000004dd037c23 */ /* 0x004fca0008000003 */
[----:B------:R-:W-:-:S05]  /*2f490*/  F2FP.SATFINITE.E4M3.F32.PACK_AB_MERGE_C R9, RZ, R3, RZ ;  /* 0x00000003ff09723e */ /* 0x000fca00048070ff */
[----:B------:R0:W-:Y:S01]  /*2f4a0*/  @!P1 STG.E.U8 desc[UR8][R10.64+0xa8], R9 ;  /* 0x0000a8090a009986 */ /* 0x0001e2000c101108 */
[----:B------:R-:W-:Y:S01]  /*2f4b0*/  PRMT R3, RZ, 0x7610, R3 ;  /* 0x00007610ff037816 */ /* 0x000fe20000000003 */
[----:B------:R-:W-:Y:S06]  /*2f4c0*/  @P0 BRA `(.L_x_35) ;  /* 0x0000000000040947 */ /* 0x000fec0003800000 */
[----:B------:R1:W5:Y:S02]  /*2f4d0*/  LDG.E.U8 R3, desc[UR8][R22.64+0xa9] ;  /* 0x0000a90816037981 */ /* 0x000364000c1e1100 */
.L_x_35:
[----:B------:R-:W-:Y:S05]  /*2f4e0*/  BSYNC B1 ;  /* 0x0000000000017941 */ /* 0x000fea0003800000 */
.L_x_34:
[----:B------:R-:W-:Y:S05]  /*2f4f0*/  @P0 BRA `(.L_x_36) ;  /* 0x0000011c00800947 */ /* 0x000fea0003800000 */
[----:B------:R-:W2:Y:S01]  /*2f500*/  LDL.LU R8, [R1+0x76c] ;  /* 0x00076c0001087983 */ /* 0x000ea20000300800 */
[----:B-----5:R-:W-:Y:S01]  /*2f510*/  LOP3.LUT R3, R3, 0xff, RZ, 0xc0, !PT ;  /* 0x000000ff03037812 */ /* 0x020fe200078ec0ff */
[----:B------:R-:W-:Y:S01]  /*2f520*/  IMAD.MOV.U32 R24, RZ, RZ, R6 ;  /* 0x000000ffff187224 */ /* 0x000fe200078e0006 */
[----:B------:R-:W-:Y:S01]  /*2f530*/  ULDC.64 UR14, c[0x0][0x5c0] ;  /* 0x00017000000e7ab9 */ /* 0x000fe20000000a00 */
[----:B------:R-:W-:Y:S01]  /*2f540*/  IMAD R5, R5, 0x180, RZ ;  /* 0x0000018005057824 */ /* 0x000fe200078e02ff */
[----:B------:R-:W-:Y:S01]  /*2f550*/  F2FP.F16.E4M3.UNPACK_B R3, R3 ;  /* 0x00000003ff03723e */ /* 0x000fe200020006ff */
[----:B------:R-:W-:-:S04]  /*2f560*/  IMAD.WIDE.U32 R24, R4, 0x180, R24 ;  /* 0x0000018004187825 */ /* 0x000fc800078e0018 */
[----:B------:R-:W-:Y:S02]  /*2f570*/  HADD2.F32 R3, -RZ, R3.H0_H0 ;  /* 0x20000003ff037230 */ /* 0x000fe40000004100 */
[----:B------:R-:W-:Y:S02]  /*2f580*/  IMAD.U32 R7, RZ, RZ, UR14 ;  /* 0x0000000eff077e24 */ /* 0x000fe4000f8e00ff */
[----:B------:R-:W-:Y:S02]  /*2f590*/  IMAD.IADD R5, R25, 0x1, R5 ;  /* 0x0000000119057824 */ /* 0x000fe400078e0205 */
[----:B------:R-:W-:Y:S01]  /*2f5a0*/  FMUL R3, R3, UR5 ;  /* 0x0000000503037c20 */ /* 0x000fe20008400000 */
[----:B------:R-:W-:Y:S01]  /*2f5b0*/  IMAD.U32 R4, RZ, RZ, UR15 ;  /* 0x0000000fff047e24 */ /* 0x000fe2000f8e00ff */
[----:B------:R-:W-:-:S04]  /*2f5c0*/  IADD3 R24, P0, P1, R24, UR7, R7 ;  /* 0x0000000718187c10 */ /* 0x000fc8000f91e007 */
[----:B------:R-:W-:Y:S01]  /*2f5d0*/  IADD3.X R25, R5, UR6, R4, P0, P1 ;  /* 0x0000000605197c10 */ /* 0x000fe200087e2404 */
[----:B--2---:R-:W-:-:S05]  /*2f5e0*/  FFMA R3, R8, UR4, R3 ;  /* 0x0000000408037c23 */ /* 0x004fca0008000003 */
[----:B------:R-:W-:-:S05]  /*2f5f0*/  F2FP.SATFINITE.E4M3.F32.PACK_AB_MERGE_C R3, RZ, R3, RZ ;  /* 0x00000003ff03723e */ /* 0x000fca00048070ff */
[----:B------:R2:W-:Y:S01]  /*2f600*/  STG.E.U8 desc[UR8][R24.64+0xa9], R3 ;  /* 0x0000a90318007986 */ /* 0x0005e2000c101108 */
[----:B------:R-:W-:Y:S05]  /*2f610*/  BRA `(.L_x_36) ;  /* 0x0000011c00387947 */ /* 0x000fea0003800000 */
.L_x_33:
[----:B------:R-:W-:Y:S01]  /*2f620*/  ISETP.GE.AND P5, PT, R3, 0x1, PT ;  /* 0x000000010300780c */ /* 0x000fe20003fa6270 */
[----:B------:R-:W2:Y:S03]  /*2f630*/  LDL.LU R31, [R1+0x240] ;  /* 0x00024000011f7983 */ /* 0x000ea60000300800 */
[----:B------:R-:W-:Y:S01]  /*2f640*/  ISETP.LT.OR P0, PT, R24, 0x1, !P5 ;  /* 0x000000011800780c */ /* 0x000fe20006f01670 */
[----:B------:R-:W-:Y:S01]  /*2f650*/  FMUL R10, R10, UR4 ;  /* 0x000000040a0a7c20 */ /* 0x000fe20008400000 */
[----:B------:R-:W-:Y:S01]  /*2f660*/  ISETP.LT.OR P2, PT, R24, 0x2, !P5 ;  /* 0x000000021800780c */ /* 0x000fe20006f41670 */
[----:B------:R-:W-:Y:S01]  /*2f670*/  FMUL R11, R11, UR4 ;  /* 0x000000040b0b7c20 */ /* 0x000fe20008400000 */
[----:B------:R-:W-:Y:S01]  /*2f680*/  FMUL R12, R12, UR4 ;  /* 0x000000040c0c7c20 */ /* 0x000fe20008400000 */
[----:B------:R-:W-:Y:S01]  /*2f690*/  FMUL R13, R13, UR4 ;  /* 0x000000040d0d7c20 */ /* 0x000fe20008400000 */
[----:B------:R-:W-:Y:S01]  /*2f6a0*/  FMUL R14, R14, UR4 ;  /* 0x000000040e0e7c20 */ /* 0x000fe20008400000 */
[----:B------:R-:W-:Y:S01]  /*2f6b0*/  LOP3.LUT R0, R0, 0xfffdffff, RZ, 0xc0, !PT ;  /* 0xfffdffff00007812 */ /* 0x000fe200078ec0ff */
[----:B------:R-:W-:Y:S01]  /*2f6c0*/  FMUL R15, R15, UR4 ;  /* 0x000000040f0f7c20 */ /* 0x000fe20008400000 */
[----:B------:R-:W-:Y:S01]  /*2f6d0*/  FMUL R16, R16, UR4 ;  /* 0x0000000410107c20 */ /* 0x000fe20008400000 */
[----:B------:R-:W-:Y:S01]  /*2f6e0*/  LOP3.LUT R2, R2, 0xffefffff, RZ, 0xc0, !PT ;  /* 0xffefffff02027812 */ /* 0x000fe200078ec0ff */
[----:B------:R-:W-:Y:S01]  /*2f6f0*/  FMUL R17, R17, UR4 ;  /* 0x0000000411117c20 */ /* 0x000fe20008400000 */
[----:B------:R-:W-:Y:S01]  /*2f700*/  FMUL R18, R18, UR4 ;  /* 0x0000000412127c20 */ /* 0x000fe20008400000 */
[----:B------:R-:W0:Y:S01]  /*2f710*/  @!P0 LDC.64 R8, c[0x0][0x5c0] ;  /* 0x00017000ff088b82 */ /* 0x000e220000000a00 */
[----:B------:R-:W-:Y:S01]  /*2f720*/  F2FP.SATFINITE.E4M3.F32.PACK_AB_MERGE_C R10, RZ, R10, RZ ;  /* 0x0000000aff0a723e */ /* 0x000fe200048070ff */
[----:B------:R-:W-:Y:S01]  /*2f730*/  FMUL R19, R19, UR4 ;  /* 0x0000000413137c20 */ /* 0x000fe20008400000 */
[----:B------:R-:W3:Y:S01]  /*2f740*/  LDL.LU R30, [R1+0x244] ;  /* 0x00024400011e7983 */ /* 0x000ee20000300800 */
[----:B0-----:R-:W-:Y:S01]  /*2f750*/  @!P0 IADD3 R8, P1, R6, R8, RZ ;  /* 0x0000000806088210 */ /* 0x001fe20007f3e0ff */
[----:B------:R-:W-:Y:S01]  /*2f760*/  FMUL R20, R20, UR4 ;  /* 0x0000000414147c20 */ /* 0x000fe20008400000 */
[----:B------:R-:W-:Y:S01]  /*2f770*/  F2FP.SATFINITE.E4M3.F32.PACK_AB_MERGE_C R11, RZ, R11, RZ ;  /* 0x0000000bff0b723e */ /* 0x000fe200048070ff */
[----:B------:R-:W-:Y:S01]  /*2f780*/  FMUL R21, R21, UR4 ;  /* 0x0000000415157c20 */ /* 0x000fe20008400000 */
[----:B------:R-:W-:Y:S01]  /*2f790*/  F2FP.SATFINITE.E4M3.F32.PACK_AB_MERGE_C R12, RZ, R12, RZ ;  /* 0x0000000cff0c723e */ /* 0x000fe200048070ff */
[----:B------:R-:W-:Y:S01]  /*2f7a0*/  @!P0 IMAD.X R9, R25, 0x1, R9, P1 ;  /* 0x0000000119098824 */ /* 0x000fe200008e0609 */
[----:B------:R-:W-:Y:S01]  /*2f7b0*/  F2FP.SATFINITE.E4M3.F32.PACK_AB_MERGE_C R13, RZ, R13, RZ ;  /* 0x0000000dff0d723e */ /* 0x000fe200048070ff */
[----:B------:R-:W-:Y:S01]  /*2f7c0*/  FMUL R22, R22, UR4 ;  /* 0x0000000416167c20 */ /* 0x000fe20008400000 */
[----:B------:R-:W-:Y:S01]  /*2f7d0*/  F2FP.SATFINITE.E4M3.F32.PACK_AB_MERGE_C R14, RZ, R14, RZ ;  /* 0x0000000eff0e723e */ /* 0x000fe200048070ff */
[----:B------:R-:W-:Y:S01]  /*2f7e0*/  FMUL R23, R23, UR4 ;  /* 0x0000000417177c20 */ /* 0x000fe20008400000 */
[----:B------:R0:W-:Y:S01]  /*2f7f0*/  @!P0 STG.E.U8 desc[UR8][R8.64], R10 ;  /* 0x0000000a08008986 */ /* 0x0001e2000c101108 */
[----:B------:R-:W-:-:S02]  /*2f800*/  @P5 LOP3.LUT R0, R0, 0x20000, RZ, 0xfc, !PT ;  /* 0x0002000000005812 */ /* 0x000fc400078efcff */
[----:B------:R-:W-:Y:S01]  /*2f810*/  F2FP.SATFINITE.E4M3.F32.PACK_AB_MERGE_C R15, RZ, R15, RZ ;  /* 0x0000000fff0f723e */ /* 0x000fe200048070ff */
[----:B------:R-:W-:Y:S01]  /*2f820*/  FMUL R232, R232, UR4 ;  /* 0x00000004e8e87c20 */ /* 0x000fe20008400000 */
[----:B------:R-:W-:Y:S01]  /*2f830*/  F2FP.SATFINITE.E4M3.F32.PACK_AB_MERGE_C R16, RZ, R16, RZ ;  /* 0x00000010ff10723e */ /* 0x000fe200048070ff */
[----:B------:R-:W4:Y:S01]  /*2f840*/  LDL.LU R35, [R1+0x248] ;  /* 0x0002480001237983 */ /* 0x000f220000300800 */
[----:B------:R-:W-:Y:S01]  /*2f850*/  ISETP.GE.AND P0, PT, R3, 0x9, PT ;  /* 0x000000090300780c */ /* 0x000fe20003f06270 */
[----:B------:R-:W-:Y:S01]  /*2f860*/  FMUL R233, R233, UR4 ;  /* 0x00000004e9e97c20 */ /* 0x000fe20008400000 */
[----:B------:R-:W-:Y:S01]  /*2f870*/  F2FP.SATFINITE.E4M3.F32.PACK_AB_MERGE_C R17, RZ, R17, RZ ;  /* 0x00000011ff11723e */ /* 0x000fe200048070ff */
[----:B------:R-:W-:Y:S01]  /*2f880*/  FMUL R234, R234, UR4 ;  /* 0x00000004eaea7c20 */ /* 0x000fe20008400000 */
[----:B------:R-:W-:Y:S01]  /*2f890*/  ISETP.LT.OR P1, PT, R24, 0x1, !P0 ;  /* 0x000000011800780c */ /* 0x000fe20004721670 */
[----:B0-----:R-:W0:Y:S01]  /*2f8a0*/  @!P2 LDC.64 R8, c[0x0][0x5c0] ;  /* 0x00017000ff08ab82 */ /* 0x001e220000000a00 */
[----:B------:R-:W-:Y:S01]  /*2f8b0*/  F2FP.SATFINITE.E4M3.F32.PACK_AB_MERGE_C R18, RZ, R18, RZ ;  /* 0x00000012ff12723e */ /* 0x000fe200048070ff */
[----:B------:R-:W-:Y:S01]  /*2f8c0*/  FMUL R235, R235, UR4 ;  /* 0x00000004ebeb7c20 */ /* 0x000fe20008400000 */
[----:B------:R-:W-:Y:S01]  /*2f8d0*/  F2FP.SATFINITE.E4M3.F32.PACK_AB_MERGE_C R19, RZ, R19, RZ ;  /* 0x00000013ff13723e */ /* 0x000fe200048070ff */
[----:B------:R-:W-:Y:S01]  /*2f8e0*/  FMUL R236, R236, UR4 ;  /* 0x00000004ecec7c20 */ /* 0x000fe20008400000 */
[----:B------:R-:W-:Y:S01]  /*2f8f0*/  LOP3.LUT R0, R0, 0xffffdfff, RZ, 0xc0, !PT ;  /* 0xffffdfff00007812 */ /* 0x000fe200078ec0ff */
[----:B------:R-:W5:Y:S01]  /*2f900*/  LDL.LU R34, [R1+0x24c] ;  /* 0x00024c0001227983 */ /* 0x000f620000300800 */
[----:B------:R-:W-:Y:S01]  /*2f910*/  F2FP.SATFINITE.E4M3.F32.PACK_AB_MERGE_C R20, RZ, R20, RZ ;  /* 0x00000014ff14723e */ /* 0x000fe200048070ff */
[----:B------:R-:W-:Y:S01]  /*2f920*/  FMUL R237, R237, UR4 ;  /* 0x00000004eded7c20 */ /* 0x000fe20008400000 */
[----:B------:R-:W-:Y:S01]  /*2f930*/  @P0 LOP3.LUT R2, R2, 0x100000, RZ, 0xfc, !PT ;  /* 0x0010000002020812 */ /* 0x000fe200078efcff */
[----:B------:R-:W5:Y:S01]  /*2f940*/  LDL.LU R33, [R1+0x250] ;  /* 0x0002500001217983 */ /* 0x000f620000300800 */
[----:B------:R-:W-:-:S02]  /*2f950*/  F2FP.SATFINITE.E4M3.F32.PACK_AB_MERGE_C R21, RZ, R21, RZ ;  /* 0x00000015ff15723e */ /* 0x000fc400048070ff */
[----:B------:R-:W-:Y:S01]  /*2f960*/  LOP3.LUT R2, R2, 0xfeffffff, RZ, 0xc0, !PT ;  /* 0xfeffffff02027812 */ /* 0x000fe200078ec0ff */
[----:B------:R-:W5:Y:S01]  /*2f970*/  LDL.LU R32, [R1+0x254] ;  /* 0x0002540001207983 */ /* 0x000f620000300800 */
[----:B------:R-:W-:Y:S02]  /*2f980*/  F2FP.SATFINITE.E4M3.F32.PACK_AB_MERGE_C R22, RZ, R22, RZ ;  /* 0x00000016ff16723e */ /* 0x000fe400048070ff */
[----:B------:R-:W-:Y:S02]  /*2f990*/  F2FP.SATFINITE.E4M3.F32.PACK_AB_MERGE_C R23, RZ, R23, RZ ;  /* 0x00000017ff17723e */ /* 0x000fe400048070ff */
[----:B------:R-:W-:Y:S02]  /*2f9a0*/  F2FP.SATFINITE.E4M3.F32.PACK_AB_MERGE_C R232, RZ, R232, RZ ;  /* 0x000000e8ffe8723e */ /* 0x000fe400048070ff */
[----:B------:R-:W-:Y:S02]  /*2f9b0*/  F2FP.SATFINITE.E4M3.F32.PACK_AB_MERGE_C R233, RZ, R233, RZ ;  /* 0x000000e9ffe9723e */ /* 0x000fe400048070ff */
[----:B------:R-:W-:-:S02]  /*2f9c0*/  F2FP.SATFINITE.E4M3.F32.PACK_AB_MERGE_C R234, RZ, R234, RZ ;  /* 0x000000eaffea723e */ /* 0x000fc400048070ff */
[----:B0-----:R-:W-:Y:S02]  /*2f9d0*/  @!P2 IADD3 R8, P3, R6, R8, RZ ;  /* 0x000000080608a210 */ /* 0x001fe40007f7e0ff */
[----:B------:R-:W-:Y:S02]  /*2f9e0*/  F2FP.SATFINITE.E4M3.F32.PACK_AB_MERGE_C R235, RZ, R235, RZ ;  /* 0x000000ebffeb723e */ /* 0x000fe400048070ff */
[----:B------:R-:W-:Y:S01]  /*2f9f0*/  F2FP.SATFINITE.E4M3.F32.PACK_AB_MERGE_C R236, RZ, R236, RZ ;  /* 0x000000ecffec723e */ /* 0x000fe200048070ff */
[----:B------:R-:W-:Y:S01]  /*2fa00*/  @!P2 IMAD.X R9, R25, 0x1, R9, P3 ;  /* 0x000000011909a824 */ /* 0x000fe200018e0609 */
[----:B------:R-:W-:-:S04]  /*2fa10*/  F2FP.SATFINITE.E4M3.F32.PACK_AB_MERGE_C R237, RZ, R237, RZ ;  /* 0x000000edffed723e */ /* 0x000fc800048070ff */
[----:B------:R0:W-:Y:S01]  /*2fa20*/  @!P2 STG.E.U8 desc[UR8][R8.64+0x1], R11 ;  /* 0x0000010b0800a986 */ /* 0x0001e2000c101108 */
[----:B------:R-:W-:Y:S01]  /*2fa30*/  ISETP.LT.OR P2, PT, R24, 0x2, !P0 ;  /* 0x000000021800780c */ /* 0x000fe20004741670 */
[----:B0-----:R-:W0:Y:S02]  /*2fa40*/  @!P1 LDC.64 R8, c[0x0][0x5c0] ;  /* 0x00017000ff089b82 */ /* 0x001e240000000a00 */
[----:B0-----:R-:W-:-:S04]  /*2fa50*/  @!P1 IADD3 R8, P3, P4, R6, UR7, R8 ;  /* 0x0000000706089c10 */ /* 0x001fc8000fc7e008 */
[----:B------:R-:W-:-:S05]  /*2fa60*/  @!P1 IADD3.X R9, R25, UR6, R9, P3, P4 ;  /* 0x0000000619099c10 */ /* 0x000fca0009fe8409 */
[----:B------:R0:W-:Y:S01]  /*2fa70*/  @!P1 STG.E.U8 desc[UR8][R8.64], R12 ;  /* 0x0000000c08009986 */ /* 0x0001e2000c101108 */
[----:B------:R-:W-:Y:S01]  /*2fa80*/  ISETP.LT.OR P1, PT, R24, 0x9, !P5 ;  /* 0x000000091800780c */ /* 0x000fe20006f21670 */
[----:B0-----:R-:W0:-:S12]  /*2fa90*/  @!P2 LDC.64 R8, c[0x0][0x5c0] ;  /* 0x00017000ff08ab82 */ /* 0x001e180000000a00 */
[----:B------:R-:W1:Y:S01]  /*2faa0*/  @!P1 LDC.64 R10, c[0x0][0x5c0] ;  /* 0x00017000ff0a9b82 */ /* 0x000e620000000a00 */
[----:B0-----:R-:W-:-:S04]  /*2fab0*/  @!P2 IADD3 R8, P3, P4, R6, UR7, R8 ;  /* 0x000000070608ac10 */ /* 0x001fc8000fc7e008 */
[----:B------:R-:W-:-:S05]  /*2fac0*/  @!P2 IADD3.X R9, R25, UR6, R9, P3, P4 ;  /* 0x000000061909ac10 */ /* 0x000fca0009fe8409 */
[----:B------:R1:W-:Y:S01]  /*2fad0*/  @!P2 STG.E.U8 desc[UR8][R8.64+0x1], R13 ;  /* 0x0000010d0800a986 */ /* 0x0003e2000c101108 */
[C---:B------:R-:W-:Y:S02]  /*2fae0*/  ISETP.LT.OR P2, PT, R24.reuse, 0xa, !P5 ;  /* 0x0000000a1800780c */ /* 0x040fe40006f41670 */
[----:B------:R-:W-:Y:S02]  /*2faf0*/  ISETP.LT.OR P5, PT, R24, 0xa, !P0 ;  /* 0x0000000a1800780c */ /* 0x000fe400047a1670 */
[----:B-1----:R-:W-:-:S11]  /*2fb00*/  @!P1 IADD3 R8, P3, R6, R10, RZ ;  /* 0x0000000a06089210 */ /* 0x002fd60007f7e0ff */
[----:B------:R-:W0:Y:S01]  /*2fb10*/  @!P5 LDC.64 R12, c[0x0][0x5c0] ;  /* 0x00017000ff0cdb82 */ /* 0x000e220000000a00 */
[----:B------:R-:W-:Y:S01]  /*2fb20*/  @!P1 IMAD.X R9, R25, 0x1, R11, P3 ;  /* 0x0000000119099824 */ /* 0x000fe200018e060b */
[----:B------:R-:W-:-:S04]  /*2fb30*/  ISETP.LT.OR P3, PT, R24, 0x9, !P0 ;  /* 0x000000091800780c */ /* 0x000fc80004761670 */
[----:B------:R1:W-:Y:S09]  /*2fb40*/  @!P1 STG.E.U8 desc[UR8][R8.64+0x8], R14 ;  /* 0x0000080e08009986 */ /* 0x0003f2000c101108 */
[----:B------:R-:W2:Y:S08]  /*2fb50*/  @!P3 LDC.64 R10, c[0x0][0x5c0] ;  /* 0x00017000ff0abb82 */ /* 0x000eb00000000a00 */
[----:B-1----:R-:W1:Y:S02]  /*2fb60*/  @!P2 LDC.64 R8, c[0x0][0x5c0] ;  /* 0x00017000ff08ab82 */ /* 0x002e640000000a00 */
[----:B-1----:R-:W-:-:S05]  /*2fb70*/  @!P2 IADD3 R8, P1, R6, R8, RZ ;  /* 0x000000080608a210 */ /* 0x002fca0007f3e0ff */
[----:B------:R-:W-:-:S05]  /*2fb80*/  @!P2 IMAD.X R9, R25, 0x1, R9, P1 ;  /* 0x000000011909a824 */ /* 0x000fca00008e0609 */
[----:B------:R1:W-:Y:S01]  /*2fb90*/  @!P2 STG.E.U8 desc[UR8][R8.64+0x9], R15 ;  /* 0x0000090f0800a986 */ /* 0x0003e2000c101108 */
[----:B--2---:R-:W-:-:S04]  /*2fba0*/  @!P3 IADD3 R10, P1, P2, R6, UR7, R10 ;  /* 0x00000007060abc10 */ /* 0x004fc8000fa3e00a */
[----:B------:R-:W-:Y:S02]  /*2fbb0*/  @!P3 IADD3.X R11, R25, UR6, R11, P1, P2 ;  /* 0x00000006190bbc10 */ /* 0x000fe40008fe440b */
[----:B0-----:R-:W-:-:S03]  /*2fbc0*/  @!P5 IADD3 R14, P1, P2, R6, UR7, R12 ;  /* 0x00000007060edc10 */ /* 0x001fc6000fa3e00c */
[----:B------:R-:W-:Y:S01]  /*2fbd0*/  @!P3 STG.E.U8 desc[UR8][R10.64+0x8], R16 ;  /* 0x000008100a00b986 */ /* 0x000fe2000c101108 */
[----:B-1----:R-:W-:Y:S02]  /*2fbe0*/  @!P5 IADD3.X R15, R25, UR6, R13, P1, P2 ;  /* 0x00000006190fdc10 */ /* 0x002fe40008fe440d */
[----:B------:R-:W-:-:S03]  /*2fbf0*/  ISETP.GE.AND P1, PT, R3, 0x81, PT ;  /* 0x000000810300780c */ /* 0x000fc60003f26270 */
[----:B------:R-:W-:Y:S01]  /*2fc00*/  @!P5 STG.E.U8 desc[UR8][R14.64+0x9], R17 ;  /* 0x000009110e00d986 */ /* 0x000fe2000c101108 */
[----:B------:R-:W-:-:S13]  /*2fc10*/  ISETP.LT.OR P2, PT, R24, 0x1, !P1 ;  /* 0x000000011800780c */ /* 0x000fda0004f41670 */
[----:B------:R-:W0:Y:S02]  /*2fc20*/  @!P2 LDC.64 R8, c[0x0][0x5c0] ;  /* 0x00017000ff08ab82 */ /* 0x000e240000000a00 */
[----:B0-----:R-:W-:-:S04]  /*2fc30*/  @!P2 IADD3 R12, P4, P6, R6, UR11, R8 ;  /* 0x0000000b060cac10 */ /* 0x001fc8000fe9e008 */
[----:B------:R-:W-:Y:S02]  /*2fc40*/  @!P2 IADD3.X R13, R25, UR10, R9, P4, P6 ;  /* 0x0000000a190dac10 */ /* 0x000fe4000a7ec409 */
[----:B------:R-:W-:-:S03]  /*2fc50*/  ISETP.LT.OR P4, PT, R24, 0x2, !P1 ;  /* 0x000000021800780c */ /* 0x000fc60004f81670 */
[----:B------:R0:W-:Y:S10]  /*2fc60*/  @!P2 STG.E.U8 desc[UR8][R12.64], R18 ;  /* 0x000000120c00a986 */ /* 0x0001f4000c101108 */
[----:B------:R-:W1:Y:S01]  /*2fc70*/  @!P4 LDC.64 R8, c[0x0][0x5c0] ;  /* 0x00017000ff08cb82 */ /* 0x000e620000000a00 */
[----:B0-----:R-:W-:-:S02]  /*2fc80*/  IMAD.U32 R12, RZ, RZ, UR6 ;  /* 0x00000006ff0c7e24 */ /* 0x001fc4000f8e00ff */
[----:B------:R-:W-:Y:S01]  /*2fc90*/  IMAD.U32 R18, RZ, RZ, UR7 ;  /* 0x00000007ff127e24 */ /* 0x000fe2000f8e00ff */
[----:B-1----:R-:W-:-:S04]  /*2fca0*/  @!P4 IADD3 R10, P3, P6, R6, UR11, R8 ;  /* 0x0000000b060acc10 */ /* 0x002fc8000fe7e008 */
[----:B------:R-:W-:Y:S02]  /*2fcb0*/  @!P4 IADD3.X R11, R25, UR10, R9, P3, P6 ;  /* 0x0000000a190bcc10 */ /* 0x000fe40009fec409 */
[----:B------:R-:W-:-:S03]  /*2fcc0*/  ISETP.LT.OR P3, PT, R24, 0x9, !P1 ;  /* 0x000000091800780c */ /* 0x000fc60004f61670 */
[----:B------:R0:W-:Y:S10]  /*2fcd0*/  @!P4 STG.E.U8 desc[UR8][R10.64+0x1], R19 ;  /* 0x000001130a00c986 */ /* 0x0001f4000c101108 */
[----:B------:R-:W1:Y:S01]  /*2fce0*/  @!P3 LDC.64 R8, c[0x0][0x5c0] ;  /* 0x00017000ff08bb82 */ /* 0x000e620000000a00 */
[----:B------:R-:W-:Y:S01]  /*2fcf0*/  @P3 LOP3.LUT R2, R2, 0x1000000, RZ, 0xfc, !PT ;  /* 0x0100000002023812 */ /* 0x000fe200078efcff */
[----:B0-----:R-:W-:-:S03]  /*2fd00*/  IMAD.U32 R19, RZ, RZ, UR6 ;  /* 0x00000006ff137e24 */ /* 0x001fc6000f8e00ff */
[----:B------:R-:W-:-:S04]  /*2fd10*/  LOP3.LUT R2, R2, 0xffdfffff, RZ, 0xc0, !PT ;  /* 0xffdfffff02027812 */ /* 0x000fc800078ec0ff */
[----:B------:R-:W-:-:S04]  /*2fd20*/  @P1 LOP3.LUT R2, R2, 0x200000, RZ, 0xfc, !PT ;  /* 0x0020000002021812 */ /* 0x000fc800078efcff */
[----:B------:R-:W-:Y:S02]  /*2fd30*/  LOP3.LUT R2, R2, 0xfdffffff, RZ, 0xc0, !PT ;  /* 0xfdffffff02027812 */ /* 0x000fe400078ec0ff */
[----:B-1----:R-:W-:-:S04]  /*2fd40*/  @!P3 IADD3 R28, P0, P6, R6, UR11, R8 ;  /* 0x0000000b061cbc10 */ /* 0x002fc8000fe1e008 */
[----:B------:R-:W-:Y:S02]  /*2fd50*/  @!P3 IADD3.X R29, R25, UR10, R9, P0, P6 ;  /* 0x0000000a191dbc10 */ /* 0x000fe400087ec409 */
[----:B------:R-:W-:Y:S02]  /*2fd60*/  ISETP.LT.OR P0, PT, R24, 0xa, !P1 ;  /* 0x0000000a1800780c */ /* 0x000fe40004f01670 */
[----:B------:R-:W-:-:S04]  /*2fd70*/  ISETP.GE.AND P1, PT, R3, 0x101, PT ;  /* 0x000001010300780c */ /* 0x000fc80003f26270 */
[----:B------:R-:W-:-:S07]  /*2fd80*/  ISETP.LT.OR P3, PT, R24, 0x1, !P1 ;  /* 0x000000011800780c */ /* 0x000fce0004f61670 */
[----:B------:R-:W0:Y:S01]  /*2fd90*/  @!P0 LDC.64 R8, c[0x0][0x5c0] ;  /* 0x00017000ff088b82 */ /* 0x000e220000000a00 */
[----:B------:R-:W-:Y:S02]  /*2fda0*/  @P0 LOP3.LUT R2, R2, 0x2000000, RZ, 0xfc, !PT ;  /* 0x0200000002020812 */ /* 0x000fe400078efcff */
[----:B------:R-:W-:-:S04]  /*2fdb0*/  @P1 LOP3.LUT R0, R0, 0x2000, RZ, 0xfc, !PT ;  /* 0x0000200000001812 */ /* 0x000fc800078efcff */
[----:B------:R-:W-:-:S04]  /*2fdc0*/  LOP3.LUT R0, R0, 0xffffffbf, RZ, 0xc0, !PT ;  /* 0xffffffbf00007812 */ /* 0x000fc800078ec0ff */
[----:B------:R-:W-:-:S04]  /*2fdd0*/  @P3 LOP3.LUT R0, R0, 0x40, RZ, 0xfc, !PT ;  /* 0x0000004000003812 */ /* 0x000fc800078efcff */
[----:B------:R-:W-:Y:S02]  /*2fde0*/  LOP3.LUT R0, R0, 0xffffffdf, RZ, 0xc0, !PT ;  /* 0xffffffdf00007812 */ /* 0x000fe400078ec0ff */
[----:B0-----:R-:W-:-:S04]  /*2fdf0*/  @!P0 IADD3 R16, P5, P6, R6, UR11, R8 ;  /* 0x0000000b06108c10 */ /* 0x001fc8000febe008 */
[----:B------:R-:W-:Y:S02]  /*2fe00*/  @!P0 IADD3.X R17, R25, UR10, R9, P5, P6 ;  /* 0x0000000a19118c10 */ /* 0x000fe4000afec409 */
[----:B------:R-:W0:Y:S02]  /*2fe10*/  @!P3 LDC.64 R8, c[0x0][0x5c0] ;  /* 0x00017000ff08bb82 */ /* 0x000e240000000a00 */
[----:B0-----:R-:W-:Y:S01]  /*2fe20*/  @!P3 IADD3 R26, P2, P5, R6, UR61, R8 ;  /* 0x0000003d061abc10 */ /* 0x001fe2000fd5e008 */
[----:B------:R-:W-:-:S03]  /*2fe30*/  IMAD.U32 R8, RZ, RZ, UR7 ;  /* 0x00000007ff087e24 */ /* 0x000fc6000f8e00ff */
[----:B------:R-:W-:Y:S02]  /*2fe40*/  @!P3 IADD3.X R27, R25, UR60, R9, P2, P5 ;  /* 0x0000003c191bbc10 */ /* 0x000fe400097ea409 */
[----:B------:R-:W-:-:S04]  /*2fe50*/  ISETP.GE.AND P2, PT, R3, 0x89, PT ;  /* 0x000000890300780c */ /* 0x000fc80003f46270 */
[----:B------:R-:W-:-:S13]  /*2fe60*/  ISETP.LT.OR P5, PT, R24, 0x1, !P2 ;  /* 0x000000011800780c */ /* 0x000fda00057a1670 */
[----:B------:R-:W0:Y:S01]  /*2fe70*/  @!P5 LDC.64 R10, c[0x0][0x5c0] ;  /* 0x00017000ff0adb82 */ /* 0x000e220000000a00 */
[----:B------:R-:W-:-:S04]  /*2fe80*/  @!P5 IADD3 R8, P0, P6, R8, UR11, R6 ;  /* 0x0000000b0808dc10 */ /* 0x000fc8000fe1e006 */
[----:B------:R-:W-:Y:S02]  /*2fe90*/  @!P5 IADD3.X R12, R12, UR10, R25, P0, P6 ;  /* 0x0000000a0c0cdc10 */ /* 0x000fe400087ec419 */
[----:B------:R-:W-:-:S13]  /*2fea0*/  ISETP.LT.OR P0, PT, R24, 0x2, !P1 ;  /* 0x000000021800780c */ /* 0x000fda0004f01670 */
[----:B------:R-:W-:Y:S02]  /*2feb0*/  @P0 LOP3.LUT R0, R0, 0x20, RZ, 0xfc, !PT ;  /* 0x0000002000000812 */ /* 0x000fe400078efcff */
[----:B0-----:R-:W-:Y:S02]  /*2fec0*/  @!P5 IADD3 R10, P3, R8, R10, RZ ;  /* 0x0000000a080ad210 */ /* 0x001fe40007f7e0ff */
[----:B------:R-:W0:Y:S01]  /*2fed0*/  @!P0 LDC.64 R8, c[0x0][0x5c0] ;  /* 0x00017000ff088b82 */ /* 0x000e220000000a00 */
[----:B------:R-:W-:Y:S02]  /*2fee0*/  LOP3.LUT R0, R0, 0xffffffef, RZ, 0xc0, !PT ;  /* 0xffffffef00007812 */ /* 0x000fe400078ec0ff */
[----:B------:R-:W-:Y:S01]  /*2fef0*/  @!P5 IMAD.X R11, R12, 0x1, R11, P3 ;  /* 0x000000010c0bd824 */ /* 0x000fe200018e060b */
[C---:B------:R-:W-:Y:S02]  /*2ff00*/  ISETP.LT.OR P3, PT, R24.reuse, 0x9, !P1 ;  /* 0x000000091800780c */ /* 0x040fe40004f61670 */
[----:B------:R-:W-:-:S02]  /*2ff10*/  ISETP.LT.OR P1, PT, R24, 0xa, !P1 ;  /* 0x0000000a1800780c */ /* 0x000fc40004f21670 */
[----:B------:R1:W-:Y:S09]  /*2ff20*/  @!P5 STG.E.U8 desc[UR8][R10.64], R20 ;  /* 0x000000140a00d986 */ /* 0x0003f2000c101108 */
[----:B------:R-:W-:Y:S01]  /*2ff30*/  @P3 LOP3.LUT R0, R0, 0x10, RZ, 0xfc, !PT ;  /* 0x0000001000003812 */ /* 0x000fe200078efcff */
[----:B-1----:R-:W-:-:S03]  /*2ff40*/  IMAD.U32 R10, RZ, RZ, UR7 ;  /* 0x00000007ff0a7e24 */ /* 0x002fc6000f8e00ff */
[----:B------:R-:W-:Y:S01]  /*2ff50*/  LOP3.LUT R0, R0, 0xfffffff7, RZ, 0xc0, !PT ;  /* 0xfffffff700007812 */ /* 0x000fe200078ec0ff */
[----:B------:R-:W-:Y:S01]  /*2ff60*/  IMAD.U32 R11, RZ, RZ, UR6 ;  /* 0x00000006ff0b7e24 */ /* 0x000fe2000f8e00ff */
[----:B0-----:R-:W-:Y:S01]  /*2ff70*/  @!P0 IADD3 R14, P4, P6, R6, UR61, R8 ;  /* 0x0000003d060e8c10 */ /* 0x001fe2000fe9e008 */
[----:B------:R-:W-:Y:S01]  /*2ff80*/  IMAD.U32 R20, RZ, RZ, UR7 ;  /* 0x00000007ff147e24 */ /* 0x000fe2000f8e00ff */
[----:B------:R-:W-:Y:S02]  /*2ff90*/  @P1 LOP3.LUT R0, R0, 0x8, RZ, 0xfc, !PT ;  /* 0x0000000800001812 */ /* 0x000fe400078efcff */
[----:B------:R-:W-:Y:S02]  /*2ffa0*/  @!P0 IADD3.X R15, R25, UR60, R9, P4, P6 ;  /* 0x0000003c190f8c10 */ /* 0x000fe4000a7ec409 */
[----:B------:R-:W-:Y:S02]  /*2ffb0*/  ISETP.LT.OR P4, PT, R24, 0x2, !P2 ;  /* 0x000000021800780c */ /* 0x000fe40005781670 */
[----:B------:R-:W-:-:S11]  /*2ffc0*/  LOP3.LUT P0, RZ, R2, 0x2000000, RZ, 0xc0, !PT ;  /* 0x0200000002ff7812 */ /* 0x000fd6000780c0ff */
[----:B------:R-:W0:Y:S01]  /*2ffd0*/  @!P4 LDC.64 R8, c[0x0][0x5c0] ;  /* 0x00017000ff08cb82 */ /* 0x000e220000000a00 */
[----:B------:R-:W-:-:S04]  /*2ffe0*/  @!P4 IADD3 R10, P5, P6, R10, UR11, R6 ;  /* 0x0000000b0a0acc10 */ /* 0x000fc8000febe006 */
[----:B------:R-:W-:Y:S02]  /*2fff0*/  @!P4 IADD3.X R11, R11, UR10, R25, P5, P6 ;  /* 0x0000000a0b0bcc10 */ /* 0x000fe4000afec419 */
[----:B0-----:R-:W-:-:S05]  /*30000*/  @!P4 IADD3 R10, P5, R10, R8, RZ ;  /* 0x000000080a0ac210 */ /* 0x001fca0007fbe0ff */
[----:B------:R-:W-:Y:S02]  /*30010*/  @!P4 IMAD.X R11, R11, 0x1, R9, P5 ;  /* 0x000000010b0bc824 */ /* 0x000fe400028e0609 */
[----:B------:R-:W0:Y:S03]  /*30020*/  @!P3 LDC.64 R8, c[0x0][0x5c0] ;  /* 0x00017000ff08bb82 */ /* 0x000e260000000a00 */
[----:B------:R1:W-:Y:S02]  /*30030*/  @!P4 STG.E.U8 desc[UR8][R10.64+0x1], R21 ;  /* 0x000001150a00c986 */ /* 0x0003e4000c101108 */
[----:B-1----:R-:W-:Y:S01]  /*30040*/  IMAD.U32 R21, RZ, RZ, UR6 ;  /* 0x00000006ff157e24 */ /* 0x002fe2000f8e00ff */
[----:B0-----:R-:W-:-:S04]  /*30050*/  @!P3 IADD3 R12, P5, P6, R6, UR61, R8 ;  /* 0x0000003d060cbc10 */ /* 0x001fc8000febe008 */
[----:B------:R-:W-:Y:S02]  /*30060*/  @!P3 IADD3.X R13, R25, UR60, R9, P5, P6 ;  /* 0x0000003c190dbc10 */ /* 0x000fe4000afec409 */
[----:B------:R-:W0:Y:S01]  /*30070*/  @!P1 LDC.64 R8, c[0x0][0x5c0] ;  /* 0x00017000ff089b82 */ /* 0x000e220000000a00 */
[----:B------:R-:W-:Y:S02]  /*30080*/  LOP3.LUT P3, RZ, R2, 0x1000000, RZ, 0xc0, !PT ;  /* 0x0100000002ff7812 */ /* 0x000fe4000786c0ff */
[----:B------:R-:W-:Y:S02]  /*30090*/  ISETP.LT.OR P6, PT, R24, 0xa, !P2 ;  /* 0x0000000a1800780c */ /* 0x000fe400057c1670 */
[----:B------:R-:W-:-:S04]  /*300a0*/  LOP3.LUT R2, R2, 0xffbfffff, RZ, 0xc0, !PT ;  /* 0xffbfffff02027812 */ /* 0x000fc800078ec0ff */
[----:B------:R-:W-:-:S04]  /*300b0*/  @P2 LOP3.LUT R2, R2, 0x400000, RZ, 0xfc, !PT ;  /* 0x0040000002022812 */ /* 0x000fc800078efcff */
[----:B------:R-:W-:Y:S01]  /*300c0*/  LOP3.LUT R2, R2, 0xff7fffff, RZ, 0xc0, !PT ;  /* 0xff7fffff02027812 */ /* 0x000fe200078ec0ff */
[----:B------:R1:W-:Y:S04]  /*300d0*/  @!P3 STG.E.U8 desc[UR8][R28.64+0x8], R22 ;  /* 0x000008161c00b986 */ /* 0x0003e8000c101108 */
[----:B------:R2:W-:Y:S01]  /*300e0*/  @!P0 STG.E.U8 desc[UR8][R16.64+0x9], R23 ;  /* 0x0000091710008986 */ /* 0x0005e2000c101108 */
[----:B0-----:R-:W-:Y:S01]  /*300f0*/  @!P1 IADD3 R10, P4, P5, R6, UR61, R8 ;  /* 0x0000003d060a9c10 */ /* 0x001fe2000fd9e008 */
[----:B-1----:R-:W-:-:S03]  /*30100*/  IMAD.U32 R22, RZ, RZ, UR6 ;  /* 0x00000006ff167e24 */ /* 0x002fc6000f8e00ff */
[----:B------:R-:W-:Y:S02]  /*30110*/  @!P1 IADD3.X R11, R25, UR60, R9, P4, P5 ;  /* 0x0000003c190b9c10 */ /* 0x000fe4000a7ea409 */
[----:B------:R-:W-:Y:S01]  /*30120*/  ISETP.LT.OR P5, PT, R24, 0x9, !P2 ;  /* 0x000000091800780c */ /* 0x000fe200057a1670 */
[----:B--2---:R-:W-:Y:S01]  /*30130*/  IMAD.U32 R17, RZ, RZ, UR7 ;  /* 0x00000007ff117e24 */ /* 0x004fe2000f8e00ff */
[----:B------:R-:W-:Y:S01]  /*30140*/  LOP3.LUT P2, RZ, R0, 0x40, RZ, 0xc0, !PT ;  /* 0x0000004000ff7812 */ /* 0x000fe2000784c0ff */
[----:B------:R-:W-:Y:S02]  /*30150*/  IMAD.U32 R16, RZ, RZ, UR7 ;  /* 0x00000007ff107e24 */ /* 0x000fe4000f8e00ff */
[----:B------:R-:W-:-:S08]  /*30160*/  IMAD.U32 R23, RZ, RZ, UR6 ;  /* 0x00000006ff177e24 */ /* 0x000fd0000f8e00ff */
[----:B------:R-:W0:Y:S01]  /*30170*/  @!P5 LDC.64 R8, c[0x0][0x5c0] ;  /* 0x00017000ff08db82 */ /* 0x000e220000000a00 */
[--C-:B------:R-:W-:Y:S02]  /*30180*/  @!P5 IADD3 R18, P3, P4, R18, UR11, R6.reuse ;  /* 0x0000000b1212dc10 */ /* 0x100fe4000fc7e006 */
[----:B------:R-:W-:Y:S02]  /*30190*/  @P2 LOP3.LUT R2, R2, 0x800000, RZ, 0xfc, !PT ;  /* 0x0080000002022812 */ /* 0x000fe400078efcff */
[----:B------:R-:W-:Y:S02]  /*301a0*/  @!P5 IADD3.X R19, R19, UR10, R25, P3, P4 ;  /* 0x0000000a1313dc10 */ /* 0x000fe40009fe8419 */
[----:B------:R-:W-:-:S04]  /*301b0*/  @!P6 IADD3 R20, P3, P4, R20, UR11, R6 ;  /* 0x0000000b1414ec10 */ /* 0x000fc8000fc7e006 */
[----:B------:R-:W-:Y:S02]  /*301c0*/  @!P6 IADD3.X R21, R21, UR10, R25, P3, P4 ;  /* 0x0000000a1515ec10 */ /* 0x000fe40009fe8419 */
[----:B------:R-:W-:-:S04]  /*301d0*/  ISETP.GE.AND P3, PT, R3, 0x109, PT ;  /* 0x000001090300780c */ /* 0x000fc80003f66270 */
[----:B------:R-:W-:Y:S02]  /*301e0*/  ISETP.LT.OR P4, PT, R24, 0x1, !P3 ;  /* 0x000000011800780c */ /* 0x000fe40005f81670 */
[----:B0-----:R-:W-:Y:S01]  /*301f0*/  @!P5 IADD3 R8, P0, R18, R8, RZ ;  /* 0x000000081208d210 */ /* 0x001fe20007f1e0ff */
[----:B------:R-:W-:-:S04]  /*30200*/  IMAD.U32 R18, RZ, RZ, UR6 ;  /* 0x00000006ff127e24 */ /* 0x000fc8000f8e00ff */
[----:B------:R-:W-:-:S06]  /*30210*/  @!P5 IMAD.X R9, R19, 0x1, R9, P0 ;  /* 0x000000011309d824 */ /* 0x000fcc00000e0609 */
[--C-:B------:R-:W-:Y:S01]  /*30220*/  @!P4 IADD3 R17, P1, P2, R17, UR61, R6.reuse ;  /* 0x0000003d1111cc10 */ /* 0x100fe2000fa3e006 */
[----:B------:R-:W-:Y:S01]  /*30230*/  IMAD.U32 R19, RZ, RZ, UR7 ;  /* 0x00000007ff137e24 */ /* 0x000fe2000f8e00ff */
[----:B------:R0:W-:Y:S01]  /*30240*/  @!P5 STG.E.U8 desc[UR8][R8.64+0x8], R232 ;  /* 0x000008e80800d986 */ /* 0x0001e2000c101108 */
[----:B------:R-:W-:Y:S02]  /*30250*/  ISETP.LT.OR P5, PT, R24, 0x2, !P3 ;  /* 0x000000021800780c */ /* 0x000fe40005fa1670 */
[----:B------:R-:W-:Y:S01]  /*30260*/  @!P4 IADD3.X R22, R22, UR60, R25, P1, P2 ;  /* 0x0000003c1616cc10 */ /* 0x000fe20008fe4419 */
[----:B0-----:R-:W0:Y:S10]  /*30270*/  @!P6 LDC.64 R8, c[0x0][0x5c0] ;  /* 0x00017000ff08eb82 */ /* 0x001e340000000a00 */
[----:B------:R-:W-:-:S04]  /*30280*/  @!P5 IADD3 R16, P0, P1, R16, UR61, R6 ;  /* 0x0000003d1010dc10 */ /* 0x000fc8000f91e006 */
[----:B------:R-:W-:Y:S02]  /*30290*/  @!P5 IADD3.X R18, R18, UR60, R25, P0, P1 ;  /* 0x0000003c1212dc10 */ /* 0x000fe400087e2419 */
[----:B------:R-:W-:Y:S02]  /*302a0*/  ISETP.LT.OR P1, PT, R24, 0x9, !P3 ;  /* 0x000000091800780c */ /* 0x000fe40005f21670 */
[----:B0-----:R-:W-:Y:S01]  /*302b0*/  @!P6 IADD3 R8, P0, R20, R8, RZ ;  /* 0x000000081408e210 */ /* 0x001fe20007f1e0ff */
[----:B------:R-:W-:-:S04]  /*302c0*/  IMAD.U32 R20, RZ, RZ, UR6 ;  /* 0x00000006ff147e24 */ /* 0x000fc8000f8e00ff */
[----:B------:R-:W-:-:S06]  /*302d0*/  @!P6 IMAD.X R9, R21, 0x1, R9, P0 ;  /* 0x000000011509e824 */ /* 0x000fcc00000e0609 */
[----:B------:R-:W-:Y:S01]  /*302e0*/  @!P1 IADD3 R19, P0, P2, R19, UR61, R6 ;  /* 0x0000003d13139c10 */ /* 0x000fe2000fa1e006 */
[----:B------:R-:W-:-:S03]  /*302f0*/  IMAD.U32 R21, RZ, RZ, UR7 ;  /* 0x00000007ff157e24 */ /* 0x000fc6000f8e00ff */
[----:B------:R-:W-:Y:S01]  /*30300*/  @!P1 IADD3.X R20, R20, UR60, R25, P0, P2 ;  /* 0x0000003c14149c10 */ /* 0x000fe200087e4419 */
[----:B------:R0:W-:Y:S01]  /*30310*/  @!P6 STG.E.U8 desc[UR8][R8.64+0x9], R233 ;  /* 0x000009e90800e986 */ /* 0x0001e2000c101108 */
[----:B------:R-:W-:Y:S01]  /*30320*/  ISETP.LT.OR P0, PT, R24, 0xa, !P3 ;  /* 0x0000000a1800780c */ /* 0x000fe20005f01670 */
[----:B0-----:R-:W0:-:S12]  /*30330*/  @!P4 LDC.64 R8, c[0x0][0x5c0] ;  /* 0x00017000ff08cb82 */ /* 0x001e180000000a00 */
[----:B------:R-:W-:-:S04]  /*30340*/  @!P0 IADD3 R21, P2, P6, R21, UR61, R6 ;  /* 0x0000003d15158c10 */ /* 0x000fc8000fe5e006 */
[----:B------:R-:W-:Y:S02]  /*30350*/  @!P0 IADD3.X R23, R23, UR60, R25, P2, P6 ;  /* 0x0000003c17178c10 */ /* 0x000fe400097ec419 */
[----:B------:R-:W-:Y:S02]  /*30360*/  LOP3.LUT P2, RZ, R2, 0x800000, RZ, 0xc0, !PT ;  /* 0x0080000002ff7812 */ /* 0x000fe4000784c0ff */
[----:B------:R-:W-:-:S11]  /*30370*/  LOP3.LUT P6, RZ, R0, 0x20, RZ, 0xc0, !PT ;  /* 0x0000002000ff7812 */ /* 0x000fd600078cc0ff */
[----:B------:R-:W-:Y:S01]  /*30380*/  @!P2 STG.E.U8 desc[UR8][R26.64], R234 ;  /* 0x000000ea1a00a986 */ /* 0x000fe2000c101108 */
[----:B------:R-:W-:Y:S01]  /*30390*/  BSSY B1, `(.L_x_37) ;  /* 0x000004d000017945 */ /* 0x000fe20003800000 */
[----:B------:R-:W-:Y:S02]  /*303a0*/  LOP3.LUT P2, RZ, R2, 0x400000, RZ, 0xc0, !PT ;  /* 0x0040000002ff7812 */ /* 0x000fe4000784c0ff */
[----:B------:R-:W-:Y:S01]  /*303b0*/  @!P6 STG.E.U8 desc[UR8][R14.64+0x1], R235 ;  /* 0x000001eb0e00e986 */ /* 0x000fe2000c101108 */
[----:B0-----:R-:W-:-:S05]  /*303c0*/  @!P4 IADD3 R8, P6, R17, R8, RZ ;  /* 0x000000081108c210 */ /* 0x001fca0007fde0ff */
[----:B------:R-:W-:Y:S01]  /*303d0*/  @!P4 IMAD.X R9, R22, 0x1, R9, P6 ;  /* 0x000000011609c824 */ /* 0x000fe200030e0609 */
[----:B------:R-:W-:-:S04]  /*303e0*/  LOP3.LUT P6, RZ, R0, 0x8, RZ, 0xc0, !PT ;  /* 0x0000000800ff7812 */ /* 0x000fc800078cc0ff */
[----:B------:R0:W-:Y:S02]  /*303f0*/  @!P4 STG.E.U8 desc[UR8][R8.64], R236 ;  /* 0x000000ec0800c986 */ /* 0x0001e4000c101108 */
[----:B0-----:R-:W0:Y:S02]  /*30400*/  @!P5 LDC.64 R8, c[0x0][0x5c0] ;  /* 0x00017000ff08db82 */ /* 0x001e240000000a00 */
[----:B0-----:R-:W-:-:S05]  /*30410*/  @!P5 IADD3 R8, P4, R16, R8, RZ ;  /* 0x000000081008d210 */ /* 0x001fca0007f9e0ff */
[----:B------:R-:W-:Y:S01]  /*30420*/  @!P5 IMAD.X R9, R18, 0x1, R9, P4 ;  /* 0x000000011209d824 */ /* 0x000fe200020e0609 */
[----:B------:R-:W-:-:S04]  /*30430*/  LOP3.LUT P4, RZ, R0, 0x10, RZ, 0xc0, !PT ;  /* 0x0000001000ff7812 */ /* 0x000fc8000788c0ff */
[----:B------:R0:W-:Y:S02]  /*30440*/  @!P5 STG.E.U8 desc[UR8][R8.64+0x1], R237 ;  /* 0x000001ed0800d986 */ /* 0x0001e4000c101108 */
[----:B0-----:R-:W-:Y:S02]  /*30450*/  FMUL R8, R31, UR4 ;  /* 0x000000041f087c20 */ /* 0x001fe40008400000 */
[----:B------:R-:W2:Y:S03]  /*30460*/  LDL.LU R31, [R1+0x258] ;  /* 0x00025800011f7983 */ /* 0x000ea60000300800 */
[----:B------:R-:W-:-:S05]  /*30470*/  F2FP.SATFINITE.E4M3.F32.PACK_AB_MERGE_C R8, RZ, R8, RZ ;  /* 0x00000008ff08723e */ /* 0x000fca00048070ff */
[----:B------:R3:W-:Y:S02]  /*30480*/  @!P4 STG.E.U8 desc[UR8][R12.64+0x8], R8 ;  /* 0x000008080c00c986 */ /* 0x0007e4000c101108 */
[----:B---3--:R-:W-:Y:S02]  /*30490*/  FMUL R8, R30, UR4 ;  /* 0x000000041e087c20 */ /* 0x008fe40008400000 */
[----:B------:R-:W3:Y:S01]  /*304a0*/  LDL.LU R30, [R1+0x25c] ;  /* 0x00025c00011e7983 */ /* 0x000ee20000300800 */
[----:B------:R-:W-:-:S04]  /*304b0*/  ISETP.GE.AND P4, PT, R3, 0x181, PT ;  /* 0x000001810300780c */ /* 0x000fc80003f86270 */
[----:B------:R-:W-:Y:S02]  /*304c0*/  ISETP.LT.OR P5, PT, R24, 0x1, !P4 ;  /* 0x000000011800780c */ /* 0x000fe400067a1670 */
[----:B------:R-:W-:-:S05]  /*304d0*/  F2FP.SATFINITE.E4M3.F32.PACK_AB_MERGE_C R8, RZ, R8, RZ ;  /* 0x00000008ff08723e */ /* 0x000fca00048070ff */
[----:B------:R0:W-:Y:S06]  /*304e0*/  @!P6 STG.E.U8 desc[UR8][R10.64+0x9], R8 ;  /* 0x000009080a00e986 */ /* 0x0001ec000c101108 */
        /* <DEDUP_REMOVED lines=8> */
[----:B----4-:R-:W-:-:S05]  /*30570*/  FMUL R10, R35, UR4 ;  /* 0x00000004230a7c20 */ /* 0x010fca0008400000 */
[----:B------:R-:W-:Y:S02]  /*30580*/  F2FP.SATFINITE.E4M3.F32.PACK_AB_MERGE_C R10, RZ, R10, RZ ;  /* 0x0000000aff0a723e */ /* 0x000fe400048070ff */
[----:B0-----:R-:W-:-:S05]  /*30590*/  @!P1 IADD3 R8, P6, R19, R8, RZ ;  /* 0x0000000813089210 */ /* 0x001fca0007fde0ff */
[----:B------:R-:W-:Y:S01]  /*305a0*/  @!P1 IMAD.X R9, R20, 0x1, R9, P6 ;  /* 0x0000000114099824 */ /* 0x000fe200030e0609 */
[----:B------:R-:W-:-:S04]  /*305b0*/  ISETP.LT.OR P6, PT, R24, 0x2, !P4 ;  /* 0x000000021800780c */ /* 0x000fc800067c1670 */
[----:B------:R0:W-:Y:S09]  /*305c0*/  @!P1 STG.E.U8 desc[UR8][R8.64+0x8], R10 ;  /* 0x0000080a08009986 */ /* 0x0001f2000c101108 */
[----:B0-----:R-:W0:Y:S01]  /*305d0*/  @!P6 LDC.64 R8, c[0x0][0x5c0] ;  /* 0x00017000ff08eb82 */ /* 0x001e220000000a00 */
[----:B------:R-:W-:-:S02]  /*305e0*/  @!P6 IMAD.MOV.U32 R10, RZ, RZ, R6 ;  /* 0x000000ffff0ae224 */ /* 0x000fc400078e0006 */
[----:B------:R-:W-:Y:S02]  /*305f0*/  @!P6 IMAD.MOV.U32 R11, RZ, RZ, R25 ;  /* 0x000000ffff0be224 */ /* 0x000fe400078e0019 */
[----:B------:R-:W-:-:S04]  /*30600*/  @!P6 IMAD.WIDE.U32 R10, R4, 0x180, R10 ;  /* 0x00000180040ae825 */ /* 0x000fc800078e000a */
[----:B------:R-:W-:Y:S01]  /*30610*/  @!P6 IMAD R14, R5, 0x180, RZ ;  /* 0x00000180050ee824 */ /* 0x000fe200078e02ff */
[----:B0-----:R-:W-:-:S04]  /*30620*/  @!P6 IADD3 R10, P1, R10, R8, RZ ;  /* 0x000000080a0ae210 */ /* 0x001fc80007f3e0ff */
[----:B------:R-:W-:Y:S02]  /*30630*/  @!P6 IADD3.X R11, R9, R11, R14, P1, !PT ;  /* 0x0000000b090be210 */ /* 0x000fe40000ffe40e */
[----:B------:R-:W0:Y:S01]  /*30640*/  @!P0 LDC.64 R8, c[0x0][0x5c0] ;  /* 0x00017000ff088b82 */ /* 0x000e220000000a00 */
[----:B-----5:R-:W-:-:S05]  /*30650*/  FMUL R14, R34, UR4 ;  /* 0x00000004220e7c20 */ /* 0x020fca0008400000 */
[----:B------:R-:W-:Y:S02]  /*30660*/  F2FP.SATFINITE.E4M3.F32.PACK_AB_MERGE_C R14, RZ, R14, RZ ;  /* 0x0000000eff0e723e */ /* 0x000fe400048070ff */
[----:B0-----:R-:W-:-:S05]  /*30670*/  @!P0 IADD3 R8, P1, R21, R8, RZ ;  /* 0x0000000815088210 */ /* 0x001fca0007f3e0ff */
[----:B------:R-:W-:-:S05]  /*30680*/  @!P0 IMAD.X R9, R23, 0x1, R9, P1 ;  /* 0x0000000117098824 */ /* 0x000fca00008e0609 */
[----:B------:R0:W-:Y:S02]  /*30690*/  @!P0 STG.E.U8 desc[UR8][R8.64+0x9], R14 ;  /* 0x0000090e08008986 */ /* 0x0001e4000c101108 */
[----:B0-----:R-:W-:-:S05]  /*306a0*/  FMUL R8, R33, UR4 ;  /* 0x0000000421087c20 */ /* 0x001fca0008400000 */
[----:B------:R-:W-:-:S05]  /*306b0*/  F2FP.SATFINITE.E4M3.F32.PACK_AB_MERGE_C R8, RZ, R8, RZ ;  /* 0x00000008ff08723e */ /* 0x000fca00048070ff */
[----:B------:R0:W-:Y:S01]  /*306c0*/  @!P5 STG.E.U8 desc[UR8][R12.64], R8 ;  /* 0x000000080c00d986 */ /* 0x0001e2000c101108 */
[----:B------:R-:W-:Y:S02]  /*306d0*/  ISETP.GE.AND P5, PT, R3, 0x189, PT ;  /* 0x000001890300780c */ /* 0x000fe40003fa6270 */
[----:B------:R-:W-:Y:S01]  /*306e0*/  LOP3.LUT R0, R0, 0xffbfffff, RZ, 0xc0, !PT ;  /* 0xffbfffff00007812 */ /* 0x000fe200078ec0ff */
[----:B0-----:R-:W-:-:S10]  /*306f0*/  FMUL R8, R32, UR4 ;  /* 0x0000000420087c20 */ /* 0x001fd40008400000 */
[----:B------:R-:W-:Y:S02]  /*30700*/  @P5 LOP3.LUT R0, R0, 0x400000, RZ, 0xfc, !PT ;  /* 0x0040000000005812 */ /* 0x000fe400078efcff */
[----:B------:R-:W-:Y:S02]  /*30710*/  ISETP.LT.OR P5, PT, R24, 0x1, !P5 ;  /* 0x000000011800780c */ /* 0x000fe40006fa1670 */
[----:B------:R-:W-:-:S05]  /*30720*/  F2FP.SATFINITE.E4M3.F32.PACK_AB_MERGE_C R8, RZ, R8, RZ ;  /* 0x00000008ff08723e */ /* 0x000fca00048070ff */
[----:B------:R0:W-:Y:S01]  /*30730*/  @!P6 STG.E.U8 desc[UR8][R10.64+0x1], R8 ;  /* 0x000001080a00e986 */ /* 0x0001e2000c101108 */
[C---:B------:R-:W-:Y:S02]  /*30740*/  LOP3.LUT P1, RZ, R2.reuse, 0x200000, RZ, 0xc0, !PT ;  /* 0x0020000002ff7812 */ /* 0x040fe4000782c0ff */
[----:B------:R-:W-:Y:S01]  /*30750*/  LOP3.LUT P0, RZ, R2, 0x100000, RZ, 0xc0, !PT ;  /* 0x0010000002ff7812 */ /* 0x000fe2000780c0ff */
[----:B--2---:R-:W-:-:S05]  /*30760*/  FMUL R9, R31, UR4 ;  /* 0x000000041f097c20 */ /* 0x004fca0008400000 */
[----:B0-----:R-:W-:Y:S01]  /*30770*/  F2FP.SATFINITE.E4M3.F32.PACK_AB_MERGE_C R11, RZ, R9, RZ ;  /* 0x00000009ff0b723e */ /* 0x001fe200048070ff */
[----:B---3--:R-:W-:-:S05]  /*30780*/  FMUL R8, R30, UR4 ;  /* 0x000000041e087c20 */ /* 0x008fca0008400000 */
[----:B------:R-:W-:Y:S01]  /*30790*/  F2FP.SATFINITE.E4M3.F32.PACK_AB_MERGE_C R10, RZ, R8, RZ ;  /* 0x00000008ff0a723e */ /* 0x000fe200048070ff */
[----:B------:R-:W-:Y:S06]  /*307a0*/  @P5 BRA `(.L_x_38) ;  /* 0x00000000002c5947 */ /* 0x000fec0003800000 */
[----:B------:R-:W-:Y:S01]  /*307b0*/  IMAD.MOV.U32 R8, RZ, RZ, R6 ;  /* 0x000000ffff087224 */ /* 0x000fe200078e0006 */
[----:B------:R-:W-:Y:S01]  /*307c0*/  ULDC.64 UR14, c[0x0][0x5c0] ;  /* 0x00017000000e7ab9 */ /* 0x000fe20000000a00 */
[----:B------:R-:W-:Y:S02]  /*307d0*/  IMAD.MOV.U32 R9, RZ, RZ, R25 ;  /* 0x000000ffff097224 */ /* 0x000fe400078e0019 */
[----:B------:R-:W-:Y:S02]  /*307e0*/  IMAD.U32 R3, RZ, RZ, UR14 ;  /* 0x0000000eff037e24 */ /* 0x000fe4000f8e00ff */
[----:B------:R-:W-:-:S04]  /*307f0*/  IMAD.WIDE.U32 R8, R4, 0x180, R8 ;  /* 0x0000018004087825 */ /* 0x000fc800078e0008 */
[----:B------:R-:W-:Y:S01]  /*30800*/  IMAD R12, R5, 0x180, RZ ;  /* 0x00000180050c7824 */ /* 0x000fe200078e02ff */
[----:B------:R-:W-:Y:S01]  /*30810*/  IADD3 R8, P5, P6, R8, UR7, R3 ;  /* 0x0000000708087c10 */ /* 0x000fe2000febe003 */
[----:B------:R-:W-:Y:S02]  /*30820*/  IMAD.U32 R3, RZ, RZ, UR15 ;  /* 0x0000000fff037e24 */ /* 0x000fe4000f8e00ff */
[----:B------:R-:W-:-:S05]  /*30830*/  IMAD.IADD R9, R9, 0x1, R12 ;  /* 0x0000000109097824 */ /* 0x000fca00078e020c */
[----:B------:R-:W-:-:S05]  /*30840*/  IADD3.X R9, R9, UR6, R3, P5, P6 ;  /* 0x0000000609097c10 */ /* 0x000fca000afec403 */
[----:B------:R0:W-:Y:S02]  /*30850*/  STG.E.U8 desc[UR8][R8.64], R11 ;  /* 0x0000000b08007986 */ /* 0x0001e4000c101108 */
.L_x_38:
[----:B------:R-:W-:Y:S05]  /*30860*/  BSYNC B1 ;  /* 0x0000000000017941 */ /* 0x000fea0003800000 */
.L_x_37:
[----:B------:R-:W-:Y:S01]  /*30870*/  LOP3.LUT P5, RZ, R0, 0x400000, RZ, 0xc0, !PT ;  /* 0x0040000000ff7812 */ /* 0x000fe200078ac0ff */
[----:B------:R-:W-:Y:S03]  /*30880*/  BSSY B1, `(.L_x_39) ;  /* 0x000000e000017945 */ /* 0x000fe60003800000 */
[----:B------:R-:W-:-:S13]  /*30890*/  ISETP.LT.OR P5, PT, R24, 0x2, !P5 ;  /* 0x000000021800780c */ /* 0x000fda0006fa1670 */
[----:B------:R-:W-:Y:S05]  /*308a0*/  @P5 BRA `(.L_x_40) ;  /* 0x00000000002c5947 */ /* 0x000fea0003800000 */
[----:B0-----:R-:W-:Y:S01]  /*308b0*/  IMAD.MOV.U32 R8, RZ, RZ, R6 ;  /* 0x000000ffff087224 */ /* 0x001fe200078e0006 */
        /* <DEDUP_REMOVED lines=10> */
.L_x_40:
[----:B------:R-:W-:Y:S05]  /*30960*/  BSYNC B1 ;  /* 0x0000000000017941 */ /* 0x000fea0003800000 */
.L_x_39:
[----:B------:R-:W2:Y:S04]  /*30970*/  LDL.LU R17, [R1+0x260] ;  /* 0x0002600001117983 */ /* 0x000ea80000300800 */
[----:B------:R-:W3:Y:S04]  /*30980*/  LDL.LU R16, [R1+0x264] ;  /* 0x0002640001107983 */ /* 0x000ee80000300800 */
[----:B------:R-:W4:Y:S04]  /*30990*/  LDL.LU R15, [R1+0x268] ;  /* 0x00026800010f7983 */ /* 0x000f280000300800 */
[----:B------:R-:W5:Y:S01]  /*309a0*/  LDL.LU R14, [R1+0x26c] ;  /* 0x00026c00010e7983 */ /* 0x000f620000300800 */
[----:B------:R-:W-:Y:S01]  /*309b0*/  ISETP.LT.OR P6, PT, R24, 0x9, !P4 ;  /* 0x000000091800780c */ /* 0x000fe200067c1670 */
[----:B------:R-:W-:Y:S01]  /*309c0*/  BSSY B1, `(.L_x_41) ;  /* 0x000002b000017945 */ /* 0x000fe20003800000 */
[----:B------:R-:W-:-:S04]  /*309d0*/  LOP3.LUT R2, R2, 0xffefffff, RZ, 0xc0, !PT ;  /* 0xffefffff02027812 */ /* 0x000fc800078ec0ff */
[----:B------:R-:W-:-:S07]  /*309e0*/  @P0 LOP3.LUT R2, R2, 0x100000, RZ, 0xfc, !PT ;  /* 0x0010000002020812 */ /* 0x000fce00078efcff */
[----:B01----:R-:W0:Y:S01]  /*309f0*/  @!P6 LDC.64 R8, c[0x0][0x5c0] ;  /* 0x00017000ff08eb82 */ /* 0x003e220000000a00 */
[----:B------:R-:W-:Y:S02]  /*30a00*/  @!P6 IMAD.MOV.U32 R10, RZ, RZ, R6 ;  /* 0x000000ffff0ae224 */ /* 0x000fe400078e0006 */
[----:B------:R-:W-:Y:S02]  /*30a10*/  @!P6 IMAD.MOV.U32 R11, RZ, RZ, R25 ;  /* 0x000000ffff0be224 */ /* 0x000fe400078e0019 */
[----:B------:R-:W-:Y:S02]  /*30a20*/  @!P6 IMAD R3, R5, 0x180, RZ ;  /* 0x000001800503e824 */ /* 0x000fe400078e02ff */
[----:B------:R-:W-:-:S03]  /*30a30*/  @!P6 IMAD.WIDE.U32 R10, R4, 0x180, R10 ;  /* 0x00000180040ae825 */ /* 0x000fc600078e000a */
[----:B0-----:R-:W-:-:S04]  /*30a40*/  @!P6 IADD3 R12, P5, R10, R8, RZ ;  /* 0x000000080a0ce210 */ /* 0x001fc80007fbe0ff */
[----:B------:R-:W-:Y:S02]  /*30a50*/  @!P6 IADD3.X R13, R9, R11, R3, P5, !PT ;  /* 0x0000000b090de210 */ /* 0x000fe40002ffe403 */
[----:B------:R-:W-:-:S13]  /*30a60*/  ISETP.LT.OR P5, PT, R24, 0xa, !P4 ;  /* 0x0000000a1800780c */ /* 0x000fda00067a1670 */
[----:B------:R-:W0:Y:S01]  /*30a70*/  @!P5 LDC.64 R10, c[0x0][0x5c0] ;  /* 0x00017000ff0adb82 */ /* 0x000e220000000a00 */
[----:B------:R-:W-:Y:S02]  /*30a80*/  @!P5 IMAD.MOV.U32 R8, RZ, RZ, R6 ;  /* 0x000000ffff08d224 */ /* 0x000fe400078e0006 */
[----:B------:R-:W-:Y:S02]  /*30a90*/  @!P5 IMAD.MOV.U32 R9, RZ, RZ, R25 ;  /* 0x000000ffff09d224 */ /* 0x000fe400078e0019 */
[----:B------:R-:W-:Y:S02]  /*30aa0*/  @!P5 IMAD R3, R5, 0x180, RZ ;  /* 0x000001800503d824 */ /* 0x000fe400078e02ff */
[----:B------:R-:W-:-:S03]  /*30ab0*/  @!P5 IMAD.WIDE.U32 R8, R4, 0x180, R8 ;  /* 0x000001800408d825 */ /* 0x000fc600078e0008 */
[----:B0-----:R-:W-:-:S04]  /*30ac0*/  @!P5 IADD3 R8, P0, R8, R10, RZ ;  /* 0x0000000a0808d210 */ /* 0x001fc80007f1e0ff */
[----:B------:R-:W-:Y:S02]  /*30ad0*/  @!P5 IADD3.X R9, R11, R9, R3, P0, !PT ;  /* 0x000000090b09d210 */ /* 0x000fe400007fe403 */
[----:B------:R-:W-:Y:S01]  /*30ae0*/  LOP3.LUT P0, RZ, R2, 0x100000, RZ, 0xc0, !PT ;  /* 0x0010000002ff7812 */ /* 0x000fe2000780c0ff */
[----:B--2---:R-:W-:-:S05]  /*30af0*/  FMUL R3, R17, UR4 ;  /* 0x0000000411037c20 */ /* 0x004fca0008400000 */
[----:B------:R-:W-:-:S05]  /*30b00*/  F2FP.SATFINITE.E4M3.F32.PACK_AB_MERGE_C R3, RZ, R3, RZ ;  /* 0x00000003ff03723e */ /* 0x000fca00048070ff */
[----:B------:R3:W-:Y:S01]  /*30b10*/  @!P6 STG.E.U8 desc[UR8][R12.64+0x8], R3 ;  /* 0x000008030c00e986 */ /* 0x0007e2000c101108 */
[----:B------:R-:W-:Y:S01]  /*30b20*/  LOP3.LUT P6, RZ, R0, 0x400000, RZ, 0xc0, !PT ;  /* 0x0040000000ff7812 */ /* 0x000fe200078cc0ff */
[----:B---3--:R-:W-:-:S05]  /*30b30*/  FMUL R3, R16, UR4 ;  /* 0x0000000410037c20 */ /* 0x008fca0008400000 */
[----:B------:R-:W-:-:S05]  /*30b40*/  F2FP.SATFINITE.E4M3.F32.PACK_AB_MERGE_C R3, RZ, R3, RZ ;  /* 0x00000003ff03723e */ /* 0x000fca00048070ff */
[----:B------:R4:W-:Y:S01]  /*30b50*/  @!P5 STG.E.U8 desc[UR8][R8.64+0x9], R3 ;  /* 0x000009030800d986 */ /* 0x0009e2000c101108 */
[----:B------:R-:W-:Y:S01]  /*30b60*/  ISETP.LT.OR P5, PT, R24, 0x9, !P6 ;  /* 0x000000091800780c */ /* 0x000fe200077a1670 */
[----:B----4-:R-:W-:Y:S01]  /*30b70*/  FMUL R8, R15, UR4 ;  /* 0x000000040f087c20 */ /* 0x010fe20008400000 */
[----:B-----5:R-:W-:-:S04]  /*30b80*/  FMUL R3, R14, UR4 ;  /* 0x000000040e037c20 */ /* 0x020fc80008400000 */
[----:B------:R-:W-:Y:S02]  /*30b90*/  F2FP.SATFINITE.E4M3.F32.PACK_AB_MERGE_C R11, RZ, R8, RZ ;  /* 0x00000008ff0b723e */ /* 0x000fe400048070ff */
[----:B------:R-:W-:-:S05]  /*30ba0*/  F2FP.SATFINITE.E4M3.F32.PACK_AB_MERGE_C R10, RZ, R3, RZ ;  /* 0x00000003ff0a723e */ /* 0x000fca00048070ff */
[----:B------:R-:W-:Y:S05]  /*30bb0*/  @P5 BRA `(.L_x_42) ;  /* 0x00000000002c5947 */ /* 0x000fea0003800000 */
        /* <DEDUP_REMOVED lines=11> */
.L_x_42:
[----:B------:R-:W-:Y:S05]  /*30c70*/  BSYNC B1 ;  /* 0x0000000000017941 */ /* 0x000fea0003800000 */
.L_x_41:
        /* <DEDUP_REMOVED lines=15> */
.L_x_44:
[----:B------:R-:W-:Y:S05]  /*30d70*/  BSYNC B1 ;  /* 0x0000000000017941 */ /* 0x000fea0003800000 */
.L_x_43:
[----:B------:R-:W-:Y:S01]  /*30d80*/  LOP3.LUT R2, R2, 0xffbfffff, RZ, 0xc0, !PT ;  /* 0xffbfffff02027812 */ /* 0x000fe200078ec0ff */
[----:B------:R-:W2:Y:S03]  /*30d90*/  LDL.LU R3, [R1+0x270] ;  /* 0x0002700001037983 */ /* 0x000ea60000300800 */
[----:B------:R-:W-:Y:S01]  /*30da0*/  @P4 LOP3.LUT R2, R2, 0x400000, RZ, 0xfc, !PT ;  /* 0x0040000002024812 */ /* 0x000fe200078efcff */
[----:B------:R-:W3:Y:S01]  /*30db0*/  LDL.LU R40, [R1+0x274] ;  /* 0x0002740001287983 */ /* 0x000ee20000300800 */
[----:B------:R-:W-:Y:S02]  /*30dc0*/  ISETP.LT.OR P4, PT, R24, 0x11, !P0 ;  /* 0x000000111800780c */ /* 0x000fe40004781670 */
[----:B------:R-:W-:Y:S01]  /*30dd0*/  LOP3.LUT R0, R0, 0xffffffbf, RZ, 0xc0, !PT ;  /* 0xffffffbf00007812 */ /* 0x000fe200078ec0ff */
[----:B------:R-:W4:Y:S01]  /*30de0*/  LDL.LU R48, [R1+0x278] ;  /* 0x0002780001307983 */ /* 0x000f220000300800 */
[----:B------:R-:W-:Y:S01]  /*30df0*/  LOP3.LUT R2, R2, 0xffefffff, RZ, 0xc0, !PT ;  /* 0xffefffff02027812 */ /* 0x000fe200078ec0ff */
[----:B------:R-:W-:-:S02]  /*30e00*/  IMAD.U32 R36, RZ, RZ, UR7 ;  /* 0x00000007ff247e24 */ /* 0x000fc4000f8e00ff */
[----:B------:R-:W5:Y:S01]  /*30e10*/  LDL.LU R49, [R1+0x27c] ;  /* 0x00027c0001317983 */ /* 0x000f620000300800 */
[----:B------:R-:W-:Y:S01]  /*30e20*/  @P0 LOP3.LUT R2, R2, 0x100000, RZ, 0xfc, !PT ;  /* 0x0010000002020812 */ /* 0x000fe200078efcff */
[----:B------:R-:W-:Y:S02]  /*30e30*/  IMAD.U32 R37, RZ, RZ, UR6 ;  /* 0x00000006ff257e24 */ /* 0x000fe4000f8e00ff */
[----:B------:R-:W-:Y:S01]  /*30e40*/  IMAD.U32 R38, RZ, RZ, UR7 ;  /* 0x00000007ff267e24 */ /* 0x000fe2000f8e00ff */
[----:B------:R-:W-:Y:S01]  /*30e50*/  LOP3.LUT R2, R2, 0xffdfffff, RZ, 0xc0, !PT ;  /* 0xffdfffff02027812 */ /* 0x000fe200078ec0ff */
[----:B01----:R-:W0:Y:S01]  /*30e60*/  @!P4 LDC.64 R8, c[0x0][0x5c0] ;  /* 0x00017000ff08cb82 */ /* 0x003e220000000a00 */
[----:B------:R-:W-:Y:S01]  /*30e70*/  @P4 LOP3.LUT R0, R0, 0x40, RZ, 0xfc, !PT ;  /* 0x0000004000004812 */ /* 0x000fe200078efcff */
[----:B------:R-:W-:Y:S01]  /*30e80*/  IMAD.U32 R39, RZ, RZ, UR6 ;  /* 0x00000006ff277e24 */ /* 0x000fe2000f8e00ff */
[----:B------:R-:W-:Y:S01]  /*30e90*/  @P1 LOP3.LUT R2, R2, 0x200000, RZ, 0xfc, !PT ;  /* 0x0020000002021812 */ /* 0x000fe200078efcff */
[----:B------:R-:W-:Y:S01]  /*30ea0*/  IMAD.U32 R41, RZ, RZ, UR7 ;  /* 0x00000007ff297e24 */ /* 0x000fe2000f8e00ff */
[----:B------:R-:W-:Y:S01]  /*30eb0*/  LOP3.LUT R0, R0, 0xffffff7f, RZ, 0xc0, !PT ;  /* 0xffffff7f00007812 */ /* 0x000fe200078ec0ff */
[----:B------:R-:W-:Y:S01]  /*30ec0*/  IMAD.U32 R43, RZ, RZ, UR6 ;  /* 0x00000006ff2b7e24 */ /* 0x000fe2000f8e00ff */
[----:B------:R-:W5:Y:S01]  /*30ed0*/  LDL.LU R50, [R1+0x280] ;  /* 0x0002800001327983 */ /* 0x000f620000300800 */
[----:B------:R-:W-:Y:S01]  /*30ee0*/  IMAD.U32 R45, RZ, RZ, UR7 ;  /* 0x00000007ff2d7e24 */ /* 0x000fe2000f8e00ff */
[----:B------:R-:W-:Y:S01]  /*30ef0*/  LOP3.LUT R2, R2, 0xff7fffff, RZ, 0xc0, !PT ;  /* 0xff7fffff02027812 */ /* 0x000fe200078ec0ff */
[----:B------:R-:W-:Y:S01]  /*30f00*/  IMAD.U32 R47, RZ, RZ, UR6 ;  /* 0x00000006ff2f7e24 */ /* 0x000fe2000f8e00ff */
[----:B0-----:R-:W-:-:S04]  /*30f10*/  @!P4 IADD3 R16, P5, P6, R6, UR7, R8 ;  /* 0x000000070610cc10 */ /* 0x001fc8000febe008 */
[----:B------:R-:W-:Y:S02]  /*30f20*/  @!P4 IADD3.X R17, R25, UR6, R9, P5, P6 ;  /* 0x000000061911cc10 */ /* 0x000fe4000afec409 */
[----:B------:R-:W-:-:S13]  /*30f30*/  ISETP.LT.OR P4, PT, R24, 0x12, !P0 ;  /* 0x000000121800780c */ /* 0x000fda0004781670 */
[----:B------:R-:W0:Y:S01]  /*30f40*/  @!P4 LDC.64 R8, c[0x0][0x5c0] ;  /* 0x00017000ff08cb82 */ /* 0x000e220000000a00 */
[----:B------:R-:W-:-:S04]  /*30f50*/  @P4 LOP3.LUT R0, R0, 0x80, RZ, 0xfc, !PT ;  /* 0x0000008000004812 */ /* 0x000fc800078efcff */
[----:B------:R-:W-:Y:S02]  /*30f60*/  LOP3.LUT R0, R0, 0xfff7ffff, RZ, 0xc0, !PT ;  /* 0xfff7ffff00007812 */ /* 0x000fe400078ec0ff */
[----:B0-----:R-:W-:-:S04]  /*30f70*/  @!P4 IADD3 R12, P5, P6, R6, UR7, R8 ;  /* 0x00000007060ccc10 */ /* 0x001fc8000febe008 */
[----:B------:R-:W-:Y:S02]  /*30f80*/  @!P4 IADD3.X R13, R25, UR6, R9, P5, P6 ;  /* 0x00000006190dcc10 */ /* 0x000fe4000afec409 */
[----:B------:R-:W-:-:S13]  /*30f90*/  ISETP.LT.OR P4, PT, R24, 0x19, !P0 ;  /* 0x000000191800780c */ /* 0x000fda0004781670 */
[----:B------:R-:W0:Y:S01]  /*30fa0*/  @!P4 LDC.64 R8, c[0x0][0x5c0] ;  /* 0x00017000ff08cb82 */ /* 0x000e220000000a00 */
[----:B------:R-:W-:Y:S02]  /*30fb0*/  @P4 LOP3.LUT R0, R0, 0x80000, RZ, 0xfc, !PT ;  /* 0x0008000000004812 */ /* 0x000fe400078efcff */
[----:B0-----:R-:W-:-:S04]  /*30fc0*/  @!P4 IADD3 R26, P5, P6, R6, UR7, R8 ;  /* 0x00000007061acc10 */ /* 0x001fc8000febe008 */
[----:B------:R-:W-:Y:S02]  /*30fd0*/  @!P4 IADD3.X R27, R25, UR6, R9, P5, P6 ;  /* 0x00000006191bcc10 */ /* 0x000fe4000afec409 */
[----:B------:R-:W-:Y:S02]  /*30fe0*/  ISETP.LT.OR P4, PT, R24, 0x1a, !P0 ;  /* 0x0000001a1800780c */ /* 0x000fe40004781670 */
[C---:B------:R-:W-:Y:S02]  /*30ff0*/  LOP3.LUT P0, RZ, R0.reuse, 0x2000, RZ, 0xc0, !PT ;  /* 0x0000200000ff7812 */ /* 0x040fe4000780c0ff */
[----:B------:R-:W-:-:S09]  /*31000*/  LOP3.LUT R0, R0, 0xfffbffff, RZ, 0xc0, !PT ;  /* 0xfffbffff00007812 */ /* 0x000fd200078ec0ff */
[----:B------:R-:W0:Y:S01]  /*31010*/  @!P4 LDC.64 R8, c[0x0][0x5c0] ;  /* 0x00017000ff08cb82 */ /* 0x000e220000000a00 */
[----:B------:R-:W-:-:S04]  /*31020*/  @P4 LOP3.LUT R0, R0, 0x40000, RZ, 0xfc, !PT ;  /* 0x0004000000004812 */ /* 0x000fc800078efcff */
[----:B------:R-:W-:Y:S02]  /*31030*/  LOP3.LUT R0, R0, 0xfffeffff, RZ, 0xc0, !PT ;  /* 0xfffeffff00007812 */ /* 0x000fe400078ec0ff */
        /* <DEDUP_REMOVED lines=18> */
[----:B0-----:R-:W-:Y:S01]  /*31160*/  @!P4 IADD3 R22, P5, P6, R6, UR11, R8 ;  /* 0x0000000b0616cc10 */ /* 0x001fe2000febe008 */
[----:B--2---:R-:W-:-:S03]  /*31170*/  FMUL R3, R3, UR4 ;  /* 0x0000000403037c20 */ /* 0x004fc60008400000 */
[----:B------:R-:W-:Y:S02]  /*31180*/  @!P4 IADD3.X R23, R25, UR10, R9, P5, P6 ;  /* 0x0000000a1917cc10 */ /* 0x000fe4000afec409 */
[C---:B------:R-:W-:Y:S02]  /*31190*/  ISETP.LT.OR P4, PT, R24.reuse, 0x1a, !P1 ;  /* 0x0000001a1800780c */ /* 0x040fe40004f81670 */
[----:B------:R-:W-:-:S11]  /*311a0*/  ISETP.LT.OR P1, PT, R24, 0x11, !P0 ;  /* 0x000000111800780c */ /* 0x000fd60004721670 */
[----:B------:R-:W0:Y:S01]  /*311b0*/  @!P4 LDC.64 R8, c[0x0][0x5c0] ;  /* 0x00017000ff08cb82 */ /* 0x000e220000000a00 */
[----:B------:R-:W-:-:S04]  /*311c0*/  @P4 LOP3.LUT R0, R0, 0x1000, RZ, 0xfc, !PT ;  /* 0x0000100000004812 */ /* 0x000fc800078efcff */
[----:B------:R-:W-:-:S04]  /*311d0*/  LOP3.LUT R0, R0, 0xfffff7ff, RZ, 0xc0, !PT ;  /* 0xfffff7ff00007812 */ /* 0x000fc800078ec0ff */
[----:B------:R-:W-:-:S04]  /*311e0*/  @P1 LOP3.LUT R0, R0, 0x800, RZ, 0xfc, !PT ;  /* 0x0000080000001812 */ /* 0x000fc800078efcff */
[----:B------:R-:W-:Y:S02]  /*311f0*/  LOP3.LUT R0, R0, 0xfffffbff, RZ, 0xc0, !PT ;  /* 0xfffffbff00007812 */ /* 0x000fe400078ec0ff */
[----:B0-----:R-:W-:-:S04]  /*31200*/  @!P4 IADD3 R18, P5, P6, R6, UR11, R8 ;  /* 0x0000000b0612cc10 */ /* 0x001fc8000febe008 */
[----:B------:R-:W-:Y:S02]  /*31210*/  @!P4 IADD3.X R19, R25, UR10, R9, P5, P6 ;  /* 0x0000000a1913cc10 */ /* 0x000fe4000afec409 */
[----:B------:R-:W0:Y:S02]  /*31220*/  @!P1 LDC.64 R8, c[0x0][0x5c0] ;  /* 0x00017000ff089b82 */ /* 0x000e240000000a00 */
[----:B0-----:R-:W-:-:S04]  /*31230*/  @!P1 IADD3 R30, P5, P6, R6, UR61, R8 ;  /* 0x0000003d061e9c10 */ /* 0x001fc8000febe008 */
[----:B------:R-:W-:Y:S02]  /*31240*/  @!P1 IADD3.X R31, R25, UR60, R9, P5, P6 ;  /* 0x0000003c191f9c10 */ /* 0x000fe4000afec409 */
[----:B------:R-:W-:-:S13]  /*31250*/  ISETP.LT.OR P1, PT, R24, 0x12, !P0 ;  /* 0x000000121800780c */ /* 0x000fda0004721670 */
[----:B------:R-:W0:Y:S01]  /*31260*/  @!P1 LDC.64 R8, c[0x0][0x5c0] ;  /* 0x00017000ff089b82 */ /* 0x000e220000000a00 */
[----:B------:R-:W-:-:S04]  /*31270*/  @P1 LOP3.LUT R0, R0, 0x400, RZ, 0xfc, !PT ;  /* 0x0000040000001812 */ /* 0x000fc800078efcff */
[C---:B------:R-:W-:Y:S02]  /*31280*/  LOP3.LUT P4, RZ, R0.reuse, 0x20000, RZ, 0xc0, !PT ;  /* 0x0002000000ff7812 */ /* 0x040fe4000788c0ff */
        /* <DEDUP_REMOVED lines=9> */
[C---:B------:R-:W-:Y:S02]  /*31320*/  ISETP.LT.OR P1, PT, R24.reuse, 0x1a, !P0 ;  /* 0x0000001a1800780c */ /* 0x040fe40004721670 */
[----:B------:R-:W-:-:S11]  /*31330*/  ISETP.LT.OR P0, PT, R24, 0x11, !P2 ;  /* 0x000000111800780c */ /* 0x000fd60005701670 */
[----:B------:R-:W0:Y:S01]  /*31340*/  @!P1 LDC.64 R8, c[0x0][0x5c0] ;  /* 0x00017000ff089b82 */ /* 0x000e220000000a00 */
[----:B------:R-:W-:Y:S02]  /*31350*/  F2FP.SATFINITE.E4M3.F32.PACK_AB_MERGE_C R3, RZ, R3, RZ ;  /* 0x00000003ff03723e */ /* 0x000fe400048070ff */
[----:B------:R-:W-:Y:S02]  /*31360*/  @P0 LOP3.LUT R0, R0, 0x20, RZ, 0xfc, !PT ;  /* 0x0000002000000812 */ /* 0x000fe400078efcff */
[----:B------:R-:W-:Y:S02]  /*31370*/  @P1 LOP3.LUT R2, R2, 0x800000, RZ, 0xfc, !PT ;  /* 0x0080000002021812 */ /* 0x000fe400078efcff */
[----:B------:R-:W-:Y:S01]  /*31380*/  LOP3.LUT R0, R0, 0xffffffef, RZ, 0xc0, !PT ;  /* 0xffffffef00007812 */ /* 0x000fe200078ec0ff */
[----:B------:R-:W-:Y:S01]  /*31390*/  IMAD.U32 R42, RZ, RZ, UR6 ;  /* 0x00000006ff2a7e24 */ /* 0x000fe2000f8e00ff */
[----:B------:R-:W-:Y:S01]  /*313a0*/  LOP3.LUT R2, R2, 0xfeffffff, RZ, 0xc0, !PT ;  /* 0xfeffffff02027812 */ /* 0x000fe200078ec0ff */
[----:B------:R-:W-:-:S03]  /*313b0*/  IMAD.U32 R44, RZ, RZ, UR7 ;  /* 0x00000007ff2c7e24 */ /* 0x000fc6000f8e00ff */
[----:B------:R-:W-:Y:S02]  /*313c0*/  @P2 LOP3.LUT R2, R2, 0x1000000, RZ, 0xfc, !PT ;  /* 0x0100000002022812 */ /* 0x000fe400078efcff */
[----:B0-----:R-:W-:-:S04]  /*313d0*/  @!P1 IADD3 R34, P5, P6, R6, UR61, R8 ;  /* 0x0000003d06229c10 */ /* 0x001fc8000febe008 */
[----:B------:R-:W-:Y:S02]  /*313e0*/  @!P1 IADD3.X R35, R25, UR60, R9, P5, P6 ;  /* 0x0000003c19239c10 */ /* 0x000fe4000afec409 */
[----:B------:R-:W-:-:S04]  /*313f0*/  @!P0 IADD3 R36, P6, P5, R36, UR11, R6 ;  /* 0x0000000b24248c10 */ /* 0x000fc8000fdde006 */
[----:B------:R-:W-:Y:S02]  /*31400*/  @!P0 IADD3.X R37, R37, UR10, R25, P6, P5 ;  /* 0x0000000a25258c10 */ /* 0x000fe4000b7ea419 */
[----:B------:R-:W-:-:S13]  /*31410*/  ISETP.LT.OR P0, PT, R24, 0x12, !P2 ;  /* 0x000000121800780c */ /* 0x000fda0005701670 */
[----:B------:R-:W-:Y:S02]  /*31420*/  @!P0 IADD3 R38, P6, P5, R38, UR11, R6 ;  /* 0x0000000b26268c10 */ /* 0x000fe4000fdde006 */
[----:B------:R-:W-:Y:S02]  /*31430*/  @P0 LOP3.LUT R0, R0, 0x10, RZ, 0xfc, !PT ;  /* 0x0000001000000812 */ /* 0x000fe400078efcff */
[----:B------:R-:W-:Y:S02]  /*31440*/  @!P0 IADD3.X R39, R39, UR10, R25, P6, P5 ;  /* 0x0000000a27278c10 */ /* 0x000fe4000b7ea419 */
[----:B------:R-:W-:Y:S02]  /*31450*/  ISETP.LT.OR P0, PT, R24, 0x19, !P2 ;  /* 0x000000191800780c */ /* 0x000fe40005701670 */
[----:B------:R-:W-:-:S11]  /*31460*/  LOP3.LUT R0, R0, 0xfffffff7, RZ, 0xc0, !PT ;  /* 0xfffffff700007812 */ /* 0x000fd600078ec0ff */
        /* <DEDUP_REMOVED lines=9> */
[----:B------:R-:W-:-:S11]  /*31500*/  LOP3.LUT P1, RZ, R0, 0x40, RZ, 0xc0, !PT ;  /* 0x0000004000ff7812 */ /* 0x000fd6000782c0ff */
[----:B------:R-:W0:Y:S02]  /*31510*/  @!P5 LDC.64 R8, c[0x0][0x5c0] ;  /* 0x00017000ff08db82 */ /* 0x000e240000000a00 */
[----:B0-----:R-:W-:-:S05]  /*31520*/  @!P5 IADD3 R8, P6, R6, R8, RZ ;  /* 0x000000080608d210 */ /* 0x001fca0007fde0ff */
[----:B------:R-:W-:-:S05]  /*31530*/  @!P5 IMAD.X R9, R25, 0x1, R9, P6 ;  /* 0x000000011909d824 */ /* 0x000fca00030e0609 */
[----:B------:R0:W-:Y:S01]  /*31540*/  @!P5 STG.E.U8 desc[UR8][R8.64+0x10], R3 ;  /* 0x000010030800d986 */ /* 0x0001e2000c101108 */
[----:B------:R-:W-:-:S13]  /*31550*/  ISETP.LT.OR P5, PT, R24, 0x12, !P4 ;  /* 0x000000121800780c */ /* 0x000fda00067a1670 */
[----:B0-----:R-:W0:Y:S01]  /*31560*/  @!P5 LDC.64 R8, c[0x0][0x5c0] ;  /* 0x00017000ff08db82 */ /* 0x001e220000000a00 */
[----:B---3--:R-:W-:-:S05]  /*31570*/  FMUL R3, R40, UR4 ;  /* 0x0000000428037c20 */ /* 0x008fca0008400000 */
[----:B------:R-:W-:Y:S02]  /*31580*/  F2FP.SATFINITE.E4M3.F32.PACK_AB_MERGE_C R3, RZ, R3, RZ ;  /* 0x00000003ff03723e */ /* 0x000fe400048070ff */
[----:B0-----:R-:W-:-:S05]  /*31590*/  @!P5 IADD3 R8, P6, R6, R8, RZ ;  /* 0x000000080608d210 */ /* 0x001fca0007fde0ff */
[----:B------:R-:W-:-:S05]  /*315a0*/  @!P5 IMAD.X R9, R25, 0x1, R9, P6 ;  /* 0x000000011909d824 */ /* 0x000fca00030e0609 */
[----:B------:R4:W-:Y:S02]  /*315b0*/  @!P5 STG.E.U8 desc[UR8][R8.64+0x11], R3 ;  /* 0x000011030800d986 */ /* 0x0009e4000c101108 */
[----:B----4-:R-:W-:-:S05]  /*315c0*/  FMUL R3, R48, UR4 ;  /* 0x0000000430037c20 */ /* 0x010fca0008400000 */
[----:B------:R-:W-:-:S05]  /*315d0*/  F2FP.SATFINITE.E4M3.F32.PACK_AB_MERGE_C R3, RZ, R3, RZ ;  /* 0x00000003ff03723e */ /* 0x000fca00048070ff */
[----:B------:R5:W-:Y:S02]  /*315e0*/  @!P1 STG.E.U8 desc[UR8][R16.64+0x10], R3 ;  /* 0x0000100310009986 */ /* 0x000be4000c101108 */
[----:B-----5:R-:W-:Y:S02]  /*315f0*/  FMUL R3, R49, UR4 ;  /* 0x0000000431037c20 */ /* 0x020fe40008400000 */
[----:B------:R-:W2:Y:S01]  /*31600*/  LDL.LU R49, [R1+0x284] ;  /* 0x0002840001317983 */ /* 0x000ea20000300800 */
[----:B------:R-:W-:Y:S01]  /*31610*/  ISETP.LT.OR P4, PT, R24, 0x11, !P3 ;  /* 0x000000111800780c */ /* 0x000fe20005f81670 */
[----:B------:R-:W-:Y:S01]  /*31620*/  IMAD.U32 R40, RZ, RZ, UR7 ;  /* 0x00000007ff287e24 */ /* 0x000fe2000f8e00ff */
[----:B------:R-:W-:Y:S01]  /*31630*/  LOP3.LUT R2, R2, 0xfdffffff, RZ, 0xc0, !PT ;  /* 0xfdffffff02027812 */ /* 0x000fe200078ec0ff */
[----:B------:R-:W3:Y:S01]  /*31640*/  LDL.LU R52, [R1+0x288] ;  /* 0x0002880001347983 */ /* 0x000ee20000300800 */
[----:B------:R-:W-:-:S03]  /*31650*/  IMAD.U32 R46, RZ, RZ, UR6 ;  /* 0x00000006ff2e7e24 */ /* 0x000fc6000f8e00ff */
[----:B------:R-:W4:Y:S01]  /*31660*/  LDL.LU R51, [R1+0x28c] ;  /* 0x00028c0001337983 */ /* 0x000f220000300800 */
[----:B------:R-:W-:Y:S01]  /*31670*/  LOP3.LUT P0, RZ, R0, 0x80, RZ, 0xc0, !PT ;  /* 0x0000008000ff7812 */ /* 0x000fe2000780c0ff */
[----:B------:R-:W-:Y:S02]  /*31680*/  IMAD.U32 R17, RZ, RZ, UR7 ;  /* 0x00000007ff117e24 */ /* 0x000fe4000f8e00ff */
[----:B------:R-:W-:Y:S01]  /*31690*/  IMAD.U32 R48, RZ, RZ, UR6 ;  /* 0x00000006ff307e24 */ /* 0x000fe2000f8e00ff */
[----:B------:R-:W5:Y:S01]  /*316a0*/  LDL.LU R54, [R1+0x290] ;  /* 0x0002900001367983 */ /* 0x000f620000300800 */
[----:B------:R-:W-:-:S04]  /*316b0*/  @!P4 IADD3 R40, P6, P5, R40, UR61, R6 ;  /* 0x0000003d2828cc10 */ /* 0x000fc8000fdde006 */
[----:B------:R-:W-:Y:S02]  /*316c0*/  @!P4 IADD3.X R42, R42, UR60, R25, P6, P5 ;  /* 0x0000003c2a2acc10 */ /* 0x000fe4000b7ea419 */
[----:B------:R-:W-:Y:S02]  /*316d0*/  ISETP.LT.OR P5, PT, R24, 0x12, !P3 ;  /* 0x000000121800780c */ /* 0x000fe40005fa1670 */
[----:B------:R-:W-:-:S04]  /*316e0*/  @P4 LOP3.LUT R2, R2, 0x2000000, RZ, 0xfc, !PT ;  /* 0x0200000002024812 */ /* 0x000fc800078efcff */
[----:B------:R-:W-:-:S07]  /*316f0*/  LOP3.LUT R2, R2, 0xfbffffff, RZ, 0xc0, !PT ;  /* 0xfbffffff02027812 */ /* 0x000fce00078ec0ff */
[----:B------:R-:W-:-:S04]  /*31700*/  @!P5 IADD3 R44, P2, P6, R44, UR61, R6 ;  /* 0x0000003d2c2cdc10 */ /* 0x000fc8000fe5e006 */
[----:B------:R-:W-:Y:S02]  /*31710*/  @!P5 IADD3.X R46, R46, UR60, R25, P2, P6 ;  /* 0x0000003c2e2edc10 */ /* 0x000fe400097ec419 */
[----:B------:R-:W-:Y:S02]  /*31720*/  ISETP.LT.OR P6, PT, R24, 0x19, !P3 ;  /* 0x000000191800780c */ /* 0x000fe40005fc1670 */
[----:B------:R-:W-:-:S04]  /*31730*/  @P5 LOP3.LUT R2, R2, 0x4000000, RZ, 0xfc, !PT ;  /* 0x0400000002025812 */ /* 0x000fc800078efcff */
[----:B------:R-:W-:Y:S02]  /*31740*/  LOP3.LUT R2, R2, 0xf7ffffff, RZ, 0xc0, !PT ;  /* 0xf7ffffff02027812 */ /* 0x000fe400078ec0ff */
[----:B------:R-:W-:-:S05]  /*31750*/  F2FP.SATFINITE.E4M3.F32.PACK_AB_MERGE_C R3, RZ, R3, RZ ;  /* 0x00000003ff03723e */ /* 0x000fca00048070ff */
[----:B------:R-:W-:Y:S02]  /*31760*/  @!P6 IADD3 R17, P1, P2, R17, UR61, R6 ;  /* 0x0000003d1111ec10 */ /* 0x000fe4000fa3e006 */
[----:B------:R-:W-:Y:S02]  /*31770*/  @P6 LOP3.LUT R2, R2, 0x8000000, RZ, 0xfc, !PT ;  /* 0x0800000002026812 */ /* 0x000fe400078efcff */
[----:B------:R-:W-:Y:S02]  /*31780*/  @!P6 IADD3.X R48, R48, UR60, R25, P1, P2 ;  /* 0x0000003c3030ec10 */ /* 0x000fe40008fe4419 */
[----:B------:R-:W-:Y:S02]  /*31790*/  LOP3.LUT R2, R2, 0xefffffff, RZ, 0xc0, !PT ;  /* 0xefffffff02027812 */ /* 0x000fe400078ec0ff */
[----:B------:R-:W-:Y:S01]  /*317a0*/  LOP3.LUT P6, RZ, R0, 0x20000, RZ, 0xc0, !PT ;  /* 0x0002000000ff7812 */ /* 0x000fe200078cc0ff */
[----:B------:R0:W-:Y:S01]  /*317b0*/  @!P0 STG.E.U8 desc[UR8][R12.64+0x11], R3 ;  /* 0x000011030c008986 */ /* 0x0001e2000c101108 */
[----:B------:R-:W-:-:S02]  /*317c0*/  ISETP.LT.OR P0, PT, R24, 0x1a, !P3 ;  /* 0x0000001a1800780c */ /* 0x000fc40005f01670 */
[----:B------:R-:W-:Y:S02]  /*317d0*/  @P3 LOP3.LUT R2, R2, 0x10000000, RZ, 0xfc, !PT ;  /* 0x1000000002023812 */ /* 0x000fe400078efcff */
[----:B------:R-:W-:Y:S01]  /*317e0*/  ISETP.LT.OR P3, PT, R24, 0x19, !P6 ;  /* 0x000000191800780c */ /* 0x000fe20007761670 */
[----:B0-----:R-:W-:Y:S02]  /*317f0*/  FMUL R3, R50, UR4 ;  /* 0x0000000432037c20 */ /* 0x001fe40008400000 */
[----:B------:R-:W5:Y:S10]  /*31800*/  LDL.LU R50, [R1+0x294] ;  /* 0x0002940001327983 */ /* 0x000f740000300800 */
[----:B------:R-:W0:Y:S01]  /*31810*/  @!P3 LDC.64 R8, c[0x0][0x5c0] ;  /* 0x00017000ff08bb82 */ /* 0x000e220000000a00 */
[----:B------:R-:W-:Y:S01]  /*31820*/  IMAD.U32 R16, RZ, RZ, UR7 ;  /* 0x00000007ff107e24 */ /* 0x000fe2000f8e00ff */
[----:B------:R-:W-:Y:S01]  /*31830*/  LOP3.LUT R2, R2, 0xdfffffff, RZ, 0xc0, !PT ;  /* 0xdfffffff02027812 */ /* 0x000fe200078ec0ff */
[----:B------:R-:W-:-:S03]  /*31840*/  IMAD.U32 R12, RZ, RZ, UR6 ;  /* 0x00000006ff0c7e24 */ /* 0x000fc6000f8e00ff */
[----:B------:R-:W-:Y:S02]  /*31850*/  @!P0 IADD3 R16, P1, P2, R16, UR61, R6 ;  /* 0x0000003d10108c10 */ /* 0x000fe4000fa3e006 */
[----:B------:R-:W-:Y:S02]  /*31860*/  @P0 LOP3.LUT R2, R2, 0x20000000, RZ, 0xfc, !PT ;  /* 0x2000000002020812 */ /* 0x000fe400078efcff */
[----:B------:R-:W-:Y:S02]  /*31870*/  @!P0 IADD3.X R12, R12, UR60, R25, P1, P2 ;  /* 0x0000003c0c0c8c10 */ /* 0x000fe40008fe4419 */
[----:B------:R-:W-:Y:S02]  /*31880*/  F2FP.SATFINITE.E4M3.F32.PACK_AB_MERGE_C R3, RZ, R3, RZ ;  /* 0x00000003ff03723e */ /* 0x000fe400048070ff */
[----:B0-----:R-:W-:-:S05]  /*31890*/  @!P3 IADD3 R8, P0, R6, R8, RZ ;  /* 0x000000080608b210 */ /* 0x001fca0007f1e0ff */
[----:B------:R-:W-:-:S05]  /*318a0*/  @!P3 IMAD.X R9, R25, 0x1, R9, P0 ;  /* 0x000000011909b824 */ /* 0x000fca00000e0609 */
[----:B------:R0:W-:Y:S01]  /*318b0*/  @!P3 STG.E.U8 desc[UR8][R8.64+0x18], R3 ;  /* 0x000018030800b986 */ /* 0x0001e2000c101108 */
[----:B------:R-:W-:-:S13]  /*318c0*/  ISETP.LT.OR P3, PT, R24, 0x1a, !P6 ;  /* 0x0000001a1800780c */ /* 0x000fda0007761670 */
[----:B0-----:R-:W0:Y:S01]  /*318d0*/  @!P3 LDC.64 R8, c[0x0][0x5c0] ;  /* 0x00017000ff08bb82 */ /* 0x001e220000000a00 */
[----:B--2---:R-:W-:Y:S02]  /*318e0*/  FMUL R3, R49, UR4 ;  /* 0x0000000431037c20 */ /* 0x004fe40008400000 */
[----:B------:R-:W2:Y:S01]  /*318f0*/  LDL.LU R49, [R1+0x298] ;  /* 0x0002980001317983 */ /* 0x000ea20000300800 */
[----:B0-----:R-:W-:Y:S02]  /*31900*/  @!P3 IADD3 R8, P6, R6, R8, RZ ;  /* 0x000000080608b210 */ /* 0x001fe40007fde0ff */
[----:B------:R-:W-:Y:S01]  /*31910*/  F2FP.SATFINITE.E4M3.F32.PACK_AB_MERGE_C R3, RZ, R3, RZ ;  /* 0x00000003ff03723e */ /* 0x000fe200048070ff */
[----:B------:R-:W2:Y:S02]  /*31920*/  LDL.LU R53, [R1+0x29c] ;  /* 0x00029c0001357983 */ /* 0x000ea40000300800 */
[----:B------:R-:W-:Y:S01]  /*31930*/  @!P3 IMAD.X R9, R25, 0x1, R9, P6 ;  /* 0x000000011909b824 */ /* 0x000fe200030e0609 */
[----:B------:R-:W-:-:S04]  /*31940*/  LOP3.LUT P5, RZ, R0, 0x80000, RZ, 0xc0, !PT ;  /* 0x0008000000ff7812 */ /* 0x000fc800078ac0ff */
[----:B------:R3:W-:Y:S01]  /*31950*/  @!P3 STG.E.U8 desc[UR8][R8.64+0x19], R3 ;  /* 0x000019030800b986 */ /* 0x0007e2000c101108 */
[----:B------:R-:W-:Y:S01]  /*31960*/  LOP3.LUT P4, RZ, R0, 0x40000, RZ, 0xc0, !PT ;  /* 0x0004000000ff7812 */ /* 0x000fe2000788c0ff */
[----:B---3--:R-:W-:Y:S02]  /*31970*/  FMUL R3, R52, UR4 ;  /* 0x0000000434037c20 */ /* 0x008fe40008400000 */
[----:B------:R-:W3:Y:S03]  /*31980*/  LDL.LU R52, [R1+0x2a0] ;  /* 0x0002a00001347983 */ /* 0x000ee60000300800 */
[----:B------:R-:W-:-:S05]  /*31990*/  F2FP.SATFINITE.E4M3.F32.PACK_AB_MERGE_C R3, RZ, R3, RZ ;  /* 0x00000003ff03723e */ /* 0x000fca00048070ff */
[----:B------:R4:W-:Y:S01]  /*319a0*/  @!P5 STG.E.U8 desc[UR8][R26.64+0x18], R3 ;  /* 0x000018031a00d986 */ /* 0x0009e2000c101108 */
[----:B------:R-:W-:Y:S01]  /*319b0*/  LOP3.LUT P2, RZ, R0, 0x10000, RZ, 0xc0, !PT ;  /* 0x0001000000ff7812 */ /* 0x000fe2000784c0ff */
[----:B----4-:R-:W-:Y:S02]  /*319c0*/  FMUL R3, R51, UR4 ;  /* 0x0000000433037c20 */ /* 0x010fe40008400000 */
[----:B------:R-:W4:Y:S03]  /*319d0*/  LDL.LU R51, [R1+0x2a4] ;  /* 0x0002a40001337983 */ /* 0x000f260000300800 */
[----:B------:R-:W-:-:S05]  /*319e0*/  F2FP.SATFINITE.E4M3.F32.PACK_AB_MERGE_C R3, RZ, R3, RZ ;  /* 0x00000003ff03723e */ /* 0x000fca00048070ff */
[----:B------:R5:W-:Y:S02]  /*319f0*/  @!P4 STG.E.U8 desc[UR8][R20.64+0x19], R3 ;  /* 0x000019031400c986 */ /* 0x000be4000c101108 */
[----:B-----5:R-:W-:-:S05]  /*31a00*/  FMUL R3, R54, UR4 ;  /* 0x0000000436037c20 */ /* 0x020fca0008400000 */
[----:B------:R-:W-:-:S05]  /*31a10*/  F2FP.SATFINITE.E4M3.F32.PACK_AB_MERGE_C R3, RZ, R3, RZ ;  /* 0x00000003ff03723e */ /* 0x000fca00048070ff */
[----:B------:R0:W-:Y:S02]  /*31a20*/  @!P2 STG.E.U8 desc[UR8][R14.64+0x10], R3 ;  /* 0x000010030e00a986 */ /* 0x0001e4000c101108 */
[----:B0-----:R-:W-:Y:S02]  /*31a30*/  FMUL R3, R50, UR4 ;  /* 0x0000000432037c20 */ /* 0x001fe40008400000 */
[----:B------:R-:W5:Y:S01]  /*31a40*/  LDL.LU R50, [R1+0x2a8] ;  /* 0x0002a80001327983 */ /* 0x000f620000300800 */
[----:B------:R-:W-:-:S03]  /*31a50*/  LOP3.LUT P1, RZ, R0, 0x8000, RZ, 0xc0, !PT ;  /* 0x0000800000ff7812 */ /* 0x000fc6000782c0ff */
[----:B------:R-:W5:Y:S01]  /*31a60*/  LDL.LU R54, [R1+0x2ac] ;  /* 0x0002ac0001367983 */ /* 0x000f620000300800 */
[----:B------:R-:W-:-:S09]  /*31a70*/  F2FP.SATFINITE.E4M3.F32.PACK_AB_MERGE_C R3, RZ, R3, RZ ;  /* 0x00000003ff03723e */ /* 0x000fd200048070ff */
[----:B------:R2:W-:Y:S01]  /*31a80*/  @!P1 STG.E.U8 desc[UR8][R10.64+0x11], R3 ;  /* 0x000011030a009986 */ /* 0x0005e2000c101108 */
[----:B------:R-:W-:Y:S02]  /*31a90*/  LOP3.LUT P3, RZ, R0, 0x4000, RZ, 0xc0, !PT ;  /* 0x0000400000ff7812 */ /* 0x000fe4000786c0ff */
[----:B------:R-:W-:-:S11]  /*31aa0*/  LOP3.LUT R2, R2, 0xbfffffff, RZ, 0xc0, !PT ;  /* 0xbfffffff02027812 */ /* 0x000fd600078ec0ff */
[----:B------:R-:W-:Y:S02]  /*31ab0*/  @P3 LOP3.LUT R2, R2, 0x40000000, RZ, 0xfc, !PT ;  /* 0x4000000002023812 */ /* 0x000fe400078efcff */
[----:B------:R-:W-:-:S13]  /*31ac0*/  LOP3.LUT P3, RZ, R0, 0x20, RZ, 0xc0, !PT ;  /* 0x0000002000ff7812 */ /* 0x000fda000786c0ff */
[----:B------:R-:W0:Y:S01]  /*31ad0*/  @!P3 LDC.64 R8, c[0x0][0x5c0] ;  /* 0x00017000ff08bb82 */ /* 0x000e220000000a00 */
[----:B--2---:R-:W-:Y:S02]  /*31ae0*/  FMUL R3, R49, UR4 ;  /* 0x0000000431037c20 */ /* 0x004fe40008400000 */
[----:B------:R-:W2:Y:S01]  /*31af0*/  LDL.LU R49, [R1+0x2b0] ;  /* 0x0002b00001317983 */ /* 0x000ea20000300800 */
[----:B------:R-:W-:Y:S02]  /*31b00*/  LOP3.LUT P0, RZ, R0, 0x10, RZ, 0xc0, !PT ;  /* 0x0000001000ff7812 */ /* 0x000fe4000780c0ff */
[----:B0-----:R-:W-:Y:S02]  /*31b10*/  @!P3 IADD3 R8, P1, R36, R8, RZ ;  /* 0x000000082408b210 */ /* 0x001fe40007f3e0ff */
[----:B------:R-:W-:-:S03]  /*31b20*/  F2FP.SATFINITE.E4M3.F32.PACK_AB_MERGE_C R3, RZ, R3, RZ ;  /* 0x00000003ff03723e */ /* 0x000fc600048070ff */
[----:B------:R-:W-:-:S05]  /*31b30*/  @!P3 IMAD.X R9, R37, 0x1, R9, P1 ;  /* 0x000000012509b824 */ /* 0x000fca00008e0609 */
[----:B------:R0:W-:Y:S02]  /*31b40*/  @!P3 STG.E.U8 desc[UR8][R8.64+0x10], R3 ;  /* 0x000010030800b986 */ /* 0x0001e4000c101108 */
[----:B0-----:R-:W0:Y:S01]  /*31b50*/  @!P0 LDC.64 R8, c[0x0][0x5c0] ;  /* 0x00017000ff088b82 */ /* 0x001e220000000a00 */
[----:B------:R-:W-:Y:S01]  /*31b60*/  LOP3.LUT P5, RZ, R0, 0x8, RZ, 0xc0, !PT ;  /* 0x0000000800ff7812 */ /* 0x000fe200078ac0ff */
[----:B------:R-:W-:Y:S02]  /*31b70*/  FMUL R3, R53, UR4 ;  /* 0x0000000435037c20 */ /* 0x000fe40008400000 */
[----:B------:R-:W2:Y:S03]  /*31b80*/  LDL.LU R53, [R1+0x2b4] ;  /* 0x0002b40001357983 */ /* 0x000ea60000300800 */
[----:B------:R-:W-:Y:S02]  /*31b90*/  F2FP.SATFINITE.E4M3.F32.PACK_AB_MERGE_C R3, RZ, R3, RZ ;  /* 0x00000003ff03723e */ /* 0x000fe400048070ff */
[----:B0-----:R-:W-:-:S05]  /*31ba0*/  @!P0 IADD3 R8, P3, R38, R8, RZ ;  /* 0x0000000826088210 */ /* 0x001fca0007f7e0ff */
[----:B------:R-:W-:Y:S01]  /*31bb0*/  @!P0 IMAD.X R9, R39, 0x1, R9, P3 ;  /* 0x0000000127098824 */ /* 0x000fe200018e0609 */
[----:B------:R-:W-:-:S04]  /*31bc0*/  LOP3.LUT P3, RZ, R2, 0x40000000, RZ, 0xc0, !PT ;  /* 0x4000000002ff7812 */ /* 0x000fc8000786c0ff */
[----:B------:R0:W-:Y:S01]  /*31bd0*/  @!P0 STG.E.U8 desc[UR8][R8.64+0x11], R3 ;  /* 0x0000110308008986 */ /* 0x0001e2000c101108 */
[----:B------:R-:W-:Y:S01]  /*31be0*/  LOP3.LUT P6, RZ, R0, 0x1000, RZ, 0xc0, !PT ;  /* 0x0000100000ff7812 */ /* 0x000fe200078cc0ff */
[----:B0-----:R-:W0:Y:S01]  /*31bf0*/  @!P5 LDC.64 R8, c[0x0][0x5c0] ;  /* 0x00017000ff08db82 */ /* 0x001e220000000a00 */
        /* <DEDUP_REMOVED lines=8> */
[----:B------:R5:W-:Y:S01]  /*31c80*/  @!P6 STG.E.U8 desc[UR8][R18.64+0x19], R3 ;  /* 0x000019031200e986 */ /* 0x000be2000c101108 */
[----:B0-----:R-:W-:-:S05]  /*31c90*/  @!P5 IADD3 R8, P6, R41, R8, RZ ;  /* 0x000000082908d210 */ /* 0x001fca0007fde0ff */
[----:B------:R-:W-:Y:S02]  /*31ca0*/  @!P5 IMAD.X R9, R43, 0x1, R9, P6 ;  /* 0x000000012b09d824 */ /* 0x000fe400030e0609 */
[----:B-----5:R-:W-:Y:S02]  /*31cb0*/  FMUL R3, R50, UR4 ;  /* 0x0000000432037c20 */ /* 0x020fe40008400000 */
[----:B------:R-:W5:Y:S03]  /*31cc0*/  LDL.LU R50, [R1+0x2c0] ;  /* 0x0002c00001327983 */ /* 0x000f660000300800 */
[----:B------:R-:W-:-:S05]  /*31cd0*/  F2FP.SATFINITE.E4M3.F32.PACK_AB_MERGE_C R3, RZ, R3, RZ ;  /* 0x00000003ff03723e */ /* 0x000fca00048070ff */
[----:B------:R0:W-:Y:S02]  /*31ce0*/  @!P5 STG.E.U8 desc[UR8][R8.64+0x18], R3 ;  /* 0x000018030800d986 */ /* 0x0001e4000c101108 */
[----:B0-----:R-:W0:Y:S01]  /*31cf0*/  @!P4 LDC.64 R8, c[0x0][0x5c0] ;  /* 0x00017000ff08cb82 */ /* 0x001e220000000a00 */
[----:B------:R-:W-:-:S05]  /*31d00*/  FMUL R3, R54, UR4 ;  /* 0x0000000436037c20 */ /* 0x000fca0008400000 */
[----:B------:R-:W-:Y:S02]  /*31d10*/  F2FP.SATFINITE.E4M3.F32.PACK_AB_MERGE_C R3, RZ, R3, RZ ;  /* 0x00000003ff03723e */ /* 0x000fe400048070ff */
[----:B0-----:R-:W-:-:S05]  /*31d20*/  @!P4 IADD3 R8, P5, R45, R8, RZ ;  /* 0x000000082d08c210 */ /* 0x001fca0007fbe0ff */
[----:B------:R-:W-:-:S05]  /*31d30*/  @!P4 IMAD.X R9, R47, 0x1, R9, P5 ;  /* 0x000000012f09c824 */ /* 0x000fca00028e0609 */
[----:B------:R2:W-:Y:S02]  /*31d40*/  @!P4 STG.E.U8 desc[UR8][R8.64+0x19], R3 ;  /* 0x000019030800c986 */ /* 0x0005e4000c101108 */
[----:B--2---:R-:W-:Y:S02]  /*31d50*/  FMUL R3, R49, UR4 ;  /* 0x0000000431037c20 */ /* 0x004fe40008400000 */
[----:B------:R-:W2:Y:S01]  /*31d60*/  LDL.LU R49, [R1+0x2c4] ;  /* 0x0002c40001317983 */ /* 0x000ea20000300800 */
[----:B------:R-:W-:-:S03]  /*31d70*/  LOP3.LUT P4, RZ, R2, 0x2000000, RZ, 0xc0, !PT ;  /* 0x0200000002ff7812 */ /* 0x000fc6000788c0ff */
[----:B------:R-:W2:Y:S01]  /*31d80*/  LDL.LU R54, [R1+0x2c8] ;  /* 0x0002c80001367983 */ /* 0x000ea20000300800 */
[----:B------:R-:W-:Y:S02]  /*31d90*/  LOP3.LUT P2, RZ, R0, 0x800, RZ, 0xc0, !PT ;  /* 0x0000080000ff7812 */ /* 0x000fe4000784c0ff */
[----:B------:R-:W-:-:S07]  /*31da0*/  F2FP.SATFINITE.E4M3.F32.PACK_AB_MERGE_C R3, RZ, R3, RZ ;  /* 0x00000003ff03723e */ /* 0x000fce00048070ff */
[----:B------:R-:W0:Y:S01]  /*31db0*/  @!P4 LDC.64 R8, c[0x0][0x5c0] ;  /* 0x00017000ff08cb82 */ /* 0x000e220000000a00 */
[----:B------:R-:W-:-:S03]  /*31dc0*/  LOP3.LUT P1, RZ, R0, 0x400, RZ, 0xc0, !PT ;  /* 0x0000040000ff7812 */ /* 0x000fc6000782c0ff */
[----:B------:R1:W-:Y:S01]  /*31dd0*/  @!P2 STG.E.U8 desc[UR8][R30.64+0x10], R3 ;  /* 0x000010031e00a986 */ /* 0x0003e2000c101108 */
[----:B------:R-:W-:Y:S01]  /*31de0*/  LOP3.LUT P5, RZ, R2, 0x4000000, RZ, 0xc0, !PT ;  /* 0x0400000002ff7812 */ /* 0x000fe200078ac0ff */
[----:B-1----:R-:W-:Y:S02]  /*31df0*/  FMUL R3, R53, UR4 ;  /* 0x0000000435037c20 */ /* 0x002fe40008400000 */
[----:B------:R-:W2:Y:S03]  /*31e00*/  LDL.LU R53, [R1+0x2cc] ;  /* 0x0002cc0001357983 */ /* 0x000ea60000300800 */
[----:B------:R-:W-:-:S05]  /*31e10*/  F2FP.SATFINITE.E4M3.F32.PACK_AB_MERGE_C R3, RZ, R3, RZ ;  /* 0x00000003ff03723e */ /* 0x000fca00048070ff */
[----:B------:R3:W-:Y:S01]  /*31e20*/  @!P1 STG.E.U8 desc[UR8][R28.64+0x11], R3 ;  /* 0x000011031c009986 */ /* 0x0007e2000c101108 */
[----:B0-----:R-:W-:-:S05]  /*31e30*/  @!P4 IADD3 R8, P1, R40, R8, RZ ;  /* 0x000000082808c210 */ /* 0x001fca0007f3e0ff */
[----:B------:R-:W-:Y:S02]  /*31e40*/  @!P4 IMAD.X R9, R42, 0x1, R9, P1 ;  /* 0x000000012a09c824 */ /* 0x000fe400008e0609 */
[----:B---3--:R-:W-:Y:S02]  /*31e50*/  FMUL R3, R52, UR4 ;  /* 0x0000000434037c20 */ /* 0x008fe40008400000 */
[----:B------:R-:W3:Y:S03]  /*31e60*/  LDL.LU R52, [R1+0x2d0] ;  /* 0x0002d00001347983 */ /* 0x000ee60000300800 */
[----:B------:R-:W-:-:S05]  /*31e70*/  F2FP.SATFINITE.E4M3.F32.PACK_AB_MERGE_C R3, RZ, R3, RZ ;  /* 0x00000003ff03723e */ /* 0x000fca00048070ff */
[----:B------:R0:W-:Y:S02]  /*31e80*/  @!P4 STG.E.U8 desc[UR8][R8.64+0x10], R3 ;  /* 0x000010030800c986 */ /* 0x0001e4000c101108 */
[----:B0-----:R-:W0:Y:S01]  /*31e90*/  @!P5 LDC.64 R8, c[0x0][0x5c0] ;  /* 0x00017000ff08db82 */ /* 0x001e220000000a00 */
[----:B----4-:R-:W-:Y:S02]  /*31ea0*/  FMUL R3, R51, UR4 ;  /* 0x0000000433037c20 */ /* 0x010fe40008400000 */
[----:B------:R-:W4:Y:S03]  /*31eb0*/  LDL.LU R51, [R1+0x2d4] ;  /* 0x0002d40001337983 */ /* 0x000f260000300800 */
[----:B------:R-:W-:Y:S02]  /*31ec0*/  F2FP.SATFINITE.E4M3.F32.PACK_AB_MERGE_C R3, RZ, R3, RZ ;  /* 0x00000003ff03723e */ /* 0x000fe400048070ff */
[----:B0-----:R-:W-:-:S05]  /*31ed0*/  @!P5 IADD3 R8, P4, R44, R8, RZ ;  /* 0x000000082c08d210 */ /* 0x001fca0007f9e0ff */
[----:B------:R-:W-:-:S05]  /*31ee0*/  @!P5 IMAD.X R9, R46, 0x1, R9, P4 ;  /* 0x000000012e09d824 */ /* 0x000fca00020e0609 */
[----:B------:R5:W-:Y:S01]  /*31ef0*/  @!P5 STG.E.U8 desc[UR8][R8.64+0x11], R3 ;  /* 0x000011030800d986 */ /* 0x000be2000c101108 */
[----:B------:R-:W-:Y:S01]  /*31f00*/  LOP3.LUT P5, RZ, R0, 0x200, RZ, 0xc0, !PT ;  /* 0x0000020000ff7812 */ /* 0x000fe200078ac0ff */
[----:B-----5:R-:W-:Y:S02]  /*31f10*/  FMUL R3, R50, UR4 ;  /* 0x0000000432037c20 */ /* 0x020fe40008400000 */
[----:B------:R-:W5:Y:S03]  /*31f20*/  LDL.LU R50, [R1+0x2d8] ;  /* 0x0002d80001327983 */ /* 0x000f660000300800 */
[----:B------:R-:W-:-:S07]  /*31f30*/  F2FP.SATFINITE.E4M3.F32.PACK_AB_MERGE_C R3, RZ, R3, RZ ;  /* 0x00000003ff03723e */ /* 0x000fce00048070ff */
[----:B------:R2:W-:Y:S01]  /*31f40*/  @!P5 STG.E.U8 desc[UR8][R32.64+0x18], R3 ;  /* 0x000018032000d986 */ /* 0x0005e2000c101108 */
[----:B------:R-:W-:-:S13]  /*31f50*/  LOP3.LUT P6, RZ, R2, 0x8000000, RZ, 0xc0, !PT ;  /* 0x0800000002ff7812 */ /* 0x000fda00078cc0ff */
[----:B------:R-:W0:Y:S01]  /*31f60*/  @!P6 LDC.64 R8, c[0x0][0x5c0] ;  /* 0x00017000ff08eb82 */ /* 0x000e220000000a00 */
[----:B------:R-:W-:Y:S01]  /*31f70*/  LOP3.LUT P0, RZ, R2, 0x20000000, RZ, 0xc0, !PT ;  /* 0x2000000002ff7812 */ /* 0x000fe2000780c0ff */
[----:B--2---:R-:W-:Y:S02]  /*31f80*/  FMUL R3, R49, UR4 ;  /* 0x0000000431037c20 */ /* 0x004fe40008400000 */
[----:B------:R-:W2:Y:S01]  /*31f90*/  LDL.LU R49, [R1+0x2dc] ;  /* 0x0002dc0001317983 */ /* 0x000ea20000300800 */
[----:B0-----:R-:W-:-:S05]  /*31fa0*/  @!P6 IADD3 R14, P5, R17, R8, RZ ;  /* 0x00000008110ee210 */ /* 0x001fca0007fbe0ff */
[----:B------:R-:W-:-:S04]  /*31fb0*/  @!P6 IMAD.X R15, R48, 0x1, R9, P5 ;  /* 0x00000001300fe824 */ /* 0x000fc800028e0609 */
[----:B------:R-:W0:Y:S01]  /*31fc0*/  @!P0 LDC.64 R8, c[0x0][0x5c0] ;  /* 0x00017000ff088b82 */ /* 0x000e220000000a00 */
[----:B------:R-:W-:Y:S02]  /*31fd0*/  LOP3.LUT P4, RZ, R2, 0x400000, RZ, 0xc0, !PT ;  /* 0x0040000002ff7812 */ /* 0x000fe4000788c0ff */
[----:B0-----:R-:W-:-:S05]  /*31fe0*/  @!P0 IADD3 R16, P5, R16, R8, RZ ;  /* 0x0000000810108210 */ /* 0x001fca0007fbe0ff */
[----:B------:R-:W-:Y:S01]  /*31ff0*/  @!P0 IMAD.X R17, R12, 0x1, R9, P5 ;  /* 0x000000010c118824 */ /* 0x000fe200028e0609 */
[----:B------:R-:W-:Y:S02]  /*32000*/  ISETP.LT.OR P5, PT, R24, 0x11, !P4 ;  /* 0x000000111800780c */ /* 0x000fe400067a1670 */
[----:B------:R-:W-:-:S11]  /*32010*/  LOP3.LUT P1, RZ, R2, 0x800000, RZ, 0xc0, !PT ;  /* 0x0080000002ff7812 */ /* 0x000fd6000782c0ff */
[----:B------:R-:W0:Y:S01]  /*32020*/  @!P5 LDC.64 R8, c[0x0][0x5c0] ;  /* 0x00017000ff08db82 */ /* 0x000e220000000a00 */
[----:B------:R-:W-:Y:S02]  /*32030*/  @!P5 IMAD.MOV.U32 R10, RZ, RZ, R6 ;  /* 0x000000ffff0ad224 */ /* 0x000fe400078e0006 */
[----:B------:R-:W-:Y:S01]  /*32040*/  @!P5 IMAD.MOV.U32 R11, RZ, RZ, R25 ;  /* 0x000000ffff0bd224 */ /* 0x000fe200078e0019 */
[----:B------:R-:W-:Y:S01]  /*32050*/  F2FP.SATFINITE.E4M3.F32.PACK_AB_MERGE_C R3, RZ, R3, RZ ;  /* 0x00000003ff03723e */ /* 0x000fe200048070ff */
[----:B------:R-:W-:-:S04]  /*32060*/  @!P5 IMAD.WIDE.U32 R10, R4, 0x180, R10 ;  /* 0x00000180040ad825 */ /* 0x000fc800078e000a */
[----:B------:R1:W-:Y:S02]  /*32070*/  @!P1 STG.E.U8 desc[UR8][R34.64+0x19], R3 ;  /* 0x0000190322009986 */ /* 0x0003e4000c101108 */
[----:B-1----:R-:W-:Y:S01]  /*32080*/  @!P5 IMAD R3, R5, 0x180, RZ ;  /* 0x000001800503d824 */ /* 0x002fe200078e02ff */
[----:B0-----:R-:W-:-:S04]  /*32090*/  @!P5 IADD3 R12, P1, R10, R8, RZ ;  /* 0x000000080a0cd210 */ /* 0x001fc80007f3e0ff */
[----:B------:R-:W-:Y:S01]  /*320a0*/  @!P5 IADD3.X R13, R9, R11, R3, P1, !PT ;  /* 0x0000000b090dd210 */ /* 0x000fe20000ffe403 */
[----:B------:R-:W-:-:S05]  /*320b0*/  FMUL R3, R54, UR4 ;  /* 0x0000000436037c20 */ /* 0x000fca0008400000 */
        /* <DEDUP_REMOVED lines=9> */
[----:B------:R-:W-:Y:S01]  /*32150*/  @!P6 IADD3.X R9, R11, R9, R3, P1, !PT ;  /* 0x000000090b09e210 */ /* 0x000fe20000ffe403 */
[----:B------:R-:W-:-:S05]  /*32160*/  FMUL R3, R53, UR4 ;  /* 0x0000000435037c20 */ /* 0x000fca0008400000 */
[----:B------:R-:W-:-:S05]  /*32170*/  F2FP.SATFINITE.E4M3.F32.PACK_AB_MERGE_C R3, RZ, R3, RZ ;  /* 0x00000003ff03723e */ /* 0x000fca00048070ff */
[----:B------:R3:W-:Y:S02]  /*32180*/  @!P0 STG.E.U8 desc[UR8][R16.64+0x19], R3 ;  /* 0x0000190310008986 */ /* 0x0007e4000c101108 */
[----:B---3--:R-:W-:-:S05]  /*32190*/  FMUL R3, R52, UR4 ;  /* 0x0000000434037c20 */ /* 0x008fca0008400000 */
[----:B------:R-:W-:-:S05]  /*321a0*/  F2FP.SATFINITE.E4M3.F32.PACK_AB_MERGE_C R3, RZ, R3, RZ ;  /* 0x00000003ff03723e */ /* 0x000fca00048070ff */
[----:B------:R4:W-:Y:S01]  /*321b0*/  @!P5 STG.E.U8 desc[UR8][R12.64+0x10], R3 ;  /* 0x000010030c00d986 */ /* 0x0009e2000c101108 */
[----:B------:R-:W-:-:S04]  /*321c0*/  LOP3.LUT P5, RZ, R0, 0x400000, RZ, 0xc0, !PT ;  /* 0x0040000000ff7812 */ /* 0x000fc800078ac0ff */
[----:B------:R-:W-:Y:S01]  /*321d0*/  ISETP.LT.OR P5, PT, R24, 0x11, !P5 ;  /* 0x000000111800780c */ /* 0x000fe20006fa1670 */
[----:B----4-:R-:W-:-:S05]  /*321e0*/  FMUL R3, R51, UR4 ;  /* 0x0000000433037c20 */ /* 0x010fca0008400000 */
[----:B------:R-:W-:Y:S01]  /*321f0*/  F2FP.SATFINITE.E4M3.F32.PACK_AB_MERGE_C R3, RZ, R3, RZ ;  /* 0x00000003ff03723e */ /* 0x000fe200048070ff */
[----:B------:R-:W-:Y:S04]  /*32200*/  BSSY B1, `(.L_x_45) ;  /* 0x0000016000017945 */ /* 0x000fe80003800000 */
[----:B------:R5:W-:Y:S01]  /*32210*/  @!P6 STG.E.U8 desc[UR8][R8.64+0x11], R3 ;  /* 0x000011030800e986 */ /* 0x000be2000c101108 */
[C---:B------:R-:W-:Y:S02]  /*32220*/  LOP3.LUT P3, RZ, R2.reuse, 0x10000000, RZ, 0xc0, !PT ;  /* 0x1000000002ff7812 */ /* 0x040fe4000786c0ff */
[C---:B------:R-:W-:Y:S02]  /*32230*/  LOP3.LUT P2, RZ, R2.reuse, 0x1000000, RZ, 0xc0, !PT ;  /* 0x0100000002ff7812 */ /* 0x040fe4000784c0ff */
[----:B------:R-:W-:-:S02]  /*32240*/  LOP3.LUT P1, RZ, R2, 0x200000, RZ, 0xc0, !PT ;  /* 0x0020000002ff7812 */ /* 0x000fc4000782c0ff */
[----:B------:R-:W-:Y:S01]  /*32250*/  LOP3.LUT P0, RZ, R2, 0x100000, RZ, 0xc0, !PT ;  /* 0x0010000002ff7812 */ /* 0x000fe2000780c0ff */
[----:B-----5:R-:W-:-:S05]  /*32260*/  FMUL R8, R50, UR4 ;  /* 0x0000000432087c20 */ /* 0x020fca0008400000 */
[----:B------:R-:W-:Y:S01]  /*32270*/  F2FP.SATFINITE.E4M3.F32.PACK_AB_MERGE_C R11, RZ, R8, RZ ;  /* 0x00000008ff0b723e */ /* 0x000fe200048070ff */
[----:B--2---:R-:W-:-:S05]  /*32280*/  FMUL R3, R49, UR4 ;  /* 0x0000000431037c20 */ /* 0x004fca0008400000 */
        /* <DEDUP_REMOVED lines=13> */
.L_x_46:
[----:B------:R-:W-:Y:S05]  /*32360*/  BSYNC B1 ;  /* 0x0000000000017941 */ /* 0x000fea0003800000 */
.L_x_45:
        /* <DEDUP_REMOVED lines=15> */
.L_x_48:
[----:B------:R-:W-:Y:S05]  /*32460*/  BSYNC B1 ;  /* 0x0000000000017941 */ /* 0x000fea0003800000 */
.L_x_47:
        /* <DEDUP_REMOVED lines=48> */
.L_x_50:
[----:B------:R-:W-:Y:S05]  /*32770*/  BSYNC B1 ;  /* 0x0000000000017941 */ /* 0x000fea0003800000 */
.L_x_49:
        /* <DEDUP_REMOVED lines=15> */
.L_x_52:
[----:B------:R-:W-:Y:S05]  /*32870*/  BSYNC B1 ;  /* 0x0000000000017941 */ /* 0x000fea0003800000 */
.L_x_51:
[----:B------:R-:W-:Y:S01]  /*32880*/  LOP3.LUT R2, R2, 0x7fffffff, RZ, 0xc0, !PT ;  /* 0x7fffffff02027812 */ /* 0x000fe200078ec0ff */
[----:B------:R-:W2:Y:S03]  /*32890*/  LDL.LU R3, [R1+0x2f0] ;  /* 0x0002f00001037983 */ /* 0x000ea60000300800 */
[----:B------:R-:W-:Y:S01]  /*328a0*/  @P3 LOP3.LUT R2, R2, 0x80000000, RZ, 0xfc, !PT ;  /* 0x8000000002023812 */ /* 0x000fe200078efcff */
[----:B------:R-:W3:Y:S01]  /*328b0*/  LDL.LU R56, [R1+0x2f4] ;  /* 0x0002f40001387983 */ /* 0x000ee20000300800 */
[----:B------:R-:W-:Y:S02]  /*328c0*/  ISETP.LT.OR P3, PT, R24, 0x21, !P0 ;  /* 0x000000211800780c */ /* 0x000fe40004761670 */
[----:B------:R-:W-:Y:S01]  /*328d0*/  LOP3.LUT R0, R0, 0xffdfffff, RZ, 0xc0, !PT ;  /* 0xffdfffff00007812 */ /* 0x000fe200078ec0ff */
[----:B------:R-:W4:Y:S01]  /*328e0*/  LDL.LU R55, [R1+0x2f8] ;  /* 0x0002f80001377983 */ /* 0x000f220000300800 */
[----:B------:R-:W-:-:S03]  /*328f0*/  LOP3.LUT R2, R2, 0xffbfffff, RZ, 0xc0, !PT ;  /* 0xffbfffff02027812 */ /* 0x000fc600078ec0ff */
[----:B------:R-:W5:Y:S06]  /*32900*/  LDL.LU R54, [R1+0x2fc] ;  /* 0x0002fc0001367983 */ /* 0x000f6c0000300800 */
[----:B01----:R-:W0:Y:S01]  /*32910*/  @!P3 LDC.64 R8, c[0x0][0x5c0] ;  /* 0x00017000ff08bb82 */ /* 0x003e220000000a00 */
[----:B------:R-:W-:Y:S01]  /*32920*/  @P3 LOP3.LUT R0, R0, 0x200000, RZ, 0xfc, !PT ;  /* 0x0020000000003812 */ /* 0x000fe200078efcff */
[----:B------:R-:W5:Y:S01]  /*32930*/  LDL.LU R53, [R1+0x300] ;  /* 0x0003000001357983 */ /* 0x000f620000300800 */
[----:B------:R-:W-:Y:S01]  /*32940*/  @P4 LOP3.LUT R2, R2, 0x400000, RZ, 0xfc, !PT ;  /* 0x0040000002024812 */ /* 0x000fe200078efcff */
[----:B------:R-:W-:Y:S01]  /*32950*/  IMAD.U32 R36, RZ, RZ, UR7 ;  /* 0x00000007ff247e24 */ /* 0x000fe2000f8e00ff */
[C---:B------:R-:W-:Y:S01]  /*32960*/  LOP3.LUT P4, RZ, R0.reuse, 0x2000, RZ, 0xc0, !PT ;  /* 0x0000200000ff7812 */ /* 0x040fe2000788c0ff */
[----:B------:R-:W5:Y:S01]  /*32970*/  LDL.LU R52, [R1+0x304] ;  /* 0x0003040001347983 */ /* 0x000f620000300800 */
[----:B------:R-:W-:Y:S01]  /*32980*/  LOP3.LUT R0, R0, 0xfff7ffff, RZ, 0xc0, !PT ;  /* 0xfff7ffff00007812 */ /* 0x000fe200078ec0ff */
[----:B------:R-:W-:Y:S01]  /*32990*/  IMAD.U32 R37, RZ, RZ, UR6 ;  /* 0x00000006ff257e24 */ /* 0x000fe2000f8e00ff */
[----:B------:R-:W-:Y:S01]  /*329a0*/  LOP3.LUT R2, R2, 0xffefffff, RZ, 0xc0, !PT ;  /* 0xffefffff02027812 */ /* 0x000fe200078ec0ff */
[----:B------:R-:W-:-:S02]  /*329b0*/  IMAD.U32 R38, RZ, RZ, UR7 ;  /* 0x00000007ff267e24 */ /* 0x000fc4000f8e00ff */
[----:B------:R-:W-:Y:S01]  /*329c0*/  IMAD.U32 R39, RZ, RZ, UR6 ;  /* 0x00000006ff277e24 */ /* 0x000fe2000f8e00ff */
[----:B------:R-:W-:Y:S01]  /*329d0*/  @P0 LOP3.LUT R2, R2, 0x100000, RZ, 0xfc, !PT ;  /* 0x0010000002020812 */ /* 0x000fe200078efcff */
[----:B------:R-:W-:Y:S02]  /*329e0*/  IMAD.U32 R40, RZ, RZ, UR7 ;  /* 0x00000007ff287e24 */ /* 0x000fe4000f8e00ff */
[----:B------:R-:W-:Y:S02]  /*329f0*/  IMAD.U32 R41, RZ, RZ, UR6 ;  /* 0x00000006ff297e24 */ /* 0x000fe4000f8e00ff */
[----:B------:R-:W-:Y:S02]  /*32a00*/  IMAD.U32 R42, RZ, RZ, UR7 ;  /* 0x00000007ff2a7e24 */ /* 0x000fe4000f8e00ff */
[----:B------:R-:W-:Y:S02]  /*32a10*/  IMAD.U32 R43, RZ, RZ, UR6 ;  /* 0x00000006ff2b7e24 */ /* 0x000fe4000f8e00ff */
[----:B------:R-:W-:Y:S01]  /*32a20*/  IMAD.U32 R44, RZ, RZ, UR7 ;  /* 0x00000007ff2c7e24 */ /* 0x000fe2000f8e00ff */
[----:B0-----:R-:W-:Y:S01]  /*32a30*/  @!P3 IADD3 R16, P5, P6, R6, UR7, R8 ;  /* 0x000000070610bc10 */ /* 0x001fe2000febe008 */
[----:B------:R-:W-:-:S02]  /*32a40*/  IMAD.U32 R45, RZ, RZ, UR6 ;  /* 0x00000006ff2d7e24 */ /* 0x000fc4000f8e00ff */
[----:B------:R-:W-:Y:S01]  /*32a50*/  IMAD.U32 R46, RZ, RZ, UR7 ;  /* 0x00000007ff2e7e24 */ /* 0x000fe2000f8e00ff */
[----:B------:R-:W-:Y:S01]  /*32a60*/  @!P3 IADD3.X R17, R25, UR6, R9, P5, P6 ;  /* 0x000000061911bc10 */ /* 0x000fe2000afec409 */
[----:B------:R-:W-:Y:S01]  /*32a70*/  IMAD.U32 R47, RZ, RZ, UR6 ;  /* 0x00000006ff2f7e24 */ /* 0x000fe2000f8e00ff */
[----:B------:R-:W-:Y:S01]  /*32a80*/  ISETP.LT.OR P3, PT, R24, 0x22, !P0 ;  /* 0x000000221800780c */ /* 0x000fe20004761670 */
[----:B------:R-:W-:Y:S02]  /*32a90*/  IMAD.U32 R48, RZ, RZ, UR7 ;  /* 0x00000007ff307e24 */ /* 0x000fe4000f8e00ff */
[----:B------:R-:W-:Y:S02]  /*32aa0*/  IMAD.U32 R49, RZ, RZ, UR6 ;  /* 0x00000006ff317e24 */ /* 0x000fe4000f8e00ff */
[----:B------:R-:W-:Y:S02]  /*32ab0*/  IMAD.U32 R50, RZ, RZ, UR7 ;  /* 0x00000007ff327e24 */ /* 0x000fe4000f8e00ff */
[----:B------:R-:W-:-:S06]  /*32ac0*/  IMAD.U32 R51, RZ, RZ, UR6 ;  /* 0x00000006ff337e24 */ /* 0x000fcc000f8e00ff */
        /* <DEDUP_REMOVED lines=20> */
[----:B------:R-:W0:Y:S01]  /*32c10*/  @!P0 LDC.64 R8, c[0x0][0x5c0] ;  /* 0x00017000ff088b82 */ /* 0x000e220000000a00 */
[C---:B------:R-:W-:Y:S02]  /*32c20*/  LOP3.LUT P3, RZ, R2.reuse, 0x80000000, RZ, 0xc0, !PT ;  /* 0x8000000002ff7812 */ /* 0x040fe4000786c0ff */
[----:B------:R-:W-:-:S04]  /*32c30*/  LOP3.LUT R2, R2, 0xffdfffff, RZ, 0xc0, !PT ;  /* 0xffdfffff02027812 */ /* 0x000fc800078ec0ff */
        /* <DEDUP_REMOVED lines=17> */
[----:B------:R-:W-:Y:S01]  /*32d50*/  ISETP.LT.OR P1, PT, R24, 0x2a, !P4 ;  /* 0x0000002a1800780c */ /* 0x000fe20006721670 */
[----:B--2---:R-:W-:-:S10]  /*32d60*/  FMUL R3, R3, UR4 ;  /* 0x0000000403037c20 */ /* 0x004fd40008400000 */
[----:B------:R-:W0:Y:S01]  /*32d70*/  @!P0 LDC.64 R8, c[0x0][0x5c0] ;  /* 0x00017000ff088b82 */ /* 0x000e220000000a00 */
[----:B------:R-:W-:Y:S02]  /*32d80*/  @P0 LOP3.LUT R0, R0, 0x1000, RZ, 0xfc, !PT ;  /* 0x0000100000000812 */ /* 0x000fe400078efcff */
[----:B------:R-:W-:Y:S02]  /*32d90*/  @P1 LOP3.LUT R2, R2, 0x800000, RZ, 0xfc, !PT ;  /* 0x0080000002021812 */ /* 0x000fe400078efcff */
[----:B------:R-:W-:Y:S02]  /*32da0*/  LOP3.LUT R0, R0, 0xfffff7ff, RZ, 0xc0, !PT ;  /* 0xfffff7ff00007812 */ /* 0x000fe400078ec0ff */
        /* <DEDUP_REMOVED lines=20> */
[----:B------:R-:W-:Y:S02]  /*32ef0*/  @P0 LOP3.LUT R0, R0, 0x200, RZ, 0xfc, !PT ;  /* 0x0000020000000812 */ /* 0x000fe400078efcff */
[----:B------:R-:W-:Y:S02]  /*32f00*/  @P4 LOP3.LUT R2, R2, 0x2000000, RZ, 0xfc, !PT ;  /* 0x0200000002024812 */ /* 0x000fe400078efcff */
[----:B------:R-:W-:Y:S02]  /*32f10*/  LOP3.LUT R0, R0, 0xffffffef, RZ, 0xc0, !PT ;  /* 0xffffffef00007812 */ /* 0x000fe400078ec0ff */
[----:B------:R-:W-:Y:S02]  /*32f20*/  LOP3.LUT R2, R2, 0xfbffffff, RZ, 0xc0, !PT ;  /* 0xfbffffff02027812 */ /* 0x000fe400078ec0ff */
[----:B0-----:R-:W-:-:S04]  /*32f30*/  @!P0 IADD3 R32, P5, P6, R6, UR61, R8 ;  /* 0x0000003d06208c10 */ /* 0x001fc8000febe008 */
[----:B------:R-:W-:Y:S02]  /*32f40*/  @!P0 IADD3.X R33, R25, UR60, R9, P5, P6 ;  /* 0x0000003c19218c10 */ /* 0x000fe4000afec409 */
[----:B------:R-:W0:Y:S01]  /*32f50*/  @!P1 LDC.64 R8, c[0x0][0x5c0] ;  /* 0x00017000ff089b82 */ /* 0x000e220000000a00 */
[----:B------:R-:W-:-:S13]  /*32f60*/  ISETP.LT.OR P0, PT, R24, 0x21, !P2 ;  /* 0x000000211800780c */ /* 0x000fda0005701670 */
[----:B------:R-:W-:-:S04]  /*32f70*/  @P0 LOP3.LUT R0, R0, 0x10, RZ, 0xfc, !PT ;  /* 0x0000001000000812 */ /* 0x000fc800078efcff */
[----:B------:R-:W-:Y:S02]  /*32f80*/  LOP3.LUT R0, R0, 0xfffffff7, RZ, 0xc0, !PT ;  /* 0xfffffff700007812 */ /* 0x000fe400078ec0ff */
        /* <DEDUP_REMOVED lines=15> */
[--C-:B------:R-:W-:Y:S02]  /*33080*/  @!P0 IADD3 R42, P6, P5, R42, UR11, R6.reuse ;  /* 0x0000000b2a2a8c10 */ /* 0x100fe4000fdde006 */
[----:B------:R-:W-:Y:S02]  /*33090*/  @P0 LOP3.LUT R0, R0, 0x2, RZ, 0xfc, !PT ;  /* 0x0000000200000812 */ /* 0x000fe400078efcff */
[--C-:B------:R-:W-:Y:S02]  /*330a0*/  @!P0 IADD3.X R43, R43, UR10, R25.reuse, P6, P5 ;  /* 0x0000000a2b2b8c10 */ /* 0x100fe4000b7ea419 */
[----:B------:R-:W-:Y:S02]  /*330b0*/  @!P4 IADD3 R44, P6, P5, R44, UR61, R6 ;  /* 0x0000003d2c2ccc10 */ /* 0x000fe4000fdde006 */
[----:B------:R-:W-:Y:S02]  /*330c0*/  F2FP.SATFINITE.E4M3.F32.PACK_AB_MERGE_C R3, RZ, R3, RZ ;  /* 0x00000003ff03723e */ /* 0x000fe400048070ff */
[----:B------:R-:W-:-:S02]  /*330d0*/  @!P4 IADD3.X R45, R45, UR60, R25, P6, P5 ;  /* 0x0000003c2d2dcc10 */ /* 0x000fc4000b7ea419 */
[----:B------:R-:W-:Y:S02]  /*330e0*/  ISETP.LT.OR P5, PT, R24, 0x22, !P3 ;  /* 0x000000221800780c */ /* 0x000fe40005fa1670 */
[----:B------:R-:W-:-:S11]  /*330f0*/  LOP3.LUT P2, RZ, R0, 0x200000, RZ, 0xc0, !PT ;  /* 0x0020000000ff7812 */ /* 0x000fd6000784c0ff */
        /* <DEDUP_REMOVED lines=8> */
[----:B------:R-:W-:Y:S02]  /*33180*/  LOP3.LUT R2, R2, 0xefffffff, RZ, 0xc0, !PT ;  /* 0xefffffff02027812 */ /* 0x000fe400078ec0ff */
[----:B------:R-:W-:Y:S02]  /*33190*/  LOP3.LUT P6, RZ, R0, 0x20000, RZ, 0xc0, !PT ;  /* 0x0002000000ff7812 */ /* 0x000fe400078cc0ff */
[----:B------:R-:W-:-:S02]  /*331a0*/  ISETP.LT.OR P0, PT, R24, 0x2a, !P3 ;  /* 0x0000002a1800780c */ /* 0x000fc40005f01670 */
[----:B------:R-:W-:Y:S02]  /*331b0*/  @P3 LOP3.LUT R2, R2, 0x10000000, RZ, 0xfc, !PT ;  /* 0x1000000002023812 */ /* 0x000fe400078efcff */
[----:B------:R-:W-:Y:S02]  /*331c0*/  ISETP.LT.OR P3, PT, R24, 0x21, !P6 ;  /* 0x000000211800780c */ /* 0x000fe40007761670 */
[----:B------:R-:W-:Y:S02]  /*331d0*/  LOP3.LUT R2, R2, 0xdfffffff, RZ, 0xc0, !PT ;  /* 0xdfffffff02027812 */ /* 0x000fe400078ec0ff */
[----:B------:R-:W-:-:S05]  /*331e0*/  LOP3.LUT P1, RZ, R0, 0x80000, RZ, 0xc0, !PT ;  /* 0x0008000000ff7812 */ /* 0x000fca000782c0ff */
[----:B------:R-:W-:Y:S02]  /*331f0*/  @!P0 IADD3 R50, P4, P5, R50, UR61, R6 ;  /* 0x0000003d32328c10 */ /* 0x000fe4000fd9e006 */
[----:B------:R-:W-:Y:S02]  /*33200*/  @P0 LOP3.LUT R2, R2, 0x20000000, RZ, 0xfc, !PT ;  /* 0x2000000002020812 */ /* 0x000fe400078efcff */
[----:B------:R-:W0:Y:S01]  /*33210*/  @!P3 LDC.64 R8, c[0x0][0x5c0] ;  /* 0x00017000ff08bb82 */ /* 0x000e220000000a00 */
[----:B------:R-:W-:Y:S02]  /*33220*/  @!P0 IADD3.X R51, R51, UR60, R25, P4, P5 ;  /* 0x0000003c33338c10 */ /* 0x000fe4000a7ea419 */
[----:B------:R-:W-:Y:S02]  /*33230*/  ISETP.LT.OR P0, PT, R24, 0x22, !P6 ;  /* 0x000000221800780c */ /* 0x000fe40007701670 */
[----:B0-----:R-:W-:-:S05]  /*33240*/  @!P3 IADD3 R8, P4, R6, R8, RZ ;  /* 0x000000080608b210 */ /* 0x001fca0007f9e0ff */
[----:B------:R-:W-:-:S05]  /*33250*/  @!P3 IMAD.X R9, R25, 0x1, R9, P4 ;  /* 0x000000011909b824 */ /* 0x000fca00020e0609 */
[----:B------:R0:W-:Y:S02]  /*33260*/  @!P3 STG.E.U8 desc[UR8][R8.64+0x20], R3 ;  /* 0x000020030800b986 */ /* 0x0001e4000c101108 */
[----:B0-----:R-:W0:Y:S01]  /*33270*/  @!P0 LDC.64 R8, c[0x0][0x5c0] ;  /* 0x00017000ff088b82 */ /* 0x001e220000000a00 */
[----:B---3--:R-:W-:-:S05]  /*33280*/  FMUL R3, R56, UR4 ;  /* 0x0000000438037c20 */ /* 0x008fca0008400000 */
[----:B------:R-:W-:Y:S02]  /*33290*/  F2FP.SATFINITE.E4M3.F32.PACK_AB_MERGE_C R3, RZ, R3, RZ ;  /* 0x00000003ff03723e */ /* 0x000fe400048070ff */
[----:B0-----:R-:W-:-:S05]  /*332a0*/  @!P0 IADD3 R8, P3, R6, R8, RZ ;  /* 0x0000000806088210 */ /* 0x001fca0007f7e0ff */
[----:B------:R-:W-:-:S05]  /*332b0*/  @!P0 IMAD.X R9, R25, 0x1, R9, P3 ;  /* 0x0000000119098824 */ /* 0x000fca00018e0609 */
[----:B------:R4:W-:Y:S02]  /*332c0*/  @!P0 STG.E.U8 desc[UR8][R8.64+0x21], R3 ;  /* 0x0000210308008986 */ /* 0x0009e4000c101108 */
[----:B----4-:R-:W-:Y:S02]  /*332d0*/  FMUL R3, R55, UR4 ;  /* 0x0000000437037c20 */ /* 0x010fe40008400000 */
[----:B------:R-:W2:Y:S03]  /*332e0*/  LDL.LU R55, [R1+0x308] ;  /* 0x0003080001377983 */ /* 0x000ea60000300800 */
[----:B------:R-:W-:-:S05]  /*332f0*/  F2FP.SATFINITE.E4M3.F32.PACK_AB_MERGE_C R3, RZ, R3, RZ ;  /* 0x00000003ff03723e */ /* 0x000fca00048070ff */
[----:B------:R5:W-:Y:S02]  /*33300*/  @!P2 STG.E.U8 desc[UR8][R16.64+0x20], R3 ;  /* 0x000020031000a986 */ /* 0x000be4000c101108 */
[----:B-----5:R-:W-:Y:S02]  /*33310*/  FMUL R3, R54, UR4 ;  /* 0x0000000436037c20 */ /* 0x020fe40008400000 */
[----:B------:R-:W3:Y:S04]  /*33320*/  LDL.LU R54, [R1+0x30c] ;  /* 0x00030c0001367983 */ /* 0x000ee80000300800 */
[----:B------:R-:W4:Y:S01]  /*33330*/  LDL.LU R57, [R1+0x310] ;  /* 0x0003100001397983 */ /* 0x000f220000300800 */
[----:B------:R-:W-:Y:S02]  /*33340*/  F2FP.SATFINITE.E4M3.F32.PACK_AB_MERGE_C R3, RZ, R3, RZ ;  /* 0x00000003ff03723e */ /* 0x000fe400048070ff */
[----:B------:R-:W-:-:S03]  /*33350*/  ISETP.LT.OR P0, PT, R24, 0x29, !P6 ;  /* 0x000000291800780c */ /* 0x000fc60007701670 */
[----:B------:R0:W-:Y:S10]  /*33360*/  @!P1 STG.E.U8 desc[UR8][R12.64+0x21], R3 ;  /* 0x000021030c009986 */ /* 0x0001f4000c101108 */
[----:B------:R-:W1:Y:S01]  /*33370*/  @!P0 LDC.64 R8, c[0x0][0x5c0] ;  /* 0x00017000ff088b82 */ /* 0x000e620000000a00 */
[----:B0-----:R-:W-:-:S02]  /*33380*/  FMUL R3, R53, UR4 ;  /* 0x0000000435037c20 */ /* 0x001fc40008400000 */
[----:B------:R-:W5:Y:S03]  /*33390*/  LDL.LU R53, [R1+0x314] ;  /* 0x0003140001357983 */ /* 0x000f660000300800 */
[----:B------:R-:W-:Y:S02]  /*333a0*/  F2FP.SATFINITE.E4M3.F32.PACK_AB_MERGE_C R3, RZ, R3, RZ ;  /* 0x00000003ff03723e */ /* 0x000fe400048070ff */
[----:B-1----:R-:W-:-:S05]  /*333b0*/  @!P0 IADD3 R8, P3, R6, R8, RZ ;  /* 0x0000000806088210 */ /* 0x002fca0007f7e0ff */
[----:B------:R-:W-:-:S05]  /*333c0*/  @!P0 IMAD.X R9, R25, 0x1, R9, P3 ;  /* 0x0000000119098824 */ /* 0x000fca00018e0609 */
[----:B------:R0:W-:Y:S02]  /*333d0*/  @!P0 STG.E.U8 desc[UR8][R8.64+0x28], R3 ;  /* 0x0000280308008986 */ /* 0x0001e4000c101108 */
[----:B0-----:R-:W-:Y:S02]  /*333e0*/  FMUL R3, R52, UR4 ;  /* 0x0000000434037c20 */ /* 0x001fe40008400000 */
[----:B------:R-:W5:Y:S01]  /*333f0*/  LDL.LU R52, [R1+0x318] ;  /* 0x0003180001347983 */ /* 0x000f620000300800 */
[----:B------:R-:W-:Y:S02]  /*33400*/  ISETP.LT.OR P3, PT, R24, 0x2a, !P6 ;  /* 0x0000002a1800780c */ /* 0x000fe40007761670 */
[----:B------:R-:W-:Y:S01]  /*33410*/  F2FP.SATFINITE.E4M3.F32.PACK_AB_MERGE_C R3, RZ, R3, RZ ;  /* 0x00000003ff03723e */ /* 0x000fe200048070ff */
[----:B------:R-:W5:Y:S10]  /*33420*/  LDL.LU R56, [R1+0x31c] ;  /* 0x00031c0001387983 */ /* 0x000f740000300800 */
[----:B------:R-:W0:Y:S01]  /*33430*/  @!P3 LDC.64 R8, c[0x0][0x5c0] ;  /* 0x00017000ff08bb82 */ /* 0x000e220000000a00 */
[----:B------:R-:W-:-:S02]  /*33440*/  LOP3.LUT P5, RZ, R0, 0x100000, RZ, 0xc0, !PT ;  /* 0x0010000000ff7812 */ /* 0x000fc400078ac0ff */
[----:B------:R-:W-:Y:S02]  /*33450*/  LOP3.LUT P4, RZ, R0, 0x40000, RZ, 0xc0, !PT ;  /* 0x0004000000ff7812 */ /* 0x000fe4000788c0ff */
[----:B0-----:R-:W-:-:S05]  /*33460*/  @!P3 IADD3 R8, P6, R6, R8, RZ ;  /* 0x000000080608b210 */ /* 0x001fca0007fde0ff */
[----:B------:R-:W-:-:S05]  /*33470*/  @!P3 IMAD.X R9, R25, 0x1, R9, P6 ;  /* 0x000000011909b824 */ /* 0x000fca00030e0609 */
[----:B------:R2:W-:Y:S01]  /*33480*/  @!P3 STG.E.U8 desc[UR8][R8.64+0x29], R3 ;  /* 0x000029030800b986 */ /* 0x0005e2000c101108 */
[C---:B------:R-:W-:Y:S02]  /*33490*/  LOP3.LUT P2, RZ, R0.reuse, 0x10000, RZ, 0xc0, !PT ;  /* 0x0001000000ff7812 */ /* 0x040fe4000784c0ff */
[----:B------:R-:W-:Y:S01]  /*334a0*/  LOP3.LUT P1, RZ, R0, 0x8000, RZ, 0xc0, !PT ;  /* 0x0000800000ff7812 */ /* 0x000fe2000782c0ff */
[----:B--2---:R-:W-:Y:S02]  /*334b0*/  FMUL R3, R55, UR4 ;  /* 0x0000000437037c20 */ /* 0x004fe40008400000 */
[----:B------:R-:W2:Y:S03]  /*334c0*/  LDL.LU R55, [R1+0x320] ;  /* 0x0003200001377983 */ /* 0x000ea60000300800 */
[----:B------:R-:W-:-:S05]  /*334d0*/  F2FP.SATFINITE.E4M3.F32.PACK_AB_MERGE_C R3, RZ, R3, RZ ;  /* 0x00000003ff03723e */ /* 0x000fca00048070ff */
[----:B------:R3:W-:Y:S02]  /*334e0*/  @!P5 STG.E.U8 desc[UR8][R26.64+0x28], R3 ;  /* 0x000028031a00d986 */ /* 0x0007e4000c101108 */
[----:B---3--:R-:W-:Y:S02]  /*334f0*/  FMUL R3, R54, UR4 ;  /* 0x0000000436037c20 */ /* 0x008fe40008400000 */
[----:B------:R-:W3:Y:S03]  /*33500*/  LDL.LU R54, [R1+0x324] ;  /* 0x0003240001367983 */ /* 0x000ee60000300800 */
[----:B------:R-:W-:-:S05]  /*33510*/  F2FP.SATFINITE.E4M3.F32.PACK_AB_MERGE_C R3, RZ, R3, RZ ;  /* 0x00000003ff03723e */ /* 0x000fca00048070ff */
[----:B------:R4:W-:Y:S02]  /*33520*/  @!P4 STG.E.U8 desc[UR8][R20.64+0x29], R3 ;  /* 0x000029031400c986 */ /* 0x0009e4000c101108 */
[----:B----4-:R-:W-:-:S05]  /*33530*/  FMUL R3, R57, UR4 ;  /* 0x0000000439037c20 */ /* 0x010fca0008400000 */
[----:B------:R-:W-:-:S05]  /*33540*/  F2FP.SATFINITE.E4M3.F32.PACK_AB_MERGE_C R3, RZ, R3, RZ ;  /* 0x00000003ff03723e */ /* 0x000fca00048070ff */
[----:B------:R5:W-:Y:S02]  /*33550*/  @!P2 STG.E.U8 desc[UR8][R14.64+0x20], R3 ;  /* 0x000020030e00a986 */ /* 0x000be4000c101108 */
[----:B-----5:R-:W-:Y:S02]  /*33560*/  FMUL R3, R53, UR4 ;  /* 0x0000000435037c20 */ /* 0x020fe40008400000 */
[----:B------:R-:W4:Y:S04]  /*33570*/  LDL.LU R53, [R1+0x328] ;  /* 0x0003280001357983 */ /* 0x000f280000300800 */
[----:B------:R-:W5:Y:S01]  /*33580*/  LDL.LU R57, [R1+0x32c] ;  /* 0x00032c0001397983 */ /* 0x000f620000300800 */
[----:B------:R-:W-:-:S05]  /*33590*/  F2FP.SATFINITE.E4M3.F32.PACK_AB_MERGE_C R3, RZ, R3, RZ ;  /* 0x00000003ff03723e */ /* 0x000fca00048070ff */
[----:B------:R0:W-:Y:S02]  /*335a0*/  @!P1 STG.E.U8 desc[UR8][R10.64+0x21], R3 ;  /* 0x000021030a009986 */ /* 0x0001e4000c101108 */
[----:B0-----:R-:W-:Y:S02]  /*335b0*/  FMUL R3, R52, UR4 ;  /* 0x0000000434037c20 */ /* 0x001fe40008400000 */
[----:B------:R-:W5:Y:S01]  /*335c0*/  LDL.LU R52, [R1+0x330] ;  /* 0x0003300001347983 */ /* 0x000f620000300800 */
[----:B------:R-:W-:Y:S02]  /*335d0*/  LOP3.LUT P3, RZ, R0, 0x4000, RZ, 0xc0, !PT ;  /* 0x0000400000ff7812 */ /* 0x000fe4000786c0ff */
[----:B------:R-:W-:-:S11]  /*335e0*/  LOP3.LUT R2, R2, 0xbfffffff, RZ, 0xc0, !PT ;  /* 0xbfffffff02027812 */ /* 0x000fd600078ec0ff */
[----:B------:R-:W-:Y:S02]  /*335f0*/  @P3 LOP3.LUT R2, R2, 0x40000000, RZ, 0xfc, !PT ;  /* 0x4000000002023812 */ /* 0x000fe400078efcff */
[----:B------:R-:W-:-:S13]  /*33600*/  LOP3.LUT P3, RZ, R0, 0x10, RZ, 0xc0, !PT ;  /* 0x0000001000ff7812 */ /* 0x000fda000786c0ff */
[----:B------:R-:W0:Y:S01]  /*33610*/  @!P3 LDC.64 R8, c[0x0][0x5c0] ;  /* 0x00017000ff08bb82 */ /* 0x000e220000000a00 */
[----:B------:R-:W-:Y:S02]  /*33620*/  LOP3.LUT P0, RZ, R0, 0x8, RZ, 0xc0, !PT ;  /* 0x0000000800ff7812 */ /* 0x000fe4000780c0ff */
[----:B------:R-:W-:Y:S02]  /*33630*/  F2FP.SATFINITE.E4M3.F32.PACK_AB_MERGE_C R3, RZ, R3, RZ ;  /* 0x00000003ff03723e */ /* 0x000fe400048070ff */
[----:B0-----:R-:W-:-:S05]  /*33640*/  @!P3 IADD3 R8, P1, R36, R8, RZ ;  /* 0x000000082408b210 */ /* 0x001fca0007f3e0ff */
[----:B------:R-:W-:-:S05]  /*33650*/  @!P3 IMAD.X R9, R37, 0x1, R9, P1 ;  /* 0x000000012509b824 */ /* 0x000fca00008e0609 */
[----:B------:R0:W-:Y:S02]  /*33660*/  @!P3 STG.E.U8 desc[UR8][R8.64+0x20], R3 ;  /* 0x000020030800b986 */ /* 0x0001e4000c101108 */
[----:B0-----:R-:W0:Y:S01]  /*33670*/  @!P0 LDC.64 R8, c[0x0][0x5c0] ;  /* 0x00017000ff088b82 */ /* 0x001e220000000a00 */
[----:B------:R-:W-:Y:S01]  /*33680*/  LOP3.LUT P5, RZ, R0, 0x4, RZ, 0xc0, !PT ;  /* 0x0000000400ff7812 */ /* 0x000fe200078ac0ff */
[----:B------:R-:W-:Y:S02]  /*33690*/  FMUL R3, R56, UR4 ;  /* 0x0000000438037c20 */ /* 0x000fe40008400000 */
[----:B------:R-:W5:Y:S03]  /*336a0*/  LDL.LU R56, [R1+0x334] ;  /* 0x0003340001387983 */ /* 0x000f660000300800 */
[----:B------:R-:W-:Y:S02]  /*336b0*/  F2FP.SATFINITE.E4M3.F32.PACK_AB_MERGE_C R3, RZ, R3, RZ ;  /* 0x00000003ff03723e */ /* 0x000fe400048070ff */
[----:B0-----:R-:W-:-:S05]  /*336c0*/  @!P0 IADD3 R8, P3, R38, R8, RZ ;  /* 0x0000000826088210 */ /* 0x001fca0007f7e0ff */
[----:B------:R-:W-:Y:S01]  /*336d0*/  @!P0 IMAD.X R9, R39, 0x1, R9, P3 ;  /* 0x0000000127098824 */ /* 0x000fe200018e0609 */
[----:B------:R-:W-:-:S04]  /*336e0*/  LOP3.LUT P3, RZ, R2, 0x40000000, RZ, 0xc0, !PT ;  /* 0x4000000002ff7812 */ /* 0x000fc8000786c0ff */
[----:B------:R0:W-:Y:S01]  /*336f0*/  @!P0 STG.E.U8 desc[UR8][R8.64+0x21], R3 ;  /* 0x0000210308008986 */ /* 0x0001e2000c101108 */
[C---:B------:R-:W-:Y:S01]  /*33700*/  LOP3.LUT P6, RZ, R0.reuse, 0x1000, RZ, 0xc0, !PT ;  /* 0x0000100000ff7812 */ /* 0x040fe200078cc0ff */
[----:B0-----:R-:W0:Y:S01]  /*33710*/  @!P5 LDC.64 R8, c[0x0][0x5c0] ;  /* 0x00017000ff08db82 */ /* 0x001e220000000a00 */
        /* <DEDUP_REMOVED lines=8> */
[----:B------:R4:W-:Y:S01]  /*337a0*/  @!P6 STG.E.U8 desc[UR8][R18.64+0x29], R3 ;  /* 0x000029031200e986 */ /* 0x0009e2000c101108 */
[----:B0-----:R-:W-:-:S05]  /*337b0*/  @!P5 IADD3 R8, P6, R40, R8, RZ ;  /* 0x000000082808d210 */ /* 0x001fca0007fde0ff */
[----:B------:R-:W-:Y:S02]  /*337c0*/  @!P5 IMAD.X R9, R41, 0x1, R9, P6 ;  /* 0x000000012909d824 */ /* 0x000fe400030e0609 */
[----:B----4-:R-:W-:Y:S02]  /*337d0*/  FMUL R3, R53, UR4 ;  /* 0x0000000435037c20 */ /* 0x010fe40008400000 */
[----:B------:R-:W4:Y:S03]  /*337e0*/  LDL.LU R53, [R1+0x340] ;  /* 0x0003400001357983 */ /* 0x000f260000300800 */
[----:B------:R-:W-:-:S05]  /*337f0*/  F2FP.SATFINITE.E4M3.F32.PACK_AB_MERGE_C R3, RZ, R3, RZ ;  /* 0x00000003ff03723e */ /* 0x000fca00048070ff */
[----:B------:R0:W-:Y:S02]  /*33800*/  @!P5 STG.E.U8 desc[UR8][R8.64+0x28], R3 ;  /* 0x000028030800d986 */ /* 0x0001e4000c101108 */
[----:B0-----:R-:W0:Y:S01]  /*33810*/  @!P4 LDC.64 R8, c[0x0][0x5c0] ;  /* 0x00017000ff08cb82 */ /* 0x001e220000000a00 */
[----:B-----5:R-:W-:-:S05]  /*33820*/  FMUL R3, R57, UR4 ;  /* 0x0000000439037c20 */ /* 0x020fca0008400000 */
[----:B------:R-:W-:Y:S02]  /*33830*/  F2FP.SATFINITE.E4M3.F32.PACK_AB_MERGE_C R3, RZ, R3, RZ ;  /* 0x00000003ff03723e */ /* 0x000fe400048070ff */
[----:B0-----:R-:W-:-:S05]  /*33840*/  @!P4 IADD3 R8, P5, R42, R8, RZ ;  /* 0x000000082a08c210 */ /* 0x001fca0007fbe0ff */
[----:B------:R-:W-:-:S05]  /*33850*/  @!P4 IMAD.X R9, R43, 0x1, R9, P5 ;  /* 0x000000012b09c824 */ /* 0x000fca00028e0609 */
[----:B------:R0:W-:Y:S02]  /*33860*/  @!P4 STG.E.U8 desc[UR8][R8.64+0x29], R3 ;  /* 0x000029030800c986 */ /* 0x0001e4000c101108 */
[----:B0-----:R-:W-:Y:S02]  /*33870*/  FMUL R3, R52, UR4 ;  /* 0x0000000434037c20 */ /* 0x001fe40008400000 */
[----:B------:R-:W5:Y:S01]  /*33880*/  LDL.LU R52, [R1+0x344] ;  /* 0x0003440001347983 */ /* 0x000f620000300800 */
[----:B------:R-:W-:-:S03]  /*33890*/  LOP3.LUT P4, RZ, R2, 0x2000000, RZ, 0xc0, !PT ;  /* 0x0200000002ff7812 */ /* 0x000fc6000788c0ff */
[----:B------:R-:W5:Y:S01]  /*338a0*/  LDL.LU R57, [R1+0x348] ;  /* 0x0003480001397983 */ /* 0x000f620000300800 */
[----:B------:R-:W-:Y:S02]  /*338b0*/  LOP3.LUT P2, RZ, R0, 0x800, RZ, 0xc0, !PT ;  /* 0x0000080000ff7812 */ /* 0x000fe4000784c0ff */
[----:B------:R-:W-:-:S07]  /*338c0*/  F2FP.SATFINITE.E4M3.F32.PACK_AB_MERGE_C R3, RZ, R3, RZ ;  /* 0x00000003ff03723e */ /* 0x000fce00048070ff */
[----:B------:R-:W0:Y:S01]  /*338d0*/  @!P4 LDC.64 R8, c[0x0][0x5c0] ;  /* 0x00017000ff08cb82 */ /* 0x000e220000000a00 */
[----:B------:R-:W-:-:S03]  /*338e0*/  LOP3.LUT P1, RZ, R0, 0x400, RZ, 0xc0, !PT ;  /* 0x0000040000ff7812 */ /* 0x000fc6000782c0ff */
[----:B------:R1:W-:Y:S01]  /*338f0*/  @!P2 STG.E.U8 desc[UR8][R30.64+0x20], R3 ;  /* 0x000020031e00a986 */ /* 0x0003e2000c101108 */
[----:B------:R-:W-:Y:S01]  /*33900*/  LOP3.LUT P5, RZ, R2, 0x4000000, RZ, 0xc0, !PT ;  /* 0x0400000002ff7812 */ /* 0x000fe200078ac0ff */
[----:B-1----:R-:W-:Y:S02]  /*33910*/  FMUL R3, R56, UR4 ;  /* 0x0000000438037c20 */ /* 0x002fe40008400000 */
[----:B------:R-:W5:Y:S03]  /*33920*/  LDL.LU R56, [R1+0x34c] ;  /* 0x00034c0001387983 */ /* 0x000f660000300800 */
[----:B------:R-:W-:-:S05]  /*33930*/  F2FP.SATFINITE.E4M3.F32.PACK_AB_MERGE_C R3, RZ, R3, RZ ;  /* 0x00000003ff03723e */ /* 0x000fca00048070ff */
[----:B------:R2:W-:Y:S01]  /*33940*/  @!P1 STG.E.U8 desc[UR8][R28.64+0x21], R3 ;  /* 0x000021031c009986 */ /* 0x0005e2000c101108 */
[----:B0-----:R-:W-:-:S05]  /*33950*/  @!P4 IADD3 R8, P1, R44, R8, RZ ;  /* 0x000000082c08c210 */ /* 0x001fca0007f3e0ff */
[----:B------:R-:W-:Y:S02]  /*33960*/  @!P4 IMAD.X R9, R45, 0x1, R9, P1 ;  /* 0x000000012d09c824 */ /* 0x000fe400008e0609 */
[----:B--2---:R-:W-:Y:S02]  /*33970*/  FMUL R3, R55, UR4 ;  /* 0x0000000437037c20 */ /* 0x004fe40008400000 */
[----:B------:R-:W2:Y:S03]  /*33980*/  LDL.LU R55, [R1+0x350] ;  /* 0x0003500001377983 */ /* 0x000ea60000300800 */
[----:B------:R-:W-:-:S05]  /*33990*/  F2FP.SATFINITE.E4M3.F32.PACK_AB_MERGE_C R3, RZ, R3, RZ ;  /* 0x00000003ff03723e */ /* 0x000fca00048070ff */
[----:B------:R0:W-:Y:S02]  /*339a0*/  @!P4 STG.E.U8 desc[UR8][R8.64+0x20], R3 ;  /* 0x000020030800c986 */ /* 0x0001e4000c101108 */
[----:B0-----:R-:W0:Y:S01]  /*339b0*/  @!P5 LDC.64 R8, c[0x0][0x5c0] ;  /* 0x00017000ff08db82 */ /* 0x001e220000000a00 */
[----:B---3--:R-:W-:Y:S02]  /*339c0*/  FMUL R3, R54, UR4 ;  /* 0x0000000436037c20 */ /* 0x008fe40008400000 */
[----:B------:R-:W3:Y:S03]  /*339d0*/  LDL.LU R54, [R1+0x354] ;  /* 0x0003540001367983 */ /* 0x000ee60000300800 */
[----:B------:R-:W-:Y:S02]  /*339e0*/  F2FP.SATFINITE.E4M3.F32.PACK_AB_MERGE_C R3, RZ, R3, RZ ;  /* 0x00000003ff03723e */ /* 0x000fe400048070ff */
[----:B0-----:R-:W-:-:S05]  /*339f0*/  @!P5 IADD3 R8, P4, R46, R8, RZ ;  /* 0x000000082e08d210 */ /* 0x001fca0007f9e0ff */
[----:B------:R-:W-:-:S05]  /*33a00*/  @!P5 IMAD.X R9, R47, 0x1, R9, P4 ;  /* 0x000000012f09d824 */ /* 0x000fca00020e0609 */
[----:B------:R4:W-:Y:S01]  /*33a10*/  @!P5 STG.E.U8 desc[UR8][R8.64+0x21], R3 ;  /* 0x000021030800d986 */ /* 0x0009e2000c101108 */
[----:B------:R-:W-:Y:S01]  /*33a20*/  LOP3.LUT P5, RZ, R0, 0x200, RZ, 0xc0, !PT ;  /* 0x0000020000ff7812 */ /* 0x000fe200078ac0ff */
[----:B----4-:R-:W-:Y:S02]  /*33a30*/  FMUL R3, R53, UR4 ;  /* 0x0000000435037c20 */ /* 0x010fe40008400000 */
[----:B------:R-:W4:Y:S03]  /*33a40*/  LDL.LU R53, [R1+0x358] ;  /* 0x0003580001357983 */ /* 0x000f260000300800 */
[----:B------:R-:W-:-:S07]  /*33a50*/  F2FP.SATFINITE.E4M3.F32.PACK_AB_MERGE_C R3, RZ, R3, RZ ;  /* 0x00000003ff03723e */ /* 0x000fce00048070ff */
[----:B------:R5:W-:Y:S02]  /*33a60*/  @!P5 STG.E.U8 desc[UR8][R32.64+0x28], R3 ;  /* 0x000028032000d986 */ /* 0x000be4000c101108 */
[----:B-----5:R-:W-:Y:S02]  /*33a70*/  FMUL R3, R52, UR4 ;  /* 0x0000000434037c20 */ /* 0x020fe40008400000 */
[----:B------:R-:W5:Y:S01]  /*33a80*/  LDL.LU R52, [R1+0x35c] ;  /* 0x00035c0001347983 */ /* 0x000f620000300800 */
[----:B------:R-:W-:-:S13]  /*33a90*/  LOP3.LUT P6, RZ, R2, 0x8000000, RZ, 0xc0, !PT ;  /* 0x0800000002ff7812 */ /* 0x000fda00078cc0ff */
[----:B------:R-:W0:Y:S01]  /*33aa0*/  @!P6 LDC.64 R8, c[0x0][0x5c0] ;  /* 0x00017000ff08eb82 */ /* 0x000e220000000a00 */
[----:B------:R-:W-:Y:S02]  /*33ab0*/  LOP3.LUT P0, RZ, R2, 0x20000000, RZ, 0xc0, !PT ;  /* 0x2000000002ff7812 */ /* 0x000fe4000780c0ff */
[----:B0-----:R-:W-:-:S05]  /*33ac0*/  @!P6 IADD3 R14, P5, R48, R8, RZ ;  /* 0x00000008300ee210 */ /* 0x001fca0007fbe0ff */
[----:B------:R-:W-:-:S06]  /*33ad0*/  @!P6 IMAD.X R15, R49, 0x1, R9, P5 ;  /* 0x00000001310fe824 */ /* 0x000fcc00028e0609 */
        /* <DEDUP_REMOVED lines=29> */
[----:B--2---:R-:W-:-:S05]  /*33cb0*/  FMUL R3, R55, UR4 ;  /* 0x0000000437037c20 */ /* 0x004fca0008400000 */
[----:B------:R-:W-:-:S05]  /*33cc0*/  F2FP.SATFINITE.E4M3.F32.PACK_AB_MERGE_C R3, RZ, R3, RZ ;  /* 0x00000003ff03723e */ /* 0x000fca00048070ff */
[----:B------:R3:W-:Y:S01]  /*33cd0*/  @!P5 STG.E.U8 desc[UR8][R12.64+0x20], R3 ;  /* 0x000020030c00d986 */ /* 0x0007e2000c101108 */
[----:B------:R-:W-:-:S04]  /*33ce0*/  LOP3.LUT P5, RZ, R0, 0x400000, RZ, 0xc0, !PT ;  /* 0x0040000000ff7812 */ /* 0x000fc800078ac0ff */
[----:B------:R-:W-:Y:S01]  /*33cf0*/  ISETP.LT.OR P5, PT, R24, 0x21, !P5 ;  /* 0x000000211800780c */ /* 0x000fe20006fa1670 */
[----:B---3--:R-:W-:-:S05]  /*33d00*/  FMUL R3, R54, UR4 ;  /* 0x0000000436037c20 */ /* 0x008fca0008400000 */
[----:B------:R-:W-:Y:S01]  /*33d10*/  F2FP.SATFINITE.E4M3.F32.PACK_AB_MERGE_C R3, RZ, R3, RZ ;  /* 0x00000003ff03723e */ /* 0x000fe200048070ff */
[----:B------:R-:W-:Y:S04]  /*33d20*/  BSSY B1, `(.L_x_53) ;  /* 0x0000016000017945 */ /* 0x000fe80003800000 */
[----:B------:R4:W-:Y:S01]  /*33d30*/  @!P6 STG.E.U8 desc[UR8][R8.64+0x21], R3 ;  /* 0x000021030800e986 */ /* 0x0009e2000c101108 */
[C---:B------:R-:W-:Y:S02]  /*33d40*/  LOP3.LUT P3, RZ, R2.reuse, 0x10000000, RZ, 0xc0, !PT ;  /* 0x1000000002ff7812 */ /* 0x040fe4000786c0ff */
[C---:B------:R-:W-:Y:S02]  /*33d50*/  LOP3.LUT P2, RZ, R2.reuse, 0x1000000, RZ, 0xc0, !PT ;  /* 0x0100000002ff7812 */ /* 0x040fe4000784c0ff */
[----:B------:R-:W-:-:S02]  /*33d60*/  LOP3.LUT P1, RZ, R2, 0x200000, RZ, 0xc0, !PT ;  /* 0x0020000002ff7812 */ /* 0x000fc4000782c0ff */
[----:B------:R-:W-:Y:S01]  /*33d70*/  LOP3.LUT P0, RZ, R2, 0x100000, RZ, 0xc0, !PT ;  /* 0x0010000002ff7812 */ /* 0x000fe2000780c0ff */
[----:B----4-:R-:W-:-:S05]  /*33d80*/  FMUL R8, R53, UR4 ;  /* 0x0000000435087c20 */ /* 0x010fca0008400000 */
[----:B------:R-:W-:Y:S01]  /*33d90*/  F2FP.SATFINITE.E4M3.F32.PACK_AB_MERGE_C R11, RZ, R8, RZ ;  /* 0x00000008ff0b723e */ /* 0x000fe200048070ff */
[----:B-----5:R-:W-:-:S05]  /*33da0*/  FMUL R3, R52, UR4 ;  /* 0x0000000434037c20 */ /* 0x020fca0008400000 */
        /* <DEDUP_REMOVED lines=13> */
.L_x_54:
[----:B------:R-:W-:Y:S05]  /*33e80*/  BSYNC B1 ;  /* 0x0000000000017941 */ /* 0x000fea0003800000 */
.L_x_53:
        /* <DEDUP_REMOVED lines=15> */
.L_x_56:
[----:B------:R-:W-:Y:S05]  /*33f80*/  BSYNC B1 ;  /* 0x0000000000017941 */ /* 0x000fea0003800000 */
.L_x_55:
        /* <DEDUP_REMOVED lines=48> */
.L_x_58:
[----:B------:R-:W-:Y:S05]  /*34290*/  BSYNC B1 ;  /* 0x0000000000017941 */ /* 0x000fea0003800000 */
.L_x_57:
        /* <DEDUP_REMOVED lines=15> */
.L_x_60:
[----:B------:R-:W-:Y:S05]  /*34390*/  BSYNC B1 ;  /* 0x0000000000017941 */ /* 0x000fea0003800000 */
.L_x_59:
        /* <DEDUP_REMOVED lines=352> */
.L_x_62:
[----:B------:R-:W-:Y:S05]  /*359a0*/  BSYNC B1 ;  /* 0x0000000000017941 */ /* 0x000fea0003800000 */
.L_x_61:
        /* <DEDUP_REMOVED lines=15> */
.L_x_64:
[----:B------:R-:W-:Y:S05]  /*35aa0*/  BSYNC B1 ;  /* 0x0000000000017941 */ /* 0x000fea0003800000 */
.L_x_63:
        /* <DEDUP_REMOVED lines=28> */
[----:B-----5:R-:W-:-:S05]  /*35c70*/  FMUL R10, R14, UR4 ;  /* 0x000000040e0a7c20 */ /* 0x020fca0008400000 */
[----:B------:R-:W-:Y:S01]  /*35c80*/  F2FP.SATFINITE.E4M3.F32.PACK_AB_MERGE_C R10, RZ, R10, RZ ;  /* 0x0000000aff0a723e */ /* 0x000fe200048070ff */
[----:B---3--:R-:W-:Y:S01]  /*35c90*/  FMUL R3, R16, UR4 ;  /* 0x0000000410037c20 */ /* 0x008fe20008400000 */
[----:B----4-:R-:W-:-:S04]  /*35ca0*/  FMUL R12, R15, UR4 ;  /* 0x000000040f0c7c20 */ /* 0x010fc80008400000 */
[----:B------:R-:W-:Y:S02]  /*35cb0*/  F2FP.SATFINITE.E4M3.F32.PACK_AB_MERGE_C R3, RZ, R3, RZ ;  /* 0x00000003ff03723e */ /* 0x000fe400048070ff */
[----:B------:R-:W-:-:S03]  /*35cc0*/  F2FP.SATFINITE.E4M3.F32.PACK_AB_MERGE_C R12, RZ, R12, RZ ;  /* 0x0000000cff0c723e */ /* 0x000fc600048070ff */
[----:B------:R0:W-:Y:S01]  /*35cd0*/  @!P5 STG.E.U8 desc[UR8][R8.64+0x39], R3 ;  /* 0x000039030800d986 */ /* 0x0001e2000c101108 */
[----:B------:R-:W-:-:S13]  /*35ce0*/  ISETP.LT.OR P5, PT, R24, 0x39, !P6 ;  /* 0x000000391800780c */ /* 0x000fda00077a1670 */
[----:B0-----:R-:W-:Y:S05]  /*35cf0*/  @P5 BRA `(.L_x_66) ;  /* 0x00000000002c5947 */ /* 0x001fea0003800000 */
[----:B------:R-:W-:Y:S01]  /*35d00*/  IMAD.MOV.U32 R8, RZ, RZ, R6 ;  /* 0x000000ffff087224 */ /* 0x000fe200078e0006 */
[----:B------:R-:W-:Y:S01]  /*35d10*/  ULDC.64 UR14, c[0x0][0x5c0] ;  /* 0x00017000000e7ab9 */ /* 0x000fe20000000a00 */
[----:B------:R-:W-:Y:S02]  /*35d20*/  IMAD.MOV.U32 R9, RZ, RZ, R25 ;  /* 0x000000ffff097224 */ /* 0x000fe400078e0019 */
[----:B------:R-:W-:Y:S02]  /*35d30*/  IMAD R3, R5, 0x180, RZ ;  /* 0x0000018005037824 */ /* 0x000fe400078e02ff */
[----:B------:R-:W-:-:S04]  /*35d40*/  IMAD.WIDE.U32 R8, R4, 0x180, R8 ;  /* 0x0000018004087825 */ /* 0x000fc800078e0008 */
[----:B------:R-:W-:Y:S02]  /*35d50*/  IMAD.U32 R11, RZ, RZ, UR14 ;  /* 0x0000000eff0b7e24 */ /* 0x000fe4000f8e00ff */
[----:B------:R-:W-:Y:S02]  /*35d60*/  IMAD.IADD R3, R9, 0x1, R3 ;  /* 0x0000000109037824 */ /* 0x000fe400078e0203 */
[----:B------:R-:W-:Y:S01]  /*35d70*/  IMAD.U32 R9, RZ, RZ, UR15 ;  /* 0x0000000fff097e24 */ /* 0x000fe2000f8e00ff */
[----:B------:R-:W-:-:S04]  /*35d80*/  IADD3 R8, P5, P6, R8, UR7, R11 ;  /* 0x0000000708087c10 */ /* 0x000fc8000febe00b */
[----:B------:R-:W-:-:S05]  /*35d90*/  IADD3.X R9, R3, UR6, R9, P5, P6 ;  /* 0x0000000603097c10 */ /* 0x000fca000afec409 */
[----:B------:R0:W-:Y:S04]  /*35da0*/  STG.E.U8 desc[UR8][R8.64+0x38], R12 ;  /* 0x0000380c08007986 */ /* 0x0001e8000c101108 */
.L_x_66:
[----:B------:R-:W-:Y:S05]  /*35db0*/  BSYNC B1 ;  /* 0x0000000000017941 */ /* 0x000fea0003800000 */
.L_x_65:
[----:B------:R-:W-:Y:S01]  /*35dc0*/  LOP3.LUT P5, RZ, R0, 0x400000, RZ, 0xc0, !PT ;  /* 0x0040000000ff7812 */ /* 0x000fe200078ac0ff */
[----:B------:R-:W-:Y:S03]  /*35dd0*/  BSSY B1, `(.L_x_67) ;  /* 0x000000e000017945 */ /* 0x000fe60003800000 */
[----:B------:R-:W-:-:S13]  /*35de0*/  ISETP.LT.OR P5, PT, R24, 0x3a, !P5 ;  /* 0x0000003a1800780c */ /* 0x000fda0006fa1670 */
[----:B------:R-:W-:Y:S05]  /*35df0*/  @P5 BRA `(.L_x_68) ;  /* 0x00000000002c5947 */ /* 0x000fea0003800000 */
[----:B0-----:R-:W-:Y:S01]  /*35e00*/  IMAD.MOV.U32 R8, RZ, RZ, R6 ;  /* 0x000000ffff087224 */ /* 0x001fe200078e0006 */
        /* <DEDUP_REMOVED lines=10> */
.L_x_68:
[----:B------:R-:W-:Y:S05]  /*35eb0*/  BSYNC B1 ;  /* 0x0000000000017941 */ /* 0x000fea0003800000 */
.L_x_67:
        /* <DEDUP_REMOVED lines=225> */
[----:B------:R-:W-:Y:S01]  /*36cd0*/  FMUL R3, R56, UR4 ;  /* 0x0000000438037c20 */ /* 0x000fe20008400000 */
[----:B------:R-:W-:Y:S01]  /*36ce0*/  LOP3.LUT P6, RZ, R0, 0x1000, RZ, 0xc0, !PT ;  /* 0x0000100000ff7812 */ /* 0x000fe200078cc0ff */
[----:B------:R-:W5:Y:S03]  /*36cf0*/  LDL.LU R56, [R1+0x434] ;  /* 0x0004340001387983 */ /* 0x000f660000300800 */
[----:B------:R-:W-:Y:S02]  /*36d00*/  F2FP.SATFINITE.E4M3.F32.PACK_AB_MERGE_C R3, RZ, R3, RZ ;  /* 0x00000003ff03723e */ /* 0x000fe400048070ff */
[----:B0-----:R-:W-:-:S05]  /*36d10*/  @!P0 IADD3 R8, P3, R38, R8, RZ ;  /* 0x0000000826088210 */ /* 0x001fca0007f7e0ff */
[----:B------:R-:W-:Y:S01]  /*36d20*/  @!P0 IMAD.X R9, R39, 0x1, R9, P3 ;  /* 0x0000000127098824 */ /* 0x000fe200018e0609 */
[----:B------:R-:W-:-:S04]  /*36d30*/  LOP3.LUT P3, RZ, R2, 0x40000000, RZ, 0xc0, !PT ;  /* 0x4000000002ff7812 */ /* 0x000fc8000786c0ff */
[----:B------:R0:W-:Y:S02]  /*36d40*/  @!P0 STG.E.U8 desc[UR8][R8.64+0x41], R3 ;  /* 0x0000410308008986 */ /* 0x0001e4000c101108 */
        /* <DEDUP_REMOVED lines=23> */
[----:B------:R-:W5:Y:S04]  /*36ec0*/  LDL.LU R52, [R1+0x444] ;  /* 0x0004440001347983 */ /* 0x000f680000300800 */
[----:B------:R-:W5:Y:S01]  /*36ed0*/  LDL.LU R57, [R1+0x448] ;  /* 0x0004480001397983 */ /* 0x000f620000300800 */
[----:B------:R-:W-:Y:S02]  /*36ee0*/  LOP3.LUT P2, RZ, R0, 0x800, RZ, 0xc0, !PT ;  /* 0x0000080000ff7812 */ /* 0x000fe4000784c0ff */
[----:B------:R-:W-:-:S11]  /*36ef0*/  F2FP.SATFINITE.E4M3.F32.PACK_AB_MERGE_C R3, RZ, R3, RZ ;  /* 0x00000003ff03723e */ /* 0x000fd600048070ff */
[----:B------:R0:W-:Y:S02]  /*36f00*/  @!P2 STG.E.U8 desc[UR8][R30.64+0x40], R3 ;  /* 0x000040031e00a986 */ /* 0x0001e4000c101108 */
[----:B0-----:R-:W-:Y:S02]  /*36f10*/  FMUL R3, R56, UR4 ;  /* 0x0000000438037c20 */ /* 0x001fe40008400000 */
[----:B------:R-:W5:Y:S01]  /*36f20*/  LDL.LU R56, [R1+0x44c] ;  /* 0x00044c0001387983 */ /* 0x000f620000300800 */
[----:B------:R-:W-:Y:S02]  /*36f30*/  LOP3.LUT P1, RZ, R0, 0x400, RZ, 0xc0, !PT ;  /* 0x0000040000ff7812 */ /* 0x000fe4000782c0ff */
[----:B------:R-:W-:-:S11]  /*36f40*/  F2FP.SATFINITE.E4M3.F32.PACK_AB_MERGE_C R3, RZ, R3, RZ ;  /* 0x00000003ff03723e */ /* 0x000fd600048070ff */
[----:B------:R4:W-:Y:S01]  /*36f50*/  @!P1 STG.E.U8 desc[UR8][R28.64+0x41], R3 ;  /* 0x000041031c009986 */ /* 0x0009e2000c101108 */
[----:B------:R-:W-:-:S13]  /*36f60*/  LOP3.LUT P4, RZ, R2, 0x2000000, RZ, 0xc0, !PT ;  /* 0x0200000002ff7812 */ /* 0x000fda000788c0ff */
[----:B------:R-:W0:Y:S01]  /*36f70*/  @!P4 LDC.64 R8, c[0x0][0x5c0] ;  /* 0x00017000ff08cb82 */ /* 0x000e220000000a00 */
[----:B------:R-:W-:Y:S01]  /*36f80*/  LOP3.LUT P5, RZ, R2, 0x4000000, RZ, 0xc0, !PT ;  /* 0x0400000002ff7812 */ /* 0x000fe200078ac0ff */
[----:B--2---:R-:W-:Y:S02]  /*36f90*/  FMUL R10, R55, UR4 ;  /* 0x00000004370a7c20 */ /* 0x004fe40008400000 */
[----:B------:R-:W2:Y:S03]  /*36fa0*/  LDL.LU R55, [R1+0x450] ;  /* 0x0004500001377983 */ /* 0x000ea60000300800 */
[----:B------:R-:W-:Y:S01]  /*36fb0*/  F2FP.SATFINITE.E4M3.F32.PACK_AB_MERGE_C R11, RZ, R10, RZ ;  /* 0x0000000aff0b723e */ /* 0x000fe200048070ff */
[----:B---3--:R-:W-:Y:S02]  /*36fc0*/  FMUL R10, R54, UR4 ;  /* 0x00000004360a7c20 */ /* 0x008fe40008400000 */
[----:B------:R-:W3:Y:S01]  /*36fd0*/  LDL.LU R54, [R1+0x454] ;  /* 0x0004540001367983 */ /* 0x000ee20000300800 */
[----:B----4-:R-:W-:-:S03]  /*36fe0*/  FMUL R3, R53, UR4 ;  /* 0x0000000435037c20 */ /* 0x010fc60008400000 */
[----:B------:R-:W4:Y:S02]  /*36ff0*/  LDL.LU R53, [R1+0x458] ;  /* 0x0004580001357983 */ /* 0x000f240000300800 */
[----:B------:R-:W-:Y:S01]  /*37000*/  F2FP.SATFINITE.E4M3.F32.PACK_AB_MERGE_C R19, RZ, R3, RZ ;  /* 0x00000003ff13723e */ /* 0x000fe200048070ff */
[----:B-----5:R-:W-:Y:S02]  /*37010*/  FMUL R3, R52, UR4 ;  /* 0x0000000434037c20 */ /* 0x020fe40008400000 */
[----:B------:R-:W5:Y:S01]  /*37020*/  LDL.LU R52, [R1+0x45c] ;  /* 0x00045c0001347983 */ /* 0x000f620000300800 */
[----:B0-----:R-:W-:-:S05]  /*37030*/  @!P4 IADD3 R8, P1, R44, R8, RZ ;  /* 0x000000082c08c210 */ /* 0x001fca0007f3e0ff */
[----:B------:R-:W-:-:S05]  /*37040*/  @!P4 IMAD.X R9, R45, 0x1, R9, P1 ;  /* 0x000000012d09c824 */ /* 0x000fca00008e0609 */
[----:B------:R0:W-:Y:S02]  /*37050*/  @!P4 STG.E.U8 desc[UR8][R8.64+0x40], R11 ;  /* 0x0000400b0800c986 */ /* 0x0001e4000c101108 */
[----:B0-----:R-:W0:Y:S01]  /*37060*/  @!P5 LDC.64 R8, c[0x0][0x5c0] ;  /* 0x00017000ff08db82 */ /* 0x001e220000000a00 */
[----:B------:R-:W-:Y:S02]  /*37070*/  LOP3.LUT P6, RZ, R2, 0x8000000, RZ, 0xc0, !PT ;  /* 0x0800000002ff7812 */ /* 0x000fe400078cc0ff */
[----:B------:R-:W-:Y:S02]  /*37080*/  F2FP.SATFINITE.E4M3.F32.PACK_AB_MERGE_C R13, RZ, R10, RZ ;  /* 0x0000000aff0d723e */ /* 0x000fe400048070ff */
[----:B0-----:R-:W-:-:S05]  /*37090*/  @!P5 IADD3 R8, P4, R46, R8, RZ ;  /* 0x000000082e08d210 */ /* 0x001fca0007f9e0ff */
[----:B------:R-:W-:-:S05]  /*370a0*/  @!P5 IMAD.X R9, R47, 0x1, R9, P4 ;  /* 0x000000012f09d824 */ /* 0x000fca00020e0609 */
[----:B------:R0:W-:Y:S01]  /*370b0*/  @!P5 STG.E.U8 desc[UR8][R8.64+0x41], R13 ;  /* 0x0000410d0800d986 */ /* 0x0001e2000c101108 */
[----:B------:R-:W-:Y:S01]  /*370c0*/  LOP3.LUT P5, RZ, R0, 0x200, RZ, 0xc0, !PT ;  /* 0x0000020000ff7812 */ /* 0x000fe200078ac0ff */
[----:B0-----:R-:W0:Y:S01]  /*370d0*/  @!P6 LDC.64 R8, c[0x0][0x5c0] ;  /* 0x00017000ff08eb82 */ /* 0x001e220000000a00 */
[----:B------:R-:W-:-:S11]  /*370e0*/  LOP3.LUT P0, RZ, R2, 0x20000000, RZ, 0xc0, !PT ;  /* 0x2000000002ff7812 */ /* 0x000fd6000780c0ff */
[----:B------:R1:W-:Y:S01]  /*370f0*/  @!P5 STG.E.U8 desc[UR8][R32.64+0x48], R19 ;  /* 0x000048132000d986 */ /* 0x0003e2000c101108 */
[----:B0-----:R-:W-:-:S05]  /*37100*/  @!P6 IADD3 R14, P5, R48, R8, RZ ;  /* 0x00000008300ee210 */ /* 0x001fca0007fbe0ff */
[----:B------:R-:W-:Y:S02]  /*37110*/  @!P6 IMAD.X R15, R49, 0x1, R9, P5 ;  /* 0x00000001310fe824 */ /* 0x000fe400028e0609 */
        /* <DEDUP_REMOVED lines=11> */
[----:B------:R-:W-:Y:S01]  /*371d0*/  @!P1 STG.E.U8 desc[UR8][R34.64+0x49], R21 ;  /* 0x0000491522009986 */ /* 0x000fe2000c101108 */
[----:B------:R-:W-:Y:S01]  /*371e0*/  @!P5 IMAD R3, R5, 0x180, RZ ;  /* 0x000001800503d824 */ /* 0x000fe200078e02ff */
[----:B0-----:R-:W-:-:S04]  /*371f0*/  @!P5 IADD3 R12, P1, R10, R8, RZ ;  /* 0x000000080a0cd210 */ /* 0x001fc80007f3e0ff */
[----:B------:R-:W-:Y:S01]  /*37200*/  @!P5 IADD3.X R13, R9, R11, R3, P1, !PT ;  /* 0x0000000b090dd210 */ /* 0x000fe20000ffe403 */
[----:B------:R-:W-:-:S05]  /*37210*/  FMUL R3, R57, UR4 ;  /* 0x0000000439037c20 */ /* 0x000fca0008400000 */
[----:B-1----:R-:W-:-:S05]  /*37220*/  F2FP.SATFINITE.E4M3.F32.PACK_AB_MERGE_C R19, RZ, R3, RZ ;  /* 0x00000003ff13723e */ /* 0x002fca00048070ff */
[----:B------:R0:W-:Y:S01]  /*37230*/  @!P6 STG.E.U8 desc[UR8][R14.64+0x48], R19 ;  /* 0x000048130e00e986 */ /* 0x0001e2000c101108 */
[----:B------:R-:W-:-:S13]  /*37240*/  ISETP.LT.OR P6, PT, R24, 0x42, !P4 ;  /* 0x000000421800780c */ /* 0x000fda00067c1670 */
[----:B------:R-:W1:Y:S01]  /*37250*/  @!P6 LDC.64 R10, c[0x0][0x5c0] ;  /* 0x00017000ff0aeb82 */ /* 0x000e620000000a00 */
[----:B------:R-:W-:Y:S02]  /*37260*/  @!P6 IMAD.MOV.U32 R8, RZ, RZ, R6 ;  /* 0x000000ffff08e224 */ /* 0x000fe400078e0006 */
[----:B------:R-:W-:Y:S02]  /*37270*/  @!P6 IMAD.MOV.U32 R9, RZ, RZ, R25 ;  /* 0x000000ffff09e224 */ /* 0x000fe400078e0019 */
[----:B------:R-:W-:-:S04]  /*37280*/  @!P6 IMAD.WIDE.U32 R8, R4, 0x180, R8 ;  /* 0x000001800408e825 */ /* 0x000fc800078e0008 */
[----:B------:R-:W-:Y:S01]  /*37290*/  @!P6 IMAD R3, R5, 0x180, RZ ;  /* 0x000001800503e824 */ /* 0x000fe200078e02ff */
[----:B-1----:R-:W-:-:S04]  /*372a0*/  @!P6 IADD3 R8, P1, R8, R10, RZ ;  /* 0x0000000a0808e210 */ /* 0x002fc80007f3e0ff */
[----:B------:R-:W-:Y:S01]  /*372b0*/  @!P6 IADD3.X R9, R11, R9, R3, P1, !PT ;  /* 0x000000090b09e210 */ /* 0x000fe20000ffe403 */
[----:B------:R-:W-:-:S05]  /*372c0*/  FMUL R3, R56, UR4 ;  /* 0x0000000438037c20 */ /* 0x000fca0008400000 */
[----:B------:R-:W-:Y:S01]  /*372d0*/  F2FP.SATFINITE.E4M3.F32.PACK_AB_MERGE_C R11, RZ, R3, RZ ;  /* 0x00000003ff0b723e */ /* 0x000fe200048070ff */
[----:B--2---:R-:W-:-:S05]  /*372e0*/  FMUL R3, R55, UR4 ;  /* 0x0000000437037c20 */ /* 0x004fca0008400000 */
[----:B0-----:R-:W-:Y:S01]  /*372f0*/  F2FP.SATFINITE.E4M3.F32.PACK_AB_MERGE_C R15, RZ, R3, RZ ;  /* 0x00000003ff0f723e */ /* 0x001fe200048070ff */
[----:B---3--:R-:W-:Y:S01]  /*37300*/  FMUL R3, R54, UR4 ;  /* 0x0000000436037c20 */ /* 0x008fe20008400000 */
[----:B------:R0:W-:Y:S04]  /*37310*/  @!P0 STG.E.U8 desc[UR8][R16.64+0x49], R11 ;  /* 0x0000490b10008986 */ /* 0x0001e8000c101108 */
[----:B------:R-:W-:Y:S01]  /*37320*/  F2FP.SATFINITE.E4M3.F32.PACK_AB_MERGE_C R19, RZ, R3, RZ ;  /* 0x00000003ff13723e */ /* 0x000fe200048070ff */
[----:B------:R0:W-:Y:S01]  /*37330*/  @!P5 STG.E.U8 desc[UR8][R12.64+0x40], R15 ;  /* 0x0000400f0c00d986 */ /* 0x0001e2000c101108 */
[----:B------:R-:W-:-:S03]  /*37340*/  LOP3.LUT P5, RZ, R0, 0x400000, RZ, 0xc0, !PT ;  /* 0x0040000000ff7812 */ /* 0x000fc600078ac0ff */
[----:B------:R0:W-:Y:S01]  /*37350*/  @!P6 STG.E.U8 desc[UR8][R8.64+0x41], R19 ;  /* 0x000041130800e986 */ /* 0x0001e2000c101108 */
[----:B------:R-:W-:Y:S01]  /*37360*/  ISETP.LT.OR P5, PT, R24, 0x41, !P5 ;  /* 0x000000411800780c */ /* 0x000fe20006fa1670 */
[----:B----4-:R-:W-:Y:S01]  /*37370*/  FMUL R3, R53, UR4 ;  /* 0x0000000435037c20 */ /* 0x010fe20008400000 */
[----:B------:R-:W-:Y:S01]  /*37380*/  BSSY B1, `(.L_x_69) ;  /* 0x0000014000017945 */ /* 0x000fe20003800000 */
[C---:B------:R-:W-:Y:S02]  /*37390*/  LOP3.LUT P3, RZ, R2.reuse, 0x10000000, RZ, 0xc0, !PT ;  /* 0x1000000002ff7812 */ /* 0x040fe4000786c0ff */
[C---:B------:R-:W-:Y:S02]  /*373a0*/  LOP3.LUT P2, RZ, R2.reuse, 0x1000000, RZ, 0xc0, !PT ;  /* 0x0100000002ff7812 */ /* 0x040fe4000784c0ff */
[C---:B------:R-:W-:Y:S02]  /*373b0*/  LOP3.LUT P1, RZ, R2.reuse, 0x200000, RZ, 0xc0, !PT ;  /* 0x0020000002ff7812 */ /* 0x040fe4000782c0ff */
[----:B------:R-:W-:-:S02]  /*373c0*/  LOP3.LUT P0, RZ, R2, 0x100000, RZ, 0xc0, !PT ;  /* 0x0010000002ff7812 */ /* 0x000fc4000780c0ff */
[----:B------:R-:W-:Y:S01]  /*373d0*/  F2FP.SATFINITE.E4M3.F32.PACK_AB_MERGE_C R3, RZ, R3, RZ ;  /* 0x00000003ff03723e */ /* 0x000fe200048070ff */
[----:B-----5:R-:W-:-:S05]  /*373e0*/  FMUL R10, R52, UR4 ;  /* 0x00000004340a7c20 */ /* 0x020fca0008400000 */
[----:B------:R-:W-:Y:S01]  /*373f0*/  F2FP.SATFINITE.E4M3.F32.PACK_AB_MERGE_C R21, RZ, R10, RZ ;  /* 0x0000000aff15723e */ /* 0x000fe200048070ff */
[----:B0-----:R-:W-:Y:S06]  /*37400*/  @P5 BRA `(.L_x_70) ;  /* 0x00000000002c5947 */ /* 0x001fec0003800000 */
[----:B------:R-:W-:Y:S01]  /*37410*/  IMAD.MOV.U32 R8, RZ, RZ, R6 ;  /* 0x000000ffff087224 */ /* 0x000fe200078e0006 */
[----:B------:R-:W-:Y:S01]  /*37420*/  ULDC.64 UR14, c[0x0][0x5c0] ;  /* 0x00017000000e7ab9 */ /* 0x000fe20000000a00 */
[----:B------:R-:W-:Y:S02]  /*37430*/  IMAD.MOV.U32 R9, RZ, RZ, R25 ;  /* 0x000000ffff097224 */ /* 0x000fe400078e0019 */
[----:B------:R-:W-:Y:S02]  /*37440*/  IMAD R11, R5, 0x180, RZ ;  /* 0x00000180050b7824 */ /* 0x000fe400078e02ff */
[----:B------:R-:W-:-:S04]  /*37450*/  IMAD.WIDE.U32 R8, R4, 0x180, R8 ;  /* 0x0000018004087825 */ /* 0x000fc800078e0008 */
[----:B------:R-:W-:Y:S02]  /*37460*/  IMAD.U32 R13, RZ, RZ, UR14 ;  /* 0x0000000eff0d7e24 */ /* 0x000fe4000f8e00ff */
[----:B------:R-:W-:Y:S02]  /*37470*/  IMAD.U32 R10, RZ, RZ, UR15 ;  /* 0x0000000fff0a7e24 */ /* 0x000fe4000f8e00ff */
[----:B------:R-:W-:Y:S01]  /*37480*/  IMAD.IADD R11, R9, 0x1, R11 ;  /* 0x00000001090b7824 */ /* 0x000fe200078e020b */
[----:B------:R-:W-:-:S04]  /*37490*/  IADD3 R8, P5, P6, R8, UR7, R13 ;  /* 0x0000000708087c10 */ /* 0x000fc8000febe00d */
[----:B------:R-:W-:-:S05]  /*374a0*/  IADD3.X R9, R11, UR6, R10, P5, P6 ;  /* 0x000000060b097c10 */ /* 0x000fca000afec40a */
[----:B------:R0:W-:Y:S04]  /*374b0*/  STG.E.U8 desc[UR8][R8.64+0x40], R3 ;  /* 0x0000400308007986 */ /* 0x0001e8000c101108 */
.L_x_70:
[----:B------:R-:W-:Y:S05]  /*374c0*/  BSYNC B1 ;  /* 0x0000000000017941 */ /* 0x000fea0003800000 */
.L_x_69:
        /* <DEDUP_REMOVED lines=15> */
.L_x_72:
[----:B------:R-:W-:Y:S05]  /*375c0*/  BSYNC B1 ;  /* 0x0000000000017941 */ /* 0x000fea0003800000 */
.L_x_71:
[----:B------:R-:W2:Y:S04]  /*375d0*/  LDL.LU R18, [R1+0x460] ;  /* 0x0004600001127983 */ /* 0x000ea80000300800 */
[----:B------:R-:W3:Y:S04]  /*375e0*/  LDL.LU R15, [R1+0x464] ;  /* 0x00046400010f7983 */ /* 0x000ee80000300800 */
[----:B------:R-:W4:Y:S04]  /*375f0*/  LDL.LU R17, [R1+0x468] ;  /* 0x0004680001117983 */ /* 0x000f280000300800 */
[----:B------:R-:W5:Y:S01]  /*37600*/  LDL.LU R16, [R1+0x46c] ;  /* 0x00046c0001107983 */ /* 0x000f620000300800 */
[----:B------:R-:W-:Y:S01]  /*37610*/  ISETP.LT.OR P6, PT, R24, 0x49, !P4 ;  /* 0x000000491800780c */ /* 0x000fe200067c1670 */
[----:B------:R-:W-:Y:S01]  /*37620*/  BSSY B1, `(.L_x_73) ;  /* 0x000002a000017945 */ /* 0x000fe20003800000 */
[----:B------:R-:W-:-:S11]  /*37630*/  P2R R14, PR, RZ, 0x1 ;  /* 0x00000001ff0e7803 */ /* 0x000fd60000000000 */
        /* <DEDUP_REMOVED lines=15> */
[----:B------:R-:W-:Y:S01]  /*37730*/  ISETP.NE.AND P0, PT, R14, RZ, PT ;  /* 0x000000ff0e00720c */ /* 0x000fe20003f05270 */
[----:B--2---:R-:W-:-:S05]  /*37740*/  FMUL R3, R18, UR4 ;  /* 0x0000000412037c20 */ /* 0x004fca0008400000 */
[----:B------:R-:W-:Y:S01]  /*37750*/  F2FP.SATFINITE.E4M3.F32.PACK_AB_MERGE_C R11, RZ, R3, RZ ;  /* 0x00000003ff0b723e */ /* 0x000fe200048070ff */
[----:B---3--:R-:W-:-:S04]  /*37760*/  FMUL R3, R15, UR4 ;  /* 0x000000040f037c20 */ /* 0x008fc80008400000 */
[----:B------:R0:W-:Y:S01]  /*37770*/  @!P6 STG.E.U8 desc[UR8][R12.64+0x48], R11 ;  /* 0x0000480b0c00e986 */ /* 0x0001e2000c101108 */
[----:B------:R-:W-:Y:S01]  /*37780*/  F2FP.SATFINITE.E4M3.F32.PACK_AB_MERGE_C R15, RZ, R3, RZ ;  /* 0x00000003ff0f723e */ /* 0x000fe200048070ff */
[----:B----4-:R-:W-:Y:S01]  /*37790*/  FMUL R3, R17, UR4 ;  /* 0x0000000411037c20 */ /* 0x010fe20008400000 */
[----:B------:R-:W-:Y:S01]  /*377a0*/  LOP3.LUT P6, RZ, R0, 0x400000, RZ, 0xc0, !PT ;  /* 0x0040000000ff7812 */ /* 0x000fe200078cc0ff */
[----:B-----5:R-:W-:Y:S02]  /*377b0*/  FMUL R10, R16, UR4 ;  /* 0x00000004100a7c20 */ /* 0x020fe40008400000 */
[----:B------:R0:W-:Y:S01]  /*377c0*/  @!P5 STG.E.U8 desc[UR8][R8.64+0x49], R15 ;  /* 0x0000490f0800d986 */ /* 0x0001e2000c101108 */
[----:B------:R-:W-:Y:S02]  /*377d0*/  ISETP.LT.OR P5, PT, R24, 0x49, !P6 ;  /* 0x000000491800780c */ /* 0x000fe400077a1670 */
[----:B------:R-:W-:Y:S02]  /*377e0*/  F2FP.SATFINITE.E4M3.F32.PACK_AB_MERGE_C R3, RZ, R3, RZ ;  /* 0x00000003ff03723e */ /* 0x000fe400048070ff */
[----:B------:R-:W-:-:S09]  /*377f0*/  F2FP.SATFINITE.E4M3.F32.PACK_AB_MERGE_C R17, RZ, R10, RZ ;  /* 0x0000000aff11723e */ /* 0x000fd200048070ff */
[----:B0-----:R-:W-:Y:S05]  /*37800*/  @P5 BRA `(.L_x_74) ;  /* 0x00000000002c5947 */ /* 0x001fea0003800000 */
        /* <DEDUP_REMOVED lines=11> */
.L_x_74:
[----:B------:R-:W-:Y:S05]  /*378c0*/  BSYNC B1 ;  /* 0x0000000000017941 */ /* 0x000fea0003800000 */
.L_x_73:
        /* <DEDUP_REMOVED lines=15> */
.L_x_76:
[----:B------:R-:W-:Y:S05]  /*379c0*/  BSYNC B1 ;  /* 0x0000000000017941 */ /* 0x000fea0003800000 */
.L_x_75:
[----:B0-----:R-:W-:Y:S01]  /*379d0*/  P2R R3, PR, RZ, 0x8 ;  /* 0x00000008ff037803 */ /* 0x001fe20000000000 */
[----:B------:R-:W2:Y:S01]  /*379e0*/  LDL.LU R46, [R1+0x470] ;  /* 0x00047000012e7983 */ /* 0x000ea20000300800 */
[----:B------:R-:W-:Y:S02]  /*379f0*/  ISETP.LT.OR P3, PT, R24, 0x51, !P0 ;  /* 0x000000511800780c */ /* 0x000fe40004761670 */
[----:B------:R-:W-:Y:S01]  /*37a00*/  LOP3.LUT R0, R0, 0xffdfffff, RZ, 0xc0, !PT ;  /* 0xffdfffff00007812 */ /* 0x000fe200078ec0ff */
[----:B------:R-:W3:Y:S01]  /*37a10*/  LDL.LU R55, [R1+0x474] ;  /* 0x0004740001377983 */ /* 0x000ee20000300800 */
[----:B------:R-:W-:-:S03]  /*37a20*/  LOP3.LUT R2, R2, 0xffbfffff, RZ, 0xc0, !PT ;  /* 0xffbfffff02027812 */ /* 0x000fc600078ec0ff */
[----:B------:R-:W4:Y:S06]  /*37a30*/  LDL.LU R54, [R1+0x478] ;  /* 0x0004780001367983 */ /* 0x000f2c0000300800 */
[----:B-1----:R-:W0:Y:S01]  /*37a40*/  @!P3 LDC.64 R8, c[0x0][0x5c0] ;  /* 0x00017000ff08bb82 */ /* 0x002e220000000a00 */
[----:B------:R-:W-:Y:S01]  /*37a50*/  @P3 LOP3.LUT R0, R0, 0x200000, RZ, 0xfc, !PT ;  /* 0x0020000000003812 */ /* 0x000fe200078efcff */
[----:B------:R-:W5:Y:S01]  /*37a60*/  LDL.LU R53, [R1+0x47c] ;  /* 0x00047c0001357983 */ /* 0x000f620000300800 */
[----:B------:R-:W-:Y:S02]  /*37a70*/  @P4 LOP3.LUT R2, R2, 0x400000, RZ, 0xfc, !PT ;  /* 0x0040000002024812 */ /* 0x000fe400078efcff */
[----:B0-----:R-:W-:Y:S01]  /*37a80*/  @!P3 IADD3 R16, P5, P6, R6, UR7, R8 ;  /* 0x000000070610bc10 */ /* 0x001fe2000febe008 */
[----:B------:R-:W5:Y:S01]  /*37a90*/  LDL.LU R52, [R1+0x480] ;  /* 0x0004800001347983 */ /* 0x000f620000300800 */
[----:B------:R-:W-:Y:S01]  /*37aa0*/  LOP3.LUT P4, RZ, R0, 0x2000, RZ, 0xc0, !PT ;  /* 0x0000200000ff7812 */ /* 0x000fe2000788c0ff */
[----:B------:R-:W-:Y:S01]  /*37ab0*/  IMAD.U32 R36, RZ, RZ, UR6 ;  /* 0x00000006ff247e24 */ /* 0x000fe2000f8e00ff */
[----:B------:R-:W-:Y:S01]  /*37ac0*/  @!P3 IADD3.X R17, R25, UR6, R9, P5, P6 ;  /* 0x000000061911bc10 */ /* 0x000fe2000afec409 */
[----:B------:R-:W-:Y:S01]  /*37ad0*/  IMAD.U32 R37, RZ, RZ, UR7 ;  /* 0x00000007ff257e24 */ /* 0x000fe2000f8e00ff */
[----:B------:R-:W-:Y:S01]  /*37ae0*/  ISETP.LT.OR P3, PT, R24, 0x52, !P0 ;  /* 0x000000521800780c */ /* 0x000fe20004761670 */
[----:B------:R-:W-:Y:S01]  /*37af0*/  IMAD.U32 R38, RZ, RZ, UR6 ;  /* 0x00000006ff267e24 */ /* 0x000fe2000f8e00ff */
[----:B------:R-:W-:Y:S01]  /*37b00*/  LOP3.LUT R0, R0, 0xfff7ffff, RZ, 0xc0, !PT ;  /* 0xfff7ffff00007812 */ /* 0x000fe200078ec0ff */
[----:B------:R-:W-:Y:S01]  /*37b10*/  IMAD.U32 R39, RZ, RZ, UR7 ;  /* 0x00000007ff277e24 */ /* 0x000fe2000f8e00ff */
[----:B------:R-:W-:Y:S01]  /*37b20*/  LOP3.LUT R2, R2, 0xffefffff, RZ, 0xc0, !PT ;  /* 0xffefffff02027812 */ /* 0x000fe200078ec0ff */
[----:B------:R-:W-:Y:S01]  /*37b30*/  IMAD.U32 R40, RZ, RZ, UR6 ;  /* 0x00000006ff287e24 */ /* 0x000fe2000f8e00ff */
[----:B------:R-:W5:Y:S01]  /*37b40*/  LDL.LU R57, [R1+0x484] ;  /* 0x0004840001397983 */ /* 0x000f620000300800 */
[----:B------:R-:W-:Y:S01]  /*37b50*/  IMAD.U32 R41, RZ, RZ, UR7 ;  /* 0x00000007ff297e24 */ /* 0x000fe2000f8e00ff */
[----:B------:R-:W-:Y:S01]  /*37b60*/  @P0 LOP3.LUT R2, R2, 0x100000, RZ, 0xfc, !PT ;  /* 0x0010000002020812 */ /* 0x000fe200078efcff */
[----:B------:R-:W-:Y:S01]  /*37b70*/  IMAD.U32 R42, RZ, RZ, UR6 ;  /* 0x00000006ff2a7e24 */ /* 0x000fe2000f8e00ff */
[----:B------:R-:W5:Y:S01]  /*37b80*/  LDL.LU R56, [R1+0x488] ;  /* 0x0004880001387983 */ /* 0x000f620000300800 */
[----:B------:R-:W-:Y:S01]  /*37b90*/  IMAD.U32 R43, RZ, RZ, UR7 ;  /* 0x00000007ff2b7e24 */ /* 0x000fe2000f8e00ff */
[----:B------:R-:W-:Y:S01]  /*37ba0*/  LOP3.LUT R2, R2, 0xffdfffff, RZ, 0xc0, !PT ;  /* 0xffdfffff02027812 */ /* 0x000fe200078ec0ff */
[----:B------:R-:W0:Y:S01]  /*37bb0*/  @!P3 LDC.64 R8, c[0x0][0x5c0] ;  /* 0x00017000ff08bb82 */ /* 0x000e220000000a00 */
[----:B------:R-:W-:Y:S01]  /*37bc0*/  @P3 LOP3.LUT R0, R0, 0x80000, RZ, 0xfc, !PT ;  /* 0x0008000000003812 */ /* 0x000fe200078efcff */
[----:B------:R-:W-:Y:S01]  /*37bd0*/  IMAD.U32 R44, RZ, RZ, UR6 ;  /* 0x00000006ff2c7e24 */ /* 0x000fe2000f8e00ff */
[----:B------:R-:W-:Y:S01]  /*37be0*/  @P1 LOP3.LUT R2, R2, 0x200000, RZ, 0xfc, !PT ;  /* 0x0020000002021812 */ /* 0x000fe200078efcff */
[----:B------:R-:W-:Y:S01]  /*37bf0*/  IMAD.U32 R45, RZ, RZ, UR7 ;  /* 0x00000007ff2d7e24 */ /* 0x000fe2000f8e00ff */
[----:B------:R-:W-:Y:S01]  /*37c00*/  LOP3.LUT R0, R0, 0xffefffff, RZ, 0xc0, !PT ;  /* 0xffefffff00007812 */ /* 0x000fe200078ec0ff */
[----:B------:R-:W-:Y:S01]  /*37c10*/  IMAD.U32 R47, RZ, RZ, UR6 ;  /* 0x00000006ff2f7e24 */ /* 0x000fe2000f8e00ff */
[----:B------:R-:W-:Y:S01]  /*37c20*/  LOP3.LUT R2, R2, 0xff7fffff, RZ, 0xc0, !PT ;  /* 0xff7fffff02027812 */ /* 0x000fe200078ec0ff */
[----:B------:R-:W-:-:S02]  /*37c30*/  IMAD.U32 R48, RZ, RZ, UR7 ;  /* 0x00000007ff307e24 */ /* 0x000fc4000f8e00ff */
[----:B------:R-:W-:Y:S02]  /*37c40*/  IMAD.U32 R49, RZ, RZ, UR6 ;  /* 0x00000006ff317e24 */ /* 0x000fe4000f8e00ff */
[----:B------:R-:W-:Y:S02]  /*37c50*/  IMAD.U32 R50, RZ, RZ, UR7 ;  /* 0x00000007ff327e24 */ /* 0x000fe4000f8e00ff */
        /* <DEDUP_REMOVED lines=19> */
[----:B------:R-:W-:Y:S01]  /*37d90*/  ISETP.NE.AND P3, PT, R3, RZ, PT ;  /* 0x000000ff0300720c */ /* 0x000fe20003f65270 */
        /* <DEDUP_REMOVED lines=99> */
[----:B---3--:R-:W-:Y:S02]  /*383d0*/  FMUL R46, R55, UR4 ;  /* 0x00000004372e7c20 */ /* 0x008fe40008400000 */
[----:B------:R-:W2:Y:S03]  /*383e0*/  LDL.LU R55, [R1+0x48c] ;  /* 0x00048c0001377983 */ /* 0x000ea60000300800 */
        /* <DEDUP_REMOVED lines=8> */
[----:B------:R-:W3:Y:S04]  /*38470*/  LDL.LU R53, [R1+0x490] ;  /* 0x0004900001357983 */ /* 0x000ee80000300800 */
[----:B------:R-:W4:Y:S01]  /*38480*/  LDL.LU R54, [R1+0x494] ;  /* 0x0004940001367983 */ /* 0x000f220000300800 */
[----:B------:R-:W-:-:S05]  /*38490*/  F2FP.SATFINITE.E4M3.F32.PACK_AB_MERGE_C R8, RZ, R8, RZ ;  /* 0x00000008ff08723e */ /* 0x000fca00048070ff */
[----:B------:R0:W-:Y:S02]  /*384a0*/  @!P1 STG.E.U8 desc[UR8][R12.64+0x51], R8 ;  /* 0x000051080c009986 */ /* 0x0001e4000c101108 */
[----:B0-----:R-:W-:Y:S02]  /*384b0*/  FMUL R12, R52, UR4 ;  /* 0x00000004340c7c20 */ /* 0x001fe40008400000 */
[----:B------:R-:W5:Y:S01]  /*384c0*/  LDL.LU R52, [R1+0x498] ;  /* 0x0004980001347983 */ /* 0x000f620000300800 */
[----:B------:R-:W-:-:S13]  /*384d0*/  ISETP.LT.OR P0, PT, R24, 0x59, !P6 ;  /* 0x000000591800780c */ /* 0x000fda0007701670 */
[----:B------:R-:W0:Y:S01]  /*384e0*/  @!P0 LDC.64 R8, c[0x0][0x5c0] ;  /* 0x00017000ff088b82 */ /* 0x000e220000000a00 */
[----:B------:R-:W-:Y:S02]  /*384f0*/  F2FP.SATFINITE.E4M3.F32.PACK_AB_MERGE_C R12, RZ, R12, RZ ;  /* 0x0000000cff0c723e */ /* 0x000fe400048070ff */
[----:B0-----:R-:W-:-:S05]  /*38500*/  @!P0 IADD3 R8, P3, R6, R8, RZ ;  /* 0x0000000806088210 */ /* 0x001fca0007f7e0ff */
[----:B------:R-:W-:Y:S01]  /*38510*/  @!P0 IMAD.X R9, R25, 0x1, R9, P3 ;  /* 0x0000000119098824 */ /* 0x000fe200018e0609 */
[----:B------:R-:W-:-:S04]  /*38520*/  ISETP.LT.OR P3, PT, R24, 0x5a, !P6 ;  /* 0x0000005a1800780c */ /* 0x000fc80007761670 */
[----:B------:R0:W-:Y:S09]  /*38530*/  @!P0 STG.E.U8 desc[UR8][R8.64+0x58], R12 ;  /* 0x0000580c08008986 */ /* 0x0001f2000c101108 */
[----:B0-----:R-:W0:Y:S01]  /*38540*/  @!P3 LDC.64 R8, c[0x0][0x5c0] ;  /* 0x00017000ff08bb82 */ /* 0x001e220000000a00 */
[----:B------:R-:W-:Y:S01]  /*38550*/  FMUL R12, R57, UR4 ;  /* 0x00000004390c7c20 */ /* 0x000fe20008400000 */
[----:B------:R-:W-:Y:S01]  /*38560*/  LOP3.LUT P5, RZ, R0, 0x100000, RZ, 0xc0, !PT ;  /* 0x0010000000ff7812 */ /* 0x000fe200078ac0ff */
[----:B------:R-:W5:Y:S03]  /*38570*/  LDL.LU R57, [R1+0x49c] ;  /* 0x00049c0001397983 */ /* 0x000f660000300800 */
[----:B------:R-:W-:-:S02]  /*38580*/  F2FP.SATFINITE.E4M3.F32.PACK_AB_MERGE_C R12, RZ, R12, RZ ;  /* 0x0000000cff0c723e */ /* 0x000fc400048070ff */
[----:B0-----:R-:W-:-:S05]  /*38590*/  @!P3 IADD3 R8, P6, R6, R8, RZ ;  /* 0x000000080608b210 */ /* 0x001fca0007fde0ff */
[----:B------:R-:W-:-:S05]  /*385a0*/  @!P3 IMAD.X R9, R25, 0x1, R9, P6 ;  /* 0x000000011909b824 */ /* 0x000fca00030e0609 */
[----:B------:R0:W-:Y:S01]  /*385b0*/  @!P3 STG.E.U8 desc[UR8][R8.64+0x59], R12 ;  /* 0x0000590c0800b986 */ /* 0x0001e2000c101108 */
[----:B------:R-:W-:-:S04]  /*385c0*/  LOP3.LUT P3, RZ, R0, 0x4000, RZ, 0xc0, !PT ;  /* 0x0000400000ff7812 */ /* 0x000fc8000786c0ff */
[----:B0-----:R-:W-:Y:S02]  /*385d0*/  P2R R12, PR, RZ, 0x8 ;  /* 0x00000008ff0c7803 */ /* 0x001fe40000000000 */
[----:B------:R-:W-:Y:S01]  /*385e0*/  LOP3.LUT P3, RZ, R0, 0x10, RZ, 0xc0, !PT ;  /* 0x0000001000ff7812 */ /* 0x000fe2000786c0ff */
[----:B------:R-:W-:Y:S02]  /*385f0*/  FMUL R8, R56, UR4 ;  /* 0x0000000438087c20 */ /* 0x000fe40008400000 */
[----:B------:R-:W5:Y:S03]  /*38600*/  LDL.LU R56, [R1+0x4a0] ;  /* 0x0004a00001387983 */ /* 0x000f660000300800 */
[----:B------:R-:W-:-:S05]  /*38610*/  F2FP.SATFINITE.E4M3.F32.PACK_AB_MERGE_C R8, RZ, R8, RZ ;  /* 0x00000008ff08723e */ /* 0x000fca00048070ff */
[----:B------:R0:W-:Y:S01]  /*38620*/  @!P5 STG.E.U8 desc[UR8][R26.64+0x58], R8 ;  /* 0x000058081a00d986 */ /* 0x0001e2000c101108 */
[C---:B------:R-:W-:Y:S02]  /*38630*/  LOP3.LUT P4, RZ, R0.reuse, 0x40000, RZ, 0xc0, !PT ;  /* 0x0004000000ff7812 */ /* 0x040fe4000788c0ff */
[C---:B------:R-:W-:Y:S01]  /*38640*/  LOP3.LUT P2, RZ, R0.reuse, 0x10000, RZ, 0xc0, !PT ;  /* 0x0001000000ff7812 */ /* 0x040fe2000784c0ff */
[----:B0-----:R-:W0:Y:S01]  /*38650*/  @!P3 LDC.64 R8, c[0x0][0x5c0] ;  /* 0x00017000ff08bb82 */ /* 0x001e220000000a00 */
[----:B------:R-:W-:Y:S01]  /*38660*/  LOP3.LUT P1, RZ, R0, 0x8000, RZ, 0xc0, !PT ;  /* 0x0000800000ff7812 */ /* 0x000fe2000782c0ff */
[----:B--2---:R-:W-:Y:S02]  /*38670*/  FMUL R13, R55, UR4 ;  /* 0x00000004370d7c20 */ /* 0x004fe40008400000 */
[----:B------:R-:W2:Y:S03]  /*38680*/  LDL.LU R55, [R1+0x4a4] ;  /* 0x0004a40001377983 */ /* 0x000ea60000300800 */
[----:B------:R-:W-:-:S05]  /*38690*/  F2FP.SATFINITE.E4M3.F32.PACK_AB_MERGE_C R17, RZ, R13, RZ ;  /* 0x0000000dff11723e */ /* 0x000fca00048070ff */
[----:B------:R1:W-:Y:S01]  /*386a0*/  @!P4 STG.E.U8 desc[UR8][R20.64+0x59], R17 ;  /* 0x000059111400c986 */ /* 0x0003e2000c101108 */
[----:B---3--:R-:W-:-:S05]  /*386b0*/  FMUL R13, R53, UR4 ;  /* 0x00000004350d7c20 */ /* 0x008fca0008400000 */
[----:B------:R-:W-:Y:S01]  /*386c0*/  F2FP.SATFINITE.E4M3.F32.PACK_AB_MERGE_C R53, RZ, R13, RZ ;  /* 0x0000000dff35723e */ /* 0x000fe200048070ff */
[----:B----4-:R-:W-:Y:S02]  /*386d0*/  FMUL R13, R54, UR4 ;  /* 0x00000004360d7c20 */ /* 0x010fe40008400000 */
[----:B------:R-:W3:Y:S03]  /*386e0*/  LDL.LU R54, [R1+0x4a8] ;  /* 0x0004a80001367983 */ /* 0x000ee60000300800 */
[----:B------:R-:W-:Y:S01]  /*386f0*/  F2FP.SATFINITE.E4M3.F32.PACK_AB_MERGE_C R13, RZ, R13, RZ ;  /* 0x0000000dff0d723e */ /* 0x000fe200048070ff */
[----:B------:R-:W4:Y:S04]  /*38700*/  LDL.LU R58, [R1+0x4ac] ;  /* 0x0004ac00013a7983 */ /* 0x000f280000300800 */
[----:B------:R-:W-:Y:S04]  /*38710*/  @!P2 STG.E.U8 desc[UR8][R14.64+0x50], R53 ;  /* 0x000050350e00a986 */ /* 0x000fe8000c101108 */
[----:B------:R-:W-:Y:S01]  /*38720*/  @!P1 STG.E.U8 desc[UR8][R10.64+0x51], R13 ;  /* 0x0000510d0a009986 */ /* 0x000fe2000c101108 */
[----:B0-----:R-:W-:Y:S01]  /*38730*/  @!P3 IADD3 R8, P1, R3, R8, RZ ;  /* 0x000000080308b210 */ /* 0x001fe20007f3e0ff */
[----:B-----5:R-:W-:-:S02]  /*38740*/  FMUL R3, R52, UR4 ;  /* 0x0000000434037c20 */ /* 0x020fc40008400000 */
[----:B------:R-:W5:Y:S01]  /*38750*/  LDL.LU R52, [R1+0x4b0] ;  /* 0x0004b00001347983 */ /* 0x000f620000300800 */
[----:B------:R-:W-:Y:S01]  /*38760*/  LOP3.LUT P0, RZ, R0, 0x8, RZ, 0xc0, !PT ;  /* 0x0000000800ff7812 */ /* 0x000fe2000780c0ff */
[----:B------:R-:W-:Y:S01]  /*38770*/  @!P3 IMAD.X R9, R36, 0x1, R9, P1 ;  /* 0x000000012409b824 */ /* 0x000fe200008e0609 */
[----:B-1----:R-:W-:-:S05]  /*38780*/  F2FP.SATFINITE.E4M3.F32.PACK_AB_MERGE_C R17, RZ, R3, RZ ;  /* 0x00000003ff11723e */ /* 0x002fca00048070ff */
[----:B------:R0:W-:Y:S06]  /*38790*/  @!P3 STG.E.U8 desc[UR8][R8.64+0x50], R17 ;  /* 0x000050110800b986 */ /* 0x0001ec000c101108 */
[----:B0-----:R-:W0:Y:S02]  /*387a0*/  @!P0 LDC.64 R8, c[0x0][0x5c0] ;  /* 0x00017000ff088b82 */ /* 0x001e240000000a00 */
[----:B0-----:R-:W-:Y:S01]  /*387b0*/  @!P0 IADD3 R8, P3, R37, R8, RZ ;  /* 0x0000000825088210 */ /* 0x001fe20007f7e0ff */
[----:B------:R-:W-:Y:S02]  /*387c0*/  FMUL R3, R57, UR4 ;  /* 0x0000000439037c20 */ /* 0x000fe40008400000 */
[----:B------:R-:W5:Y:S03]  /*387d0*/  LDL.LU R57, [R1+0x4b4] ;  /* 0x0004b40001397983 */ /* 0x000f660000300800 */
[----:B------:R-:W-:Y:S01]  /*387e0*/  F2FP.SATFINITE.E4M3.F32.PACK_AB_MERGE_C R11, RZ, R3, RZ ;  /* 0x00000003ff0b723e */ /* 0x000fe200048070ff */
[----:B------:R-:W-:Y:S01]  /*387f0*/  @!P0 IMAD.X R9, R38, 0x1, R9, P3 ;  /* 0x0000000126098824 */ /* 0x000fe200018e0609 */
[----:B------:R-:W-:-:S04]  /*38800*/  ISETP.NE.AND P3, PT, R12, RZ, PT ;  /* 0x000000ff0c00720c */ /* 0x000fc80003f65270 */
[----:B------:R0:W-:Y:S01]  /*38810*/  @!P0 STG.E.U8 desc[UR8][R8.64+0x51], R11 ;  /* 0x0000510b08008986 */ /* 0x0001e2000c101108 */
[----:B------:R-:W-:-:S03]  /*38820*/  FMUL R3, R56, UR4 ;  /* 0x0000000438037c20 */ /* 0x000fc60008400000 */
[----:B------:R-:W5:Y:S02]  /*38830*/  LDL.LU R56, [R1+0x4b8] ;  /* 0x0004b80001387983 */ /* 0x000f640000300800 */
[----:B------:R-:W-:-:S05]  /*38840*/  F2FP.SATFINITE.E4M3.F32.PACK_AB_MERGE_C R13, RZ, R3, RZ ;  /* 0x00000003ff0d723e */ /* 0x000fca00048070ff */
[----:B------:R1:W-:Y:S01]  /*38850*/  @!P3 STG.E.U8 desc[UR8][R22.64+0x58], R13 ;  /* 0x0000580d1600b986 */ /* 0x0003e2000c101108 */
[----:B--2---:R-:W-:-:S03]  /*38860*/  FMUL R3, R55, UR4 ;  /* 0x0000000437037c20 */ /* 0x004fc60008400000 */
[----:B------:R-:W2:Y:S02]  /*38870*/  LDL.LU R55, [R1+0x4bc] ;  /* 0x0004bc0001377983 */ /* 0x000ea40000300800 */
[----:B------:R-:W-:Y:S01]  /*38880*/  F2FP.SATFINITE.E4M3.F32.PACK_AB_MERGE_C R15, RZ, R3, RZ ;  /* 0x00000003ff0f723e */ /* 0x000fe200048070ff */
[----:B---3--:R-:W-:Y:S02]  /*38890*/  FMUL R3, R54, UR4 ;  /* 0x0000000436037c20 */ /* 0x008fe40008400000 */
[----:B------:R-:W3:Y:S03]  /*388a0*/  LDL.LU R54, [R1+0x4c0] ;  /* 0x0004c00001367983 */ /* 0x000ee60000300800 */
[----:B0-----:R-:W-:Y:S01]  /*388b0*/  F2FP.SATFINITE.E4M3.F32.PACK_AB_MERGE_C R11, RZ, R3, RZ ;  /* 0x00000003ff0b723e */ /* 0x001fe200048070ff */
[----:B----4-:R-:W-:-:S05]  /*388c0*/  FMUL R3, R58, UR4 ;  /* 0x000000043a037c20 */ /* 0x010fca0008400000 */
[----:B-1----:R-:W-:Y:S01]  /*388d0*/  F2FP.SATFINITE.E4M3.F32.PACK_AB_MERGE_C R13, RZ, R3, RZ ;  /* 0x00000003ff0d723e */ /* 0x002fe200048070ff */
[----:B-----5:R-:W-:Y:S02]  /*388e0*/  FMUL R3, R52, UR4 ;  /* 0x0000000434037c20 */ /* 0x020fe40008400000 */
[----:B------:R-:W4:Y:S01]  /*388f0*/  LDL.LU R52, [R1+0x4c4] ;  /* 0x0004c40001347983 */ /* 0x000f220000300800 */
[----:B------:R-:W-:-:S03]  /*38900*/  LOP3.LUT P5, RZ, R0, 0x4, RZ, 0xc0, !PT ;  /* 0x0000000400ff7812 */ /* 0x000fc600078ac0ff */
[----:B------:R-:W5:Y:S10]  /*38910*/  LDL.LU R58, [R1+0x4c8] ;  /* 0x0004c800013a7983 */ /* 0x000f740000300800 */
[----:B------:R-:W0:Y:S01]  /*38920*/  @!P5 LDC.64 R8, c[0x0][0x5c0] ;  /* 0x00017000ff08db82 */ /* 0x000e220000000a00 */
[----:B------:R-:W-:-:S02]  /*38930*/  LOP3.LUT P6, RZ, R0, 0x1000, RZ, 0xc0, !PT ;  /* 0x0000100000ff7812 */ /* 0x000fc400078cc0ff */
[----:B------:R-:W-:-:S11]  /*38940*/  LOP3.LUT P4, RZ, R0, 0x2, RZ, 0xc0, !PT ;  /* 0x0000000200ff7812 */ /* 0x000fd6000788c0ff */
[----:B------:R-:W-:Y:S01]  /*38950*/  @!P6 STG.E.U8 desc[UR8][R18.64+0x59], R15 ;  /* 0x0000590f1200e986 */ /* 0x000fe2000c101108 */
[----:B0-----:R-:W-:-:S05]  /*38960*/  @!P5 IADD3 R8, P6, R39, R8, RZ ;  /* 0x000000082708d210 */ /* 0x001fca0007fde0ff */
[----:B------:R-:W-:-:S05]  /*38970*/  @!P5 IMAD.X R9, R40, 0x1, R9, P6 ;  /* 0x000000012809d824 */ /* 0x000fca00030e0609 */
[----:B------:R0:W-:Y:S02]  /*38980*/  @!P5 STG.E.U8 desc[UR8][R8.64+0x58], R11 ;  /* 0x0000580b0800d986 */ /* 0x0001e4000c101108 */
[----:B0-----:R-:W0:Y:S01]  /*38990*/  @!P4 LDC.64 R8, c[0x0][0x5c0] ;  /* 0x00017000ff08cb82 */ /* 0x001e220000000a00 */
[----:B------:R-:W-:Y:S01]  /*389a0*/  F2FP.SATFINITE.E4M3.F32.PACK_AB_MERGE_C R15, RZ, R3, RZ ;  /* 0x00000003ff0f723e */ /* 0x000fe200048070ff */
[----:B------:R-:W-:Y:S02]  /*389b0*/  FMUL R3, R57, UR4 ;  /* 0x0000000439037c20 */ /* 0x000fe40008400000 */
[----:B------:R-:W5:Y:S03]  /*389c0*/  LDL.LU R57, [R1+0x4cc] ;  /* 0x0004cc0001397983 */ /* 0x000f660000300800 */
[----:B------:R-:W-:Y:S02]  /*389d0*/  F2FP.SATFINITE.E4M3.F32.PACK_AB_MERGE_C R11, RZ, R3, RZ ;  /* 0x00000003ff0b723e */ /* 0x000fe400048070ff */
[----:B------:R-:W-:-:S02]  /*389e0*/  LOP3.LUT P2, RZ, R0, 0x800, RZ, 0xc0, !PT ;  /* 0x0000080000ff7812 */ /* 0x000fc4000784c0ff */
[----:B0-----:R-:W-:-:S05]  /*389f0*/  @!P4 IADD3 R8, P5, R41, R8, RZ ;  /* 0x000000082908c210 */ /* 0x001fca0007fbe0ff */
[----:B------:R-:W-:-:S05]  /*38a00*/  @!P4 IMAD.X R9, R42, 0x1, R9, P5 ;  /* 0x000000012a09c824 */ /* 0x000fca00028e0609 */
[----:B------:R0:W-:Y:S01]  /*38a10*/  @!P4 STG.E.U8 desc[UR8][R8.64+0x59], R13 ;  /* 0x0000590d0800c986 */ /* 0x0001e2000c101108 */
[----:B------:R-:W-:Y:S01]  /*38a20*/  LOP3.LUT P1, RZ, R0, 0x400, RZ, 0xc0, !PT ;  /* 0x0000040000ff7812 */ /* 0x000fe2000782c0ff */
[----:B------:R-:W-:Y:S02]  /*38a30*/  FMUL R3, R56, UR4 ;  /* 0x0000000438037c20 */ /* 0x000fe40008400000 */
[----:B------:R-:W5:Y:S03]  /*38a40*/  LDL.LU R56, [R1+0x4d0] ;  /* 0x0004d00001387983 */ /* 0x000f660000300800 */
[----:B0-----:R-:W-:Y:S01]  /*38a50*/  F2FP.SATFINITE.E4M3.F32.PACK_AB_MERGE_C R13, RZ, R3, RZ ;  /* 0x00000003ff0d723e */ /* 0x001fe200048070ff */
[----:B------:R-:W-:Y:S06]  /*38a60*/  @!P2 STG.E.U8 desc[UR8][R30.64+0x50], R15 ;  /* 0x0000500f1e00a986 */ /* 0x000fec000c101108 */
[----:B------:R0:W-:Y:S01]  /*38a70*/  @!P1 STG.E.U8 desc[UR8][R28.64+0x51], R11 ;  /* 0x0000510b1c009986 */ /* 0x0001e2000c101108 */
[----:B------:R-:W-:-:S13]  /*38a80*/  LOP3.LUT P4, RZ, R2, 0x2000000, RZ, 0xc0, !PT ;  /* 0x0200000002ff7812 */ /* 0x000fda000788c0ff */
[----:B------:R-:W1:Y:S01]  /*38a90*/  @!P4 LDC.64 R8, c[0x0][0x5c0] ;  /* 0x00017000ff08cb82 */ /* 0x000e620000000a00 */
[----:B--2---:R-:W-:Y:S02]  /*38aa0*/  FMUL R3, R55, UR4 ;  /* 0x0000000437037c20 */ /* 0x004fe40008400000 */
[----:B------:R-:W2:Y:S03]  /*38ab0*/  LDL.LU R55, [R1+0x4d4] ;  /* 0x0004d40001377983 */ /* 0x000ea60000300800 */
[----:B0-----:R-:W-:Y:S01]  /*38ac0*/  F2FP.SATFINITE.E4M3.F32.PACK_AB_MERGE_C R11, RZ, R3, RZ ;  /* 0x00000003ff0b723e */ /* 0x001fe200048070ff */
[----:B---3--:R-:W-:Y:S02]  /*38ad0*/  FMUL R3, R54, UR4 ;  /* 0x0000000436037c20 */ /* 0x008fe40008400000 */
[----:B------:R-:W3:Y:S03]  /*38ae0*/  LDL.LU R54, [R1+0x4d8] ;  /* 0x0004d80001367983 */ /* 0x000ee60000300800 */
[----:B------:R-:W-:Y:S01]  /*38af0*/  F2FP.SATFINITE.E4M3.F32.PACK_AB_MERGE_C R19, RZ, R3, RZ ;  /* 0x00000003ff13723e */ /* 0x000fe200048070ff */
[----:B----4-:R-:W-:-:S02]  /*38b00*/  FMUL R3, R52, UR4 ;  /* 0x0000000434037c20 */ /* 0x010fc40008400000 */
[----:B------:R-:W4:Y:S01]  /*38b10*/  LDL.LU R52, [R1+0x4dc] ;  /* 0x0004dc0001347983 */ /* 0x000f220000300800 */
[----:B------:R-:W-:Y:S02]  /*38b20*/  LOP3.LUT P5, RZ, R2, 0x4000000, RZ, 0xc0, !PT ;  /* 0x0400000002ff7812 */ /* 0x000fe400078ac0ff */
[----:B-1----:R-:W-:-:S05]  /*38b30*/  @!P4 IADD3 R8, P1, R43, R8, RZ ;  /* 0x000000082b08c210 */ /* 0x002fca0007f3e0ff */
[----:B------:R-:W-:-:S05]  /*38b40*/  @!P4 IMAD.X R9, R44, 0x1, R9, P1 ;  /* 0x000000012c09c824 */ /* 0x000fca00008e0609 */
[----:B------:R0:W-:Y:S02]  /*38b50*/  @!P4 STG.E.U8 desc[UR8][R8.64+0x50], R13 ;  /* 0x0000500d0800c986 */ /* 0x0001e4000c101108 */
[----:B0-----:R-:W0:Y:S01]  /*38b60*/  @!P5 LDC.64 R8, c[0x0][0x5c0] ;  /* 0x00017000ff08db82 */ /* 0x001e220000000a00 */
[----:B------:R-:W-:Y:S02]  /*38b70*/  LOP3.LUT P6, RZ, R2, 0x8000000, RZ, 0xc0, !PT ;  /* 0x0800000002ff7812 */ /* 0x000fe400078cc0ff */
        /* <DEDUP_REMOVED lines=24> */
[----:B-----5:R-:W-:-:S05]  /*38d00*/  FMUL R3, R58, UR4 ;  /* 0x000000043a037c20 */ /* 0x020fca0008400000 */
        /* <DEDUP_REMOVED lines=12> */
[----:B------:R-:W-:-:S05]  /*38dd0*/  FMUL R3, R56, UR4 ;  /* 0x0000000438037c20 */ /* 0x000fca0008400000 */
[----:B0-----:R-:W-:Y:S01]  /*38de0*/  F2FP.SATFINITE.E4M3.F32.PACK_AB_MERGE_C R15, RZ, R3, RZ ;  /* 0x00000003ff0f723e */ /* 0x001fe200048070ff */
[----:B--2---:R-:W-:Y:S01]  /*38df0*/  FMUL R3, R55, UR4 ;  /* 0x0000000437037c20 */ /* 0x004fe20008400000 */
[----:B------:R0:W-:Y:S04]  /*38e00*/  @!P0 STG.E.U8 desc[UR8][R16.64+0x59], R11 ;  /* 0x0000590b10008986 */ /* 0x0001e8000c101108 */
[----:B------:R-:W-:Y:S01]  /*38e10*/  F2FP.SATFINITE.E4M3.F32.PACK_AB_MERGE_C R19, RZ, R3, RZ ;  /* 0x00000003ff13723e */ /* 0x000fe200048070ff */
[----:B------:R0:W-:Y:S01]  /*38e20*/  @!P5 STG.E.U8 desc[UR8][R12.64+0x50], R15 ;  /* 0x0000500f0c00d986 */ /* 0x0001e2000c101108 */
[----:B------:R-:W-:-:S03]  /*38e30*/  LOP3.LUT P5, RZ, R0, 0x400000, RZ, 0xc0, !PT ;  /* 0x0040000000ff7812 */ /* 0x000fc600078ac0ff */
[----:B------:R0:W-:Y:S01]  /*38e40*/  @!P6 STG.E.U8 desc[UR8][R8.64+0x51], R19 ;  /* 0x000051130800e986 */ /* 0x0001e2000c101108 */
[----:B------:R-:W-:Y:S01]  /*38e50*/  ISETP.LT.OR P5, PT, R24, 0x51, !P5 ;  /* 0x000000511800780c */ /* 0x000fe20006fa1670 */
[----:B------:R-:W-:Y:S01]  /*38e60*/  BSSY B1, `(.L_x_77) ;  /* 0x0000015000017945 */ /* 0x000fe20003800000 */
[C---:B------:R-:W-:Y:S02]  /*38e70*/  LOP3.LUT P3, RZ, R2.reuse, 0x10000000, RZ, 0xc0, !PT ;  /* 0x1000000002ff7812 */ /* 0x040fe4000786c0ff */
[C---:B------:R-:W-:Y:S02]  /*38e80*/  LOP3.LUT P2, RZ, R2.reuse, 0x1000000, RZ, 0xc0, !PT ;  /* 0x0100000002ff7812 */ /* 0x040fe4000784c0ff */
[C---:B------:R-:W-:Y:S02]  /*38e90*/  LOP3.LUT P1, RZ, R2.reuse, 0x200000, RZ, 0xc0, !PT ;  /* 0x0020000002ff7812 */ /* 0x040fe4000782c0ff */
[----:B------:R-:W-:Y:S01]  /*38ea0*/  LOP3.LUT P0, RZ, R2, 0x100000, RZ, 0xc0, !PT ;  /* 0x0010000002ff7812 */ /* 0x000fe2000780c0ff */
[----:B---3--:R-:W-:-:S05]  /*38eb0*/  FMUL R3, R54, UR4 ;  /* 0x0000000436037c20 */ /* 0x008fca0008400000 */
[----:B------:R-:W-:Y:S01]  /*38ec0*/  F2FP.SATFINITE.E4M3.F32.PACK_AB_MERGE_C R3, RZ, R3, RZ ;  /* 0x00000003ff03723e */ /* 0x000fe200048070ff */
[----:B----4-:R-:W-:-:S05]  /*38ed0*/  FMUL R10, R52, UR4 ;  /* 0x00000004340a7c20 */ /* 0x010fca0008400000 */
        /* <DEDUP_REMOVED lines=13> */
.L_x_78:
[----:B------:R-:W-:Y:S05]  /*38fb0*/  BSYNC B1 ;  /* 0x0000000000017941 */ /* 0x000fea0003800000 */
.L_x_77:
        /* <DEDUP_REMOVED lines=15> */
.L_x_80:
[----:B------:R-:W-:Y:S05]  /*390b0*/  BSYNC B1 ;  /* 0x0000000000017941 */ /* 0x000fea0003800000 */
.L_x_79:
        /* <DEDUP_REMOVED lines=47> */
.L_x_82:
[----:B------:R-:W-:Y:S05]  /*393b0*/  BSYNC B1 ;  /* 0x0000000000017941 */ /* 0x000fea0003800000 */
.L_x_81:
        /* <DEDUP_REMOVED lines=15> */
.L_x_84:
[----:B------:R-:W-:Y:S05]  /*394b0*/  BSYNC B1 ;  /* 0x0000000000017941 */ /* 0x000fea0003800000 */
.L_x_83:
[----:B0-----:R-:W-:Y:S01]  /*394c0*/  P2R R3, PR, RZ, 0x8 ;  /* 0x00000008ff037803 */ /* 0x001fe20000000000 */
[----:B------:R-:W2:Y:S01]  /*394d0*/  LDL.LU R61, [R1+0x4f0] ;  /* 0x0004f000013d7983 */ /* 0x000ea20000300800 */
[----:B------:R-:W-:Y:S02]  /*394e0*/  ISETP.LT.OR P3, PT, R24, 0x61, !P0 ;  /* 0x000000611800780c */ /* 0x000fe40004761670 */
[----:B------:R-:W-:Y:S01]  /*394f0*/  LOP3.LUT R0, R0, 0xffdfffff, RZ, 0xc0, !PT ;  /* 0xffdfffff00007812 */ /* 0x000fe200078ec0ff */
[----:B------:R-:W3:Y:S01]  /*39500*/  LDL.LU R65, [R1+0x4f4] ;  /* 0x0004f40001417983 */ /* 0x000ee20000300800 */
[----:B------:R-:W-:Y:S02]  /*39510*/  P2R R48, PR, RZ, 0x10 ;  /* 0x00000010ff307803 */ /* 0x000fe40000000000 */
[----:B------:R-:W-:Y:S01]  /*39520*/  P2R R58, PR, RZ, 0x1 ;  /* 0x00000001ff3a7803 */ /* 0x000fe20000000000 */
[----:B------:R-:W4:Y:S04]  /*39530*/  LDL.LU R66, [R1+0x4f8] ;  /* 0x0004f80001427983 */ /* 0x000f280000300800 */
[----:B------:R-:W5:Y:S02]  /*39540*/  LDL.LU R64, [R1+0x4fc] ;  /* 0x0004fc0001407983 */ /* 0x000f640000300800 */
[----:B-1----:R-:W0:Y:S01]  /*39550*/  @!P3 LDC.64 R8, c[0x0][0x5c0] ;  /* 0x00017000ff08bb82 */ /* 0x002e220000000a00 */
[----:B------:R-:W-:Y:S01]  /*39560*/  @P3 LOP3.LUT R0, R0, 0x200000, RZ, 0xfc, !PT ;  /* 0x0020000000003812 */ /* 0x000fe200078efcff */
[----:B------:R-:W5:Y:S01]  /*39570*/  LDL.LU R62, [R1+0x500] ;  /* 0x00050000013e7983 */ /* 0x000f620000300800 */
[----:B------:R-:W-:Y:S01]  /*39580*/  P2R R56, PR, RZ, 0x2 ;  /* 0x00000002ff387803 */ /* 0x000fe20000000000 */
[----:B------:R-:W-:Y:S01]  /*39590*/  IMAD.U32 R57, RZ, RZ, UR7 ;  /* 0x00000007ff397e24 */ /* 0x000fe2000f8e00ff */
[C---:B------:R-:W-:Y:S01]  /*395a0*/  LOP3.LUT P4, RZ, R0.reuse, 0x2000, RZ, 0xc0, !PT ;  /* 0x0000200000ff7812 */ /* 0x040fe2000788c0ff */
[----:B------:R-:W-:Y:S01]  /*395b0*/  IMAD.U32 R50, RZ, RZ, UR6 ;  /* 0x00000006ff327e24 */ /* 0x000fe2000f8e00ff */
[----:B------:R-:W-:Y:S01]  /*395c0*/  LOP3.LUT R0, R0, 0xfff7ffff, RZ, 0xc0, !PT ;  /* 0xfff7ffff00007812 */ /* 0x000fe200078ec0ff */
[----:B------:R-:W-:Y:S01]  /*395d0*/  IMAD.U32 R49, RZ, RZ, UR7 ;  /* 0x00000007ff317e24 */ /* 0x000fe2000f8e00ff */
[----:B------:R-:W5:Y:S01]  /*395e0*/  LDL.LU R69, [R1+0x504] ;  /* 0x0005040001457983 */ /* 0x000f620000300800 */
[----:B------:R-:W-:Y:S01]  /*395f0*/  IMAD.U32 R43, RZ, RZ, UR7 ;  /* 0x00000007ff2b7e24 */ /* 0x000fe2000f8e00ff */
[----:B------:R-:W-:Y:S01]  /*39600*/  P2R R44, PR, RZ, 0x4 ;  /* 0x00000004ff2c7803 */ /* 0x000fe20000000000 */
[----:B------:R-:W-:Y:S01]  /*39610*/  IMAD.U32 R42, RZ, RZ, UR6 ;  /* 0x00000006ff2a7e24 */ /* 0x000fe2000f8e00ff */
[----:B------:R-:W5:Y:S01]  /*39620*/  LDL.LU R68, [R1+0x508] ;  /* 0x0005080001447983 */ /* 0x000f620000300800 */
[----:B------:R-:W-:-:S02]  /*39630*/  IMAD.U32 R37, RZ, RZ, UR7 ;  /* 0x00000007ff257e24 */ /* 0x000fc4000f8e00ff */
        /* <DEDUP_REMOVED lines=26> */
[----:B------:R-:W-:-:S03]  /*397e0*/  IMAD.U32 R3, RZ, RZ, UR7 ;  /* 0x00000007ff037e24 */ /* 0x000fc6000f8e00ff */
[----:B------:R-:W-:Y:S02]  /*397f0*/  P2R R54, PR, RZ, 0x8 ;  /* 0x00000008ff367803 */ /* 0x000fe40000000000 */
        /* <DEDUP_REMOVED lines=15> */
[----:B------:R-:W-:-:S04]  /*398f0*/  ISETP.LT.OR P1, PT, R24, 0x6a, !P4 ;  /* 0x0000006a1800780c */ /* 0x000fc80006721670 */
[----:B------:R-:W-:Y:S01]  /*39900*/  P2R R41, PR, RZ, 0x2 ;  /* 0x00000002ff297803 */ /* 0x000fe20000000000 */
[----:B--2---:R-:W-:-:S06]  /*39910*/  FMUL R61, R61, UR4 ;  /* 0x000000043d3d7c20 */ /* 0x004fcc0008400000 */
        /* <DEDUP_REMOVED lines=18> */
[----:B------:R-:W-:Y:S02]  /*39a40*/  ISETP.LT.OR P4, PT, R24, 0x61, !P3 ;  /* 0x000000611800780c */ /* 0x000fe40005f81670 */
[----:B------:R-:W-:-:S09]  /*39a50*/  F2FP.SATFINITE.E4M3.F32.PACK_AB_MERGE_C R63, RZ, R61, RZ ;  /* 0x0000003dff3f723e */ /* 0x000fd200048070ff */
[----:B------:R-:W0:Y:S01]  /*39a60*/  @!P0 LDC.64 R8, c[0x0][0x5c0] ;  /* 0x00017000ff088b82 */ /* 0x000e220000000a00 */
[----:B------:R-:W-:Y:S02]  /*39a70*/  @P0 LOP3.LUT R0, R0, 0x200, RZ, 0xfc, !PT ;  /* 0x0000020000000812 */ /* 0x000fe400078efcff */
[----:B------:R-:W-:Y:S02]  /*39a80*/  P2R R46, PR, RZ, 0x10 ;  /* 0x00000010ff2e7803 */ /* 0x000fe40000000000 */
[----:B------:R-:W-:Y:S02]  /*39a90*/  LOP3.LUT R0, R0, 0xffffffef, RZ, 0xc0, !PT ;  /* 0xffffffef00007812 */ /* 0x000fe400078ec0ff */
[----:B0-----:R-:W-:-:S04]  /*39aa0*/  @!P0 IADD3 R32, P5, P6, R6, UR61, R8 ;  /* 0x0000003d06208c10 */ /* 0x001fc8000febe008 */
[----:B------:R-:W-:Y:S02]  /*39ab0*/  @!P0 IADD3.X R33, R25, UR60, R9, P5, P6 ;  /* 0x0000003c19218c10 */ /* 0x000fe4000afec409 */
[----:B------:R-:W0:Y:S01]  /*39ac0*/  @!P1 LDC.64 R8, c[0x0][0x5c0] ;  /* 0x00017000ff089b82 */ /* 0x000e220000000a00 */
[----:B------:R-:W-:-:S13]  /*39ad0*/  ISETP.LT.OR P0, PT, R24, 0x61, !P2 ;  /* 0x000000611800780c */ /* 0x000fda0005701670 */
[----:B------:R-:W-:-:S04]  /*39ae0*/  @P0 LOP3.LUT R0, R0, 0x10, RZ, 0xfc, !PT ;  /* 0x0000001000000812 */ /* 0x000fc800078efcff */
[----:B------:R-:W-:Y:S02]  /*39af0*/  LOP3.LUT R0, R0, 0xfffffff7, RZ, 0xc0, !PT ;  /* 0xfffffff700007812 */ /* 0x000fe400078ec0ff */
[----:B0-----:R-:W-:Y:S01]  /*39b00*/  @!P1 IADD3 R34, P5, P6, R6, UR61, R8 ;  /* 0x0000003d06229c10 */ /* 0x001fe2000febe008 */
[----:B------:R-:W-:-:S03]  /*39b10*/  IMAD.U32 R8, RZ, RZ, UR6 ;  /* 0x00000006ff087e24 */ /* 0x000fc6000f8e00ff */
[----:B------:R-:W-:Y:S01]  /*39b20*/  @!P1 IADD3.X R35, R25, UR60, R9, P5, P6 ;  /* 0x0000003c19239c10 */ /* 0x000fe2000afec409 */
[----:B---3--:R-:W-:Y:S01]  /*39b30*/  FMUL R61, R65, UR4 ;  /* 0x00000004413d7c20 */ /* 0x008fe20008400000 */
[----:B------:R-:W-:Y:S01]  /*39b40*/  @!P0 IADD3 R60, P6, P5, R3, UR11, R6 ;  /* 0x0000000b033c8c10 */ /* 0x000fe2000fdde006 */
[----:B------:R-:W-:-:S03]  /*39b50*/  IMAD.U32 R9, RZ, RZ, UR7 ;  /* 0x00000007ff097e24 */ /* 0x000fc6000f8e00ff */
        /* <DEDUP_REMOVED lines=18> */
[----:B------:R-:W-:Y:S01]  /*39c80*/  ISETP.LT.OR P5, PT, R24, 0x62, !P3 ;  /* 0x000000621800780c */ /* 0x000fe20005fa1670 */
[----:B----4-:R-:W-:Y:S01]  /*39c90*/  FMUL R61, R66, UR4 ;  /* 0x00000004423d7c20 */ /* 0x010fe20008400000 */
[----:B------:R-:W-:Y:S01]  /*39ca0*/  LOP3.LUT P2, RZ, R0, 0x200000, RZ, 0xc0, !PT ;  /* 0x0020000000ff7812 */ /* 0x000fe2000784c0ff */
[----:B------:R-:W2:Y:S01]  /*39cb0*/  LDL.LU R66, [R1+0x50c] ;  /* 0x00050c0001427983 */ /* 0x000ea20000300800 */
[----:B------:R-:W-:-:S03]  /*39cc0*/  P2R R47, PR, RZ, 0x20 ;  /* 0x00000020ff2f7803 */ /* 0x000fc60000000000 */
[----:B------:R-:W3:Y:S06]  /*39cd0*/  LDL.LU R70, [R1+0x510] ;  /* 0x0005100001467983 */ /* 0x000eec0000300800 */
[----:B------:R-:W-:-:S04]  /*39ce0*/  @!P5 IADD3 R40, P0, P6, R3, UR61, R6 ;  /* 0x0000003d0328dc10 */ /* 0x000fc8000fe1e006 */
[----:B------:R-:W-:Y:S02]  /*39cf0*/  @!P5 IADD3.X R39, R8, UR60, R25, P0, P6 ;  /* 0x0000003c0827dc10 */ /* 0x000fe400087ec419 */
[----:B------:R-:W-:-:S04]  /*39d00*/  ISETP.LT.OR P6, PT, R24, 0x69, !P3 ;  /* 0x000000691800780c */ /* 0x000fc80005fc1670 */
[----:B------:R-:W-:-:S09]  /*39d10*/  P2R R51, PR, RZ, 0x40 ;  /* 0x00000040ff337803 */ /* 0x000fd20000000000 */
[----:B------:R-:W-:-:S04]  /*39d20*/  @!P6 IADD3 R37, P0, P1, R37, UR61, R6 ;  /* 0x0000003d2525ec10 */ /* 0x000fc8000f91e006 */
[----:B------:R-:W-:Y:S02]  /*39d30*/  @!P6 IADD3.X R3, R8, UR60, R25, P0, P1 ;  /* 0x0000003c0803ec10 */ /* 0x000fe400087e2419 */
[----:B------:R-:W-:Y:S02]  /*39d40*/  LOP3.LUT P6, RZ, R0, 0x20000, RZ, 0xc0, !PT ;  /* 0x0002000000ff7812 */ /* 0x000fe400078cc0ff */
[C---:B------:R-:W-:Y:S02]  /*39d50*/  ISETP.LT.OR P0, PT, R24.reuse, 0x6a, !P3 ;  /* 0x0000006a1800780c */ /* 0x040fe40005f01670 */
[----:B------:R-:W-:Y:S02]  /*39d60*/  ISETP.LT.OR P3, PT, R24, 0x61, !P6 ;  /* 0x000000611800780c */ /* 0x000fe40007761670 */
[----:B------:R-:W-:Y:S02]  /*39d70*/  F2FP.SATFINITE.E4M3.F32.PACK_AB_MERGE_C R67, RZ, R61, RZ ;  /* 0x0000003dff43723e */ /* 0x000fe400048070ff */
[----:B------:R-:W-:-:S02]  /*39d80*/  P2R R55, PR, RZ, 0x1 ;  /* 0x00000001ff377803 */ /* 0x000fc40000000000 */
[----:B------:R-:W-:-:S05]  /*39d90*/  LOP3.LUT P1, RZ, R0, 0x80000, RZ, 0xc0, !PT ;  /* 0x0008000000ff7812 */ /* 0x000fca000782c0ff */
[----:B------:R-:W-:Y:S02]  /*39da0*/  @!P0 IADD3 R36, P4, P5, R9, UR61, R6 ;  /* 0x0000003d09248c10 */ /* 0x000fe4000fd9e006 */
[----:B------:R-:W0:Y:S01]  /*39db0*/  @!P3 LDC.64 R8, c[0x0][0x5c0] ;  /* 0x00017000ff08bb82 */ /* 0x000e220000000a00 */
[----:B-----5:R-:W-:Y:S01]  /*39dc0*/  FMUL R61, R64, UR4 ;  /* 0x00000004403d7c20 */ /* 0x020fe20008400000 */
[----:B------:R-:W-:Y:S01]  /*39dd0*/  @!P0 IADD3.X R38, R38, UR60, R25, P4, P5 ;  /* 0x0000003c26268c10 */ /* 0x000fe2000a7ea419 */
[----:B------:R-:W4:Y:S01]  /*39de0*/  LDL.LU R64, [R1+0x514] ;  /* 0x0005140001407983 */ /* 0x000f220000300800 */
[----:B0-----:R-:W-:-:S05]  /*39df0*/  @!P3 IADD3 R8, P4, R6, R8, RZ ;  /* 0x000000080608b210 */ /* 0x001fca0007f9e0ff */
[----:B------:R-:W-:-:S05]  /*39e00*/  @!P3 IMAD.X R9, R25, 0x1, R9, P4 ;  /* 0x000000011909b824 */ /* 0x000fca00020e0609 */
[----:B------:R0:W-:Y:S02]  /*39e10*/  @!P3 STG.E.U8 desc[UR8][R8.64+0x60], R63 ;  /* 0x0000603f0800b986 */ /* 0x0001e4000c101108 */
[----:B0-----:R-:W-:Y:S01]  /*39e20*/  F2FP.SATFINITE.E4M3.F32.PACK_AB_MERGE_C R63, RZ, R61, RZ ;  /* 0x0000003dff3f723e */ /* 0x001fe200048070ff */
[----:B------:R-:W-:Y:S02]  /*39e30*/  FMUL R61, R62, UR4 ;  /* 0x000000043e3d7c20 */ /* 0x000fe40008400000 */
[----:B------:R-:W5:Y:S01]  /*39e40*/  LDL.LU R62, [R1+0x518] ;  /* 0x00051800013e7983 */ /* 0x000f620000300800 */
[----:B------:R-:W-:-:S13]  /*39e50*/  ISETP.LT.OR P0, PT, R24, 0x62, !P6 ;  /* 0x000000621800780c */ /* 0x000fda0007701670 */
[----:B------:R-:W0:Y:S02]  /*39e60*/  @!P0 LDC.64 R8, c[0x0][0x5c0] ;  /* 0x00017000ff088b82 */ /* 0x000e240000000a00 */
[----:B0-----:R-:W-:-:S05]  /*39e70*/  @!P0 IADD3 R8, P3, R6, R8, RZ ;  /* 0x0000000806088210 */ /* 0x001fca0007f7e0ff */
[----:B------:R-:W-:-:S05]  /*39e80*/  @!P0 IMAD.X R9, R25, 0x1, R9, P3 ;  /* 0x0000000119098824 */ /* 0x000fca00018e0609 */
[----:B------:R0:W-:Y:S01]  /*39e90*/  @!P0 STG.E.U8 desc[UR8][R8.64+0x61], R65 ;  /* 0x0000614108008986 */ /* 0x0001e2000c101108 */
[----:B------:R-:W-:-:S03]  /*39ea0*/  ISETP.LT.OR P0, PT, R24, 0x69, !P6 ;  /* 0x000000691800780c */ /* 0x000fc60007701670 */
[----:B------:R-:W-:Y:S04]  /*39eb0*/  @!P2 STG.E.U8 desc[UR8][R16.64+0x60], R67 ;  /* 0x000060431000a986 */ /* 0x000fe8000c101108 */
[----:B------:R1:W-:Y:S06]  /*39ec0*/  @!P1 STG.E.U8 desc[UR8][R12.64+0x61], R63 ;  /* 0x0000613f0c009986 */ /* 0x0003ec000c101108 */
[----:B0-----:R-:W0:Y:S01]  /*39ed0*/  @!P0 LDC.64 R8, c[0x0][0x5c0] ;  /* 0x00017000ff088b82 */ /* 0x001e220000000a00 */
[----:B-1----:R-:W-:-:S02]  /*39ee0*/  FMUL R12, R69, UR4 ;  /* 0x00000004450c7c20 */ /* 0x002fc40008400000 */
[----:B------:R-:W5:Y:S03]  /*39ef0*/  LDL.LU R69, [R1+0x51c] ;  /* 0x00051c0001457983 */ /* 0x000f660000300800 */
[----:B------:R-:W-:Y:S01]  /*39f00*/  F2FP.SATFINITE.E4M3.F32.PACK_AB_MERGE_C R13, RZ, R12, RZ ;  /* 0x0000000cff0d723e */ /* 0x000fe200048070ff */
[----:B------:R-:W-:Y:S02]  /*39f10*/  FMUL R12, R68, UR4 ;  /* 0x00000004440c7c20 */ /* 0x000fe40008400000 */
[----:B------:R-:W5:Y:S01]  /*39f20*/  LDL.LU R68, [R1+0x520] ;  /* 0x0005200001447983 */ /* 0x000f620000300800 */
[----:B0-----:R-:W-:-:S05]  /*39f30*/  @!P0 IADD3 R8, P3, R6, R8, RZ ;  /* 0x0000000806088210 */ /* 0x001fca0007f7e0ff */
[----:B------:R-:W-:Y:S01]  /*39f40*/  @!P0 IMAD.X R9, R25, 0x1, R9, P3 ;  /* 0x0000000119098824 */ /* 0x000fe200018e0609 */
[----:B------:R-:W-:Y:S02]  /*39f50*/  ISETP.LT.OR P3, PT, R24, 0x6a, !P6 ;  /* 0x0000006a1800780c */ /* 0x000fe40007761670 */
[----:B------:R-:W-:Y:S02]  /*39f60*/  F2FP.SATFINITE.E4M3.F32.PACK_AB_MERGE_C R61, RZ, R61, RZ ;  /* 0x0000003dff3d723e */ /* 0x000fe400048070ff */
[----:B------:R-:W-:-:S03]  /*39f70*/  F2FP.SATFINITE.E4M3.F32.PACK_AB_MERGE_C R17, RZ, R12, RZ ;  /* 0x0000000cff11723e */ /* 0x000fc600048070ff */
[----:B------:R0:W-:Y:S06]  /*39f80*/  @!P0 STG.E.U8 desc[UR8][R8.64+0x68], R61 ;  /* 0x0000683d08008986 */ /* 0x0001ec000c101108 */
[----:B0-----:R-:W0:Y:S02]  /*39f90*/  @!P3 LDC.64 R8, c[0x0][0x5c0] ;  /* 0x00017000ff08bb82 */ /* 0x001e240000000a00 */
[----:B0-----:R-:W-:-:S05]  /*39fa0*/  @!P3 IADD3 R8, P6, R6, R8, RZ ;  /* 0x000000080608b210 */ /* 0x001fca0007fde0ff */
[----:B------:R-:W-:-:S05]  /*39fb0*/  @!P3 IMAD.X R9, R25, 0x1, R9, P6 ;  /* 0x000000011909b824 */ /* 0x000fca00030e0609 */
[----:B------:R0:W-:Y:S01]  /*39fc0*/  @!P3 STG.E.U8 desc[UR8][R8.64+0x69], R13 ;  /* 0x0000690d0800b986 */ /* 0x0001e2000c101108 */
[----:B--2---:R-:W-:-:S03]  /*39fd0*/  FMUL R12, R66, UR4 ;  /* 0x00000004420c7c20 */ /* 0x004fc60008400000 */
[----:B------:R-:W2:Y:S02]  /*39fe0*/  LDL.LU R66, [R1+0x524] ;  /* 0x0005240001427983 */ /* 0x000ea40000300800 */
[----:B------:R-:W-:Y:S01]  /*39ff0*/  F2FP.SATFINITE.E4M3.F32.PACK_AB_MERGE_C R61, RZ, R12, RZ ;  /* 0x0000000cff3d723e */ /* 0x000fe200048070ff */
[----:B---3--:R-:W-:-:S05]  /*3a000*/  FMUL R12, R70, UR4 ;  /* 0x00000004460c7c20 */ /* 0x008fca0008400000 */
[----:B------:R-:W-:Y:S01]  /*3a010*/  F2FP.SATFINITE.E4M3.F32.PACK_AB_MERGE_C R63, RZ, R12, RZ ;  /* 0x0000000cff3f723e */ /* 0x000fe200048070ff */
[----:B----4-:R-:W-:Y:S02]  /*3a020*/  FMUL R12, R64, UR4 ;  /* 0x00000004400c7c20 */ /* 0x010fe40008400000 */
[----:B------:R-:W3:Y:S04]  /*3a030*/  LDL.LU R64, [R1+0x528] ;  /* 0x0005280001407983 */ /* 0x000ee80000300800 */
[----:B------:R-:W4:Y:S01]  /*3a040*/  LDL.LU R70, [R1+0x52c] ;  /* 0x00052c0001467983 */ /* 0x000f220000300800 */
[----:B0-----:R-:W-:Y:S01]  /*3a050*/  F2FP.SATFINITE.E4M3.F32.PACK_AB_MERGE_C R13, RZ, R12, RZ ;  /* 0x0000000cff0d723e */ /* 0x001fe200048070ff */
[----:B-----5:R-:W-:Y:S02]  /*3a060*/  FMUL R12, R62, UR4 ;  /* 0x000000043e0c7c20 */ /* 0x020fe40008400000 */
[----:B------:R-:W5:Y:S01]  /*3a070*/  LDL.LU R62, [R1+0x530] ;  /* 0x00053000013e7983 */ /* 0x000f620000300800 */
[----:B------:R-:W-:-:S02]  /*3a080*/  LOP3.LUT P5, RZ, R0, 0x100000, RZ, 0xc0, !PT ;  /* 0x0010000000ff7812 */ /* 0x000fc400078ac0ff */
[C---:B------:R-:W-:Y:S02]  /*3a090*/  LOP3.LUT P3, RZ, R0.reuse, 0x4000, RZ, 0xc0, !PT ;  /* 0x0000400000ff7812 */ /* 0x040fe4000786c0ff */
[C---:B------:R-:W-:Y:S02]  /*3a0a0*/  LOP3.LUT P4, RZ, R0.reuse, 0x40000, RZ, 0xc0, !PT ;  /* 0x0004000000ff7812 */ /* 0x040fe4000788c0ff */
[----:B------:R-:W-:Y:S02]  /*3a0b0*/  P2R R16, PR, RZ, 0x8 ;  /* 0x00000008ff107803 */ /* 0x000fe40000000000 */
[C---:B------:R-:W-:Y:S02]  /*3a0c0*/  LOP3.LUT P3, RZ, R0.reuse, 0x10, RZ, 0xc0, !PT ;  /* 0x0000001000ff7812 */ /* 0x040fe4000786c0ff */
[C---:B------:R-:W-:Y:S02]  /*3a0d0*/  LOP3.LUT P2, RZ, R0.reuse, 0x10000, RZ, 0xc0, !PT ;  /* 0x0001000000ff7812 */ /* 0x040fe4000784c0ff */
[C---:B------:R-:W-:Y:S01]  /*3a0e0*/  LOP3.LUT P1, RZ, R0.reuse, 0x8000, RZ, 0xc0, !PT ;  /* 0x0000800000ff7812 */ /* 0x040fe2000782c0ff */
[----:B------:R0:W-:Y:S08]  /*3a0f0*/  @!P5 STG.E.U8 desc[UR8][R26.64+0x68], R17 ;  /* 0x000068111a00d986 */ /* 0x0001f0000c101108 */
[----:B------:R-:W1:Y:S01]  /*3a100*/  @!P3 LDC.64 R8, c[0x0][0x5c0] ;  /* 0x00017000ff08bb82 */ /* 0x000e620000000a00 */
[----:B0-----:R-:W-:Y:S01]  /*3a110*/  F2FP.SATFINITE.E4M3.F32.PACK_AB_MERGE_C R17, RZ, R12, RZ ;  /* 0x0000000cff11723e */ /* 0x001fe200048070ff */
[----:B------:R-:W-:Y:S04]  /*3a120*/  @!P4 STG.E.U8 desc[UR8][R20.64+0x69], R61 ;  /* 0x0000693d1400c986 */ /* 0x000fe8000c101108 */
[----:B------:R-:W-:Y:S04]  /*3a130*/  @!P2 STG.E.U8 desc[UR8][R14.64+0x60], R63 ;  /* 0x0000603f0e00a986 */ /* 0x000fe8000c101108 */
[----:B------:R0:W-:Y:S01]  /*3a140*/  @!P1 STG.E.U8 desc[UR8][R10.64+0x61], R13 ;  /* 0x0000610d0a009986 */ /* 0x0001e2000c101108 */
[----:B------:R-:W-:Y:S01]  /*3a150*/  LOP3.LUT P0, RZ, R0, 0x8, RZ, 0xc0, !PT ;  /* 0x0000000800ff7812 */ /* 0x000fe2000780c0ff */
[----:B------:R-:W-:-:S02]  /*3a160*/  FMUL R12, R69, UR4 ;  /* 0x00000004450c7c20 */ /* 0x000fc40008400000 */
[----:B------:R-:W5:Y:S01]  /*3a170*/  LDL.LU R69, [R1+0x534] ;  /* 0x0005340001457983 */ /* 0x000f620000300800 */
[----:B0-----:R-:W-:-:S03]  /*3a180*/  FMUL R10, R68, UR4 ;  /* 0x00000004440a7c20 */ /* 0x001fc60008400000 */
[----:B------:R-:W5:Y:S01]  /*3a190*/  LDL.LU R68, [R1+0x538] ;  /* 0x0005380001447983 */ /* 0x000f620000300800 */
[----:B-1----:R-:W-:-:S05]  /*3a1a0*/  @!P3 IADD3 R8, P1, R60, R8, RZ ;  /* 0x000000083c08b210 */ /* 0x002fca0007f3e0ff */
[----:B------:R-:W-:Y:S01]  /*3a1b0*/  @!P3 IMAD.X R9, R59, 0x1, R9, P1 ;  /* 0x000000013b09b824 */ /* 0x000fe200008e0609 */
[----:B------:R-:W-:-:S04]  /*3a1c0*/  F2FP.SATFINITE.E4M3.F32.PACK_AB_MERGE_C R13, RZ, R10, RZ ;  /* 0x0000000aff0d723e */ /* 0x000fc800048070ff */
[----:B------:R0:W-:Y:S02]  /*3a1d0*/  @!P3 STG.E.U8 desc[UR8][R8.64+0x60], R17 ;  /* 0x000060110800b986 */ /* 0x0001e4000c101108 */
[----:B0-----:R-:W0:Y:S01]  /*3a1e0*/  @!P0 LDC.64 R8, c[0x0][0x5c0] ;  /* 0x00017000ff088b82 */ /* 0x001e220000000a00 */
[----:B------:R-:W-:Y:S02]  /*3a1f0*/  F2FP.SATFINITE.E4M3.F32.PACK_AB_MERGE_C R11, RZ, R12, RZ ;  /* 0x0000000cff0b723e */ /* 0x000fe400048070ff */
[----:B0-----:R-:W-:-:S05]  /*3a200*/  @!P0 IADD3 R8, P3, R57, R8, RZ ;  /* 0x0000000839088210 */ /* 0x001fca0007f7e0ff */
[----:B------:R-:W-:Y:S01]  /*3a210*/  @!P0 IMAD.X R9, R53, 0x1, R9, P3 ;  /* 0x0000000135098824 */ /* 0x000fe200018e0609 */
[----:B------:R-:W-:-:S04]  /*3a220*/  ISETP.NE.AND P3, PT, R16, RZ, PT ;  /* 0x000000ff1000720c */ /* 0x000fc80003f65270 */
[----:B------:R0:W-:Y:S09]  /*3a230*/  @!P0 STG.E.U8 desc[UR8][R8.64+0x61], R11 ;  /* 0x0000610b08008986 */ /* 0x0001f2000c101108 */
        /* <DEDUP_REMOVED lines=11> */
[C---:B------:R-:W-:Y:S02]  /*3a2f0*/  LOP3.LUT P5, RZ, R0.reuse, 0x4, RZ, 0xc0, !PT ;  /* 0x0000000400ff7812 */ /* 0x040fe400078ac0ff */
[C---:B------:R-:W-:Y:S01]  /*3a300*/  LOP3.LUT P6, RZ, R0.reuse, 0x1000, RZ, 0xc0, !PT ;  /* 0x0000100000ff7812 */ /* 0x040fe200078cc0ff */
[----:B------:R-:W5:Y:S10]  /*3a310*/  LDL.LU R70, [R1+0x548] ;  /* 0x0005480001467983 */ /* 0x000f740000300800 */
[----:B------:R-:W0:Y:S01]  /*3a320*/  @!P5 LDC.64 R8, c[0x0][0x5c0] ;  /* 0x00017000ff08db82 */ /* 0x000e220000000a00 */
[----:B------:R-:W-:Y:S01]  /*3a330*/  LOP3.LUT P4, RZ, R0, 0x2, RZ, 0xc0, !PT ;  /* 0x0000000200ff7812 */ /* 0x000fe2000788c0ff */
[----:B------:R-:W-:Y:S01]  /*3a340*/  @!P6 STG.E.U8 desc[UR8][R18.64+0x69], R15 ;  /* 0x0000690f1200e986 */ /* 0x000fe2000c101108 */
[----:B0-----:R-:W-:-:S05]  /*3a350*/  @!P5 IADD3 R8, P6, R52, R8, RZ ;  /* 0x000000083408d210 */ /* 0x001fca0007fde0ff */
[----:B------:R-:W-:-:S05]  /*3a360*/  @!P5 IMAD.X R9, R50, 0x1, R9, P6 ;  /* 0x000000013209d824 */ /* 0x000fca00030e0609 */
[----:B------:R0:W-:Y:S02]  /*3a370*/  @!P5 STG.E.U8 desc[UR8][R8.64+0x68], R11 ;  /* 0x0000680b0800d986 */ /* 0x0001e4000c101108 */
[----:B0-----:R-:W0:Y:S02]  /*3a380*/  @!P4 LDC.64 R8, c[0x0][0x5c0] ;  /* 0x00017000ff08cb82 */ /* 0x001e240000000a00 */
[----:B0-----:R-:W-:-:S05]  /*3a390*/  @!P4 IADD3 R8, P5, R49, R8, RZ ;  /* 0x000000083108c210 */ /* 0x001fca0007fbe0ff */
[----:B------:R-:W-:-:S05]  /*3a3a0*/  @!P4 IMAD.X R9, R45, 0x1, R9, P5 ;  /* 0x000000012d09c824 */ /* 0x000fca00028e0609 */
[----:B------:R0:W-:Y:S01]  /*3a3b0*/  @!P4 STG.E.U8 desc[UR8][R8.64+0x69], R13 ;  /* 0x0000690d0800c986 */ /* 0x0001e2000c101108 */
[----:B------:R-:W-:Y:S02]  /*3a3c0*/  ISETP.NE.AND P4, PT, R46, RZ, PT ;  /* 0x000000ff2e00720c */ /* 0x000fe40003f85270 */
[----:B------:R-:W-:-:S11]  /*3a3d0*/  LOP3.LUT P2, RZ, R0, 0x800, RZ, 0xc0, !PT ;  /* 0x0000080000ff7812 */ /* 0x000fd6000784c0ff */
[----:B0-----:R-:W0:Y:S01]  /*3a3e0*/  @!P4 LDC.64 R8, c[0x0][0x5c0] ;  /* 0x00017000ff08cb82 */ /* 0x001e220000000a00 */
[----:B------:R-:W-:Y:S02]  /*3a3f0*/  LOP3.LUT P1, RZ, R0, 0x400, RZ, 0xc0, !PT ;  /* 0x0000040000ff7812 */ /* 0x000fe4000782c0ff */
[----:B------:R-:W-:Y:S01]  /*3a400*/  F2FP.SATFINITE.E4M3.F32.PACK_AB_MERGE_C R15, RZ, R10, RZ ;  /* 0x0000000aff0f723e */ /* 0x000fe200048070ff */
[----:B------:R-:W-:Y:S01]  /*3a410*/  FMUL R10, R69, UR4 ;  /* 0x00000004450a7c20 */ /* 0x000fe20008400000 */
[----:B------:R-:W-:Y:S01]  /*3a420*/  ISETP.NE.AND P5, PT, R47, RZ, PT ;  /* 0x000000ff2f00720c */ /* 0x000fe20003fa5270 */
[----:B------:R-:W5:Y:S03]  /*3a430*/  LDL.LU R69, [R1+0x54c] ;  /* 0x00054c0001457983 */ /* 0x000f660000300800 */
[----:B------:R-:W-:Y:S01]  /*3a440*/  F2FP.SATFINITE.E4M3.F32.PACK_AB_MERGE_C R11, RZ, R10, RZ ;  /* 0x0000000aff0b723e */ /* 0x000fe200048070ff */
[----:B------:R-:W-:Y:S01]  /*3a450*/  @!P2 STG.E.U8 desc[UR8][R30.64+0x60], R15 ;  /* 0x0000600f1e00a986 */ /* 0x000fe2000c101108 */
[----:B------:R-:W-:-:S03]  /*3a460*/  FMUL R10, R68, UR4 ;  /* 0x00000004440a7c20 */ /* 0x000fc60008400000 */
[----:B------:R-:W-:Y:S02]  /*3a470*/  @!P1 STG.E.U8 desc[UR8][R28.64+0x61], R11 ;  /* 0x0000610b1c009986 */ /* 0x000fe4000c101108 */
[----:B------:R-:W-:Y:S02]  /*3a480*/  F2FP.SATFINITE.E4M3.F32.PACK_AB_MERGE_C R13, RZ, R10, RZ ;  /* 0x0000000aff0d723e */ /* 0x000fe400048070ff */
[----:B------:R-:W-:Y:S01]  /*3a490*/  ISETP.NE.AND P6, PT, R51, RZ, PT ;  /* 0x000000ff3300720c */ /* 0x000fe20003fc5270 */
[----:B------:R-:W5:Y:S01]  /*3a4a0*/  LDL.LU R68, [R1+0x550] ;  /* 0x0005500001447983 */ /* 0x000f620000300800 */
[----:B0-----:R-:W-:-:S05]  /*3a4b0*/  @!P4 IADD3 R8, P1, R43, R8, RZ ;  /* 0x000000082b08c210 */ /* 0x001fca0007f3e0ff */
[----:B------:R-:W-:-:S05]  /*3a4c0*/  @!P4 IMAD.X R9, R42, 0x1, R9, P1 ;  /* 0x000000012a09c824 */ /* 0x000fca00008e0609 */
[----:B------:R0:W-:Y:S02]  /*3a4d0*/  @!P4 STG.E.U8 desc[UR8][R8.64+0x60], R13 ;  /* 0x0000600d0800c986 */ /* 0x0001e4000c101108 */
[----:B0-----:R-:W0:Y:S02]  /*3a4e0*/  @!P5 LDC.64 R8, c[0x0][0x5c0] ;  /* 0x00017000ff08db82 */ /* 0x001e240000000a00 */
[----:B0-----:R-:W-:-:S05]  /*3a4f0*/  @!P5 IADD3 R8, P4, R40, R8, RZ ;  /* 0x000000082808d210 */ /* 0x001fca0007f9e0ff */
[----:B------:R-:W-:Y:S02]  /*3a500*/  @!P5 IMAD.X R9, R39, 0x1, R9, P4 ;  /* 0x000000012709d824 */ /* 0x000fe400020e0609 */
[----:B--2---:R-:W-:Y:S02]  /*3a510*/  FMUL R10, R66, UR4 ;  /* 0x00000004420a7c20 */ /* 0x004fe40008400000 */
[----:B------:R-:W2:Y:S03]  /*3a520*/  LDL.LU R66, [R1+0x554] ;  /* 0x0005540001427983 */ /* 0x000ea60000300800 */
[----:B------:R-:W-:-:S05]  /*3a530*/  F2FP.SATFINITE.E4M3.F32.PACK_AB_MERGE_C R11, RZ, R10, RZ ;  /* 0x0000000aff0b723e */ /* 0x000fca00048070ff */
[----:B------:R0:W-:Y:S01]  /*3a540*/  @!P5 STG.E.U8 desc[UR8][R8.64+0x61], R11 ;  /* 0x0000610b0800d986 */ /* 0x0001e2000c101108 */
[----:B------:R-:W-:Y:S01]  /*3a550*/  LOP3.LUT P5, RZ, R0, 0x200, RZ, 0xc0, !PT ;  /* 0x0000020000ff7812 */ /* 0x000fe200078ac0ff */
[----:B0-----:R-:W0:Y:S01]  /*3a560*/  @!P6 LDC.64 R8, c[0x0][0x5c0] ;  /* 0x00017000ff08eb82 */ /* 0x001e220000000a00 */
[----:B---3--:R-:W-:Y:S02]  /*3a570*/  FMUL R10, R64, UR4 ;  /* 0x00000004400a7c20 */ /* 0x008fe40008400000 */
[----:B------:R-:W3:Y:S03]  /*3a580*/  LDL.LU R64, [R1+0x558] ;  /* 0x0005580001407983 */ /* 0x000ee60000300800 */
[----:B------:R-:W-:-:S06]  /*3a590*/  F2FP.SATFINITE.E4M3.F32.PACK_AB_MERGE_C R19, RZ, R10, RZ ;  /* 0x0000000aff13723e */ /* 0x000fcc00048070ff */
[----:B------:R1:W-:Y:S01]  /*3a5a0*/  @!P5 STG.E.U8 desc[UR8][R32.64+0x68], R19 ;  /* 0x000068132000d986 */ /* 0x0003e2000c101108 */
[----:B0-----:R-:W-:-:S05]  /*3a5b0*/  @!P6 IADD3 R14, P5, R37, R8, RZ ;  /* 0x00000008250ee210 */ /* 0x001fca0007fbe0ff */
[----:B------:R-:W-:Y:S02]  /*3a5c0*/  @!P6 IMAD.X R15, R3, 0x1, R9, P5 ;  /* 0x00000001030fe824 */ /* 0x000fe400028e0609 */
[----:B----4-:R-:W-:Y:S02]  /*3a5d0*/  FMUL R3, R62, UR4 ;  /* 0x000000043e037c20 */ /* 0x010fe40008400000 */
[----:B------:R-:W4:Y:S01]  /*3a5e0*/  LDL.LU R62, [R1+0x55c] ;  /* 0x00055c00013e7983 */ /* 0x000f220000300800 */
[----:B------:R-:W-:-:S13]  /*3a5f0*/  ISETP.NE.AND P0, PT, R55, RZ, PT ;  /* 0x000000ff3700720c */ /* 0x000fda0003f05270 */
[----:B------:R-:W0:Y:S01]  /*3a600*/  @!P0 LDC.64 R8, c[0x0][0x5c0] ;  /* 0x00017000ff088b82 */ /* 0x000e220000000a00 */
[----:B------:R-:W-:Y:S02]  /*3a610*/  ISETP.NE.AND P4, PT, R48, RZ, PT ;  /* 0x000000ff3000720c */ /* 0x000fe40003f85270 */
[----:B0-----:R-:W-:-:S05]  /*3a620*/  @!P0 IADD3 R16, P5, R36, R8, RZ ;  /* 0x0000000824108210 */ /* 0x001fca0007fbe0ff */
[----:B------:R-:W-:Y:S01]  /*3a630*/  @!P0 IMAD.X R17, R38, 0x1, R9, P5 ;  /* 0x0000000126118824 */ /* 0x000fe200028e0609 */
[----:B------:R-:W-:Y:S02]  /*3a640*/  ISETP.LT.OR P5, PT, R24, 0x61, !P4 ;  /* 0x000000611800780c */ /* 0x000fe400067a1670 */
[----:B------:R-:W-:-:S11]  /*3a650*/  ISETP.NE.AND P1, PT, R41, RZ, PT ;  /* 0x000000ff2900720c */ /* 0x000fd60003f25270 */
        /* <DEDUP_REMOVED lines=24> */
[----:B------:R0:W-:Y:S04]  /*3a7e0*/  @!P0 STG.E.U8 desc[UR8][R16.64+0x69], R11 ;  /* 0x0000690b10008986 */ /* 0x0001e8000c101108 */
[----:B------:R0:W-:Y:S01]  /*3a7f0*/  @!P5 STG.E.U8 desc[UR8][R12.64+0x60], R15 ;  /* 0x0000600f0c00d986 */ /* 0x0001e2000c101108 */
[----:B------:R-:W-:-:S04]  /*3a800*/  LOP3.LUT P5, RZ, R0, 0x400000, RZ, 0xc0, !PT ;  /* 0x0040000000ff7812 */ /* 0x000fc800078ac0ff */
[----:B------:R-:W-:Y:S01]  /*3a810*/  ISETP.LT.OR P5, PT, R24, 0x61, !P5 ;  /* 0x000000611800780c */ /* 0x000fe20006fa1670 */
[----:B------:R-:W-:Y:S01]  /*3a820*/  BSSY B1, `(.L_x_85) ;  /* 0x0000018000017945 */ /* 0x000fe20003800000 */
[----:B------:R-:W-:Y:S02]  /*3a830*/  ISETP.NE.AND P3, PT, R54, RZ, PT ;  /* 0x000000ff3600720c */ /* 0x000fe40003f65270 */
[----:B------:R-:W-:Y:S02]  /*3a840*/  ISETP.NE.AND P2, PT, R44, RZ, PT ;  /* 0x000000ff2c00720c */ /* 0x000fe40003f45270 */
[----:B------:R-:W-:Y:S02]  /*3a850*/  ISETP.NE.AND P1, PT, R56, RZ, PT ;  /* 0x000000ff3800720c */ /* 0x000fe40003f25270 */
[----:B------:R-:W-:Y:S01]  /*3a860*/  ISETP.NE.AND P0, PT, R58, RZ, PT ;  /* 0x000000ff3a00720c */ /* 0x000fe20003f05270 */
[----:B--2---:R-:W-:-:S05]  /*3a870*/  FMUL R3, R66, UR4 ;  /* 0x0000000442037c20 */ /* 0x004fca0008400000 */
[----:B------:R-:W-:-:S05]  /*3a880*/  F2FP.SATFINITE.E4M3.F32.PACK_AB_MERGE_C R19, RZ, R3, RZ ;  /* 0x00000003ff13723e */ /* 0x000fca00048070ff */
[----:B------:R0:W-:Y:S01]  /*3a890*/  @!P6 STG.E.U8 desc[UR8][R8.64+0x61], R19 ;  /* 0x000061130800e986 */ /* 0x0001e2000c101108 */
        /* <DEDUP_REMOVED lines=16> */
.L_x_86:
[----:B------:R-:W-:Y:S05]  /*3a9a0*/  BSYNC B1 ;  /* 0x0000000000017941 */ /* 0x000fea0003800000 */
.L_x_85:
        /* <DEDUP_REMOVED lines=15> */
.L_x_88:
[----:B------:R-:W-:Y:S05]  /*3aaa0*/  BSYNC B1 ;  /* 0x0000000000017941 */ /* 0x000fea0003800000 */
.L_x_87:
        /* <DEDUP_REMOVED lines=47> */
.L_x_90:
[----:B------:R-:W-:Y:S05]  /*3ada0*/  BSYNC B1 ;  /* 0x0000000000017941 */ /* 0x000fea0003800000 */
.L_x_89:
        /* <DEDUP_REMOVED lines=15> */
.L_x_92:
[----:B------:R-:W-:Y:S05]  /*3aea0*/  BSYNC B1 ;  /* 0x0000000000017941 */ /* 0x000fea0003800000 */
.L_x_91:
[----:B------:R-:W-:Y:S01]  /*3aeb0*/  P2R R10, PR, RZ, 0x8 ;  /* 0x00000008ff0a7803 */ /* 0x000fe20000000000 */
[----:B------:R-:W2:Y:S01]  /*3aec0*/  LDL.LU R54, [R1+0x570] ;  /* 0x0005700001367983 */ /* 0x000ea20000300800 */
[----:B------:R-:W-:Y:S02]  /*3aed0*/  ISETP.LT.OR P3, PT, R24, 0x71, !P0 ;  /* 0x000000711800780c */ /* 0x000fe40004761670 */
[----:B0-----:R-:W-:Y:S01]  /*3aee0*/  P2R R3, PR, RZ, 0x1 ;  /* 0x00000001ff037803 */ /* 0x001fe20000000000 */
[----:B------:R-:W3:Y:S10]  /*3aef0*/  LDL.LU R79, [R1+0x574] ;  /* 0x00057400014f7983 */ /* 0x000ef40000300800 */
[----:B-1----:R-:W0:Y:S01]  /*3af00*/  @!P3 LDC.64 R8, c[0x0][0x5c0] ;  /* 0x00017000ff08bb82 */ /* 0x002e220000000a00 */
[----:B------:R-:W-:Y:S01]  /*3af10*/  P2R R39, PR, RZ, 0x8 ;  /* 0x00000008ff277803 */ /* 0x000fe20000000000 */
[----:B------:R-:W4:Y:S01]  /*3af20*/  LDL.LU R65, [R1+0x578] ;  /* 0x0005780001417983 */ /* 0x000f220000300800 */
[----:B------:R-:W-:-:S02]  /*3af30*/  P2R R37, PR, RZ, 0x10 ;  /* 0x00000010ff257803 */ /* 0x000fc40000000000 */
[----:B0-----:R-:W-:Y:S01]  /*3af40*/  @!P3 IADD3 R16, P5, P6, R6, UR7, R8 ;  /* 0x000000070610bc10 */ /* 0x001fe2000febe008 */
[----:B------:R-:W5:Y:S03]  /*3af50*/  LDL.LU R78, [R1+0x57c] ;  /* 0x00057c00014e7983 */ /* 0x000f660000300800 */
[----:B------:R-:W-:Y:S01]  /*3af60*/  @!P3 IADD3.X R17, R25, UR6, R9, P5, P6 ;  /* 0x000000061911bc10 */ /* 0x000fe2000afec409 */
[----:B------:R-:W5:Y:S01]  /*3af70*/  LDL.LU R77, [R1+0x580] ;  /* 0x00058000014d7983 */ /* 0x000f620000300800 */
[----:B------:R-:W-:Y:S01]  /*3af80*/  ISETP.LT.OR P3, PT, R24, 0x72, !P0 ;  /* 0x000000721800780c */ /* 0x000fe20004761670 */
[----:B------:R-:W-:Y:S01]  /*3af90*/  IMAD.U32 R53, RZ, RZ, UR7 ;  /* 0x00000007ff357e24 */ /* 0x000fe2000f8e00ff */
[----:B------:R-:W-:Y:S01]  /*3afa0*/  LOP3.LUT P4, RZ, R0, 0x2000, RZ, 0xc0, !PT ;  /* 0x0000200000ff7812 */ /* 0x000fe2000788c0ff */
[----:B------:R-:W-:Y:S01]  /*3afb0*/  IMAD.U32 R52, RZ, RZ, UR6 ;  /* 0x00000006ff347e24 */ /* 0x000fe2000f8e00ff */
[----:B------:R-:W-:Y:S01]  /*3afc0*/  P2R R38, PR, RZ, 0x8 ;  /* 0x00000008ff267803 */ /* 0x000fe20000000000 */
[----:B------:R-:W-:Y:S01]  /*3afd0*/  IMAD.U32 R51, RZ, RZ, UR7 ;  /* 0x00000007ff337e24 */ /* 0x000fe2000f8e00ff */
[----:B------:R-:W-:Y:S01]  /*3afe0*/  P2R R36, PR, RZ, 0x2 ;  /* 0x00000002ff247803 */ /* 0x000fe20000000000 */
[----:B------:R-:W-:Y:S01]  /*3aff0*/  IMAD.U32 R50, RZ, RZ, UR6 ;  /* 0x00000006ff327e24 */ /* 0x000fe2000f8e00ff */
[----:B------:R-:W5:Y:S01]  /*3b000*/  LDL.LU R81, [R1+0x584] ;  /* 0x0005840001517983 */ /* 0x000f620000300800 */
[----:B------:R-:W-:Y:S01]  /*3b010*/  IMAD.U32 R49, RZ, RZ, UR7 ;  /* 0x00000007ff317e24 */ /* 0x000fe2000f8e00ff */
[----:B------:R-:W-:Y:S01]  /*3b020*/  P2R R57, PR, RZ, 0x4 ;  /* 0x00000004ff397803 */ /* 0x000fe20000000000 */
[----:B------:R-:W-:Y:S01]  /*3b030*/  IMAD.U32 R48, RZ, RZ, UR6 ;  /* 0x00000006ff307e24 */ /* 0x000fe2000f8e00ff */
[----:B------:R-:W5:Y:S01]  /*3b040*/  LDL.LU R80, [R1+0x588] ;  /* 0x0005880001507983 */ /* 0x000f620000300800 */
[----:B------:R-:W0:Y:S01]  /*3b050*/  @!P3 LDC.64 R8, c[0x0][0x5c0] ;  /* 0x00017000ff08bb82 */ /* 0x000e220000000a00 */
[----:B------:R-:W-:-:S02]  /*3b060*/  IMAD.U32 R47, RZ, RZ, UR7 ;  /* 0x00000007ff2f7e24 */ /* 0x000fc4000f8e00ff */
[----:B------:R-:W-:Y:S02]  /*3b070*/  IMAD.U32 R46, RZ, RZ, UR6 ;  /* 0x00000006ff2e7e24 */ /* 0x000fe4000f8e00ff */
[----:B------:R-:W-:Y:S02]  /*3b080*/  IMAD.U32 R45, RZ, RZ, UR7 ;  /* 0x00000007ff2d7e24 */ /* 0x000fe4000f8e00ff */
[----:B------:R-:W-:Y:S02]  /*3b090*/  IMAD.U32 R44, RZ, RZ, UR6 ;  /* 0x00000006ff2c7e24 */ /* 0x000fe4000f8e00ff */
[----:B------:R-:W-:Y:S02]  /*3b0a0*/  IMAD.U32 R43, RZ, RZ, UR7 ;  /* 0x00000007ff2b7e24 */ /* 0x000fe4000f8e00ff */
[----:B------:R-:W-:Y:S02]  /*3b0b0*/  IMAD.U32 R42, RZ, RZ, UR6 ;  /* 0x00000006ff2a7e24 */ /* 0x000fe4000f8e00ff */
[----:B------:R-:W-:-:S02]  /*3b0c0*/  IMAD.U32 R41, RZ, RZ, UR7 ;  /* 0x00000007ff297e24 */ /* 0x000fc4000f8e00ff */
[----:B------:R-:W-:Y:S01]  /*3b0d0*/  IMAD.U32 R40, RZ, RZ, UR6 ;  /* 0x00000006ff287e24 */ /* 0x000fe2000f8e00ff */
[----:B0-----:R-:W-:-:S04]  /*3b0e0*/  @!P3 IADD3 R12, P5, P6, R6, UR7, R8 ;  /* 0x00000007060cbc10 */ /* 0x001fc8000febe008 */
[----:B------:R-:W-:Y:S02]  /*3b0f0*/  @!P3 IADD3.X R13, R25, UR6, R9, P5, P6 ;  /* 0x00000006190dbc10 */ /* 0x000fe4000afec409 */
[----:B------:R-:W-:-:S04]  /*3b100*/  ISETP.LT.OR P3, PT, R24, 0x79, !P0 ;  /* 0x000000791800780c */ /* 0x000fc80004761670 */
[----:B------:R-:W-:-:S09]  /*3b110*/  P2R R63, PR, RZ, 0x8 ;  /* 0x00000008ff3f7803 */ /* 0x000fd20000000000 */
[----:B------:R-:W0:Y:S02]  /*3b120*/  @!P3 LDC.64 R8, c[0x0][0x5c0] ;  /* 0x00017000ff08bb82 */ /* 0x000e240000000a00 */
[----:B0-----:R-:W-:-:S04]  /*3b130*/  @!P3 IADD3 R26, P5, P6, R6, UR7, R8 ;  /* 0x00000007061abc10 */ /* 0x001fc8000febe008 */
[----:B------:R-:W-:Y:S02]  /*3b140*/  @!P3 IADD3.X R27, R25, UR6, R9, P5, P6 ;  /* 0x00000006191bbc10 */ /* 0x000fe4000afec409 */
[C---:B------:R-:W-:Y:S02]  /*3b150*/  ISETP.LT.OR P3, PT, R24.reuse, 0x7a, !P0 ;  /* 0x0000007a1800780c */ /* 0x040fe40004761670 */
[----:B------:R-:W-:Y:S02]  /*3b160*/  ISETP.LT.OR P0, PT, R24, 0x71, !P1 ;  /* 0x000000711800780c */ /* 0x000fe40004f01670 */
[----:B------:R-:W-:Y:S02]  /*3b170*/  P2R R70, PR, RZ, 0x8 ;  /* 0x00000008ff467803 */ /* 0x000fe40000000000 */
[----:B------:R-:W-:-:S07]  /*3b180*/  P2R R71, PR, RZ, 0x1 ;  /* 0x00000001ff477803 */ /* 0x000fce0000000000 */
[----:B------:R-:W0:Y:S02]  /*3b190*/  @!P3 LDC.64 R8, c[0x0][0x5c0] ;  /* 0x00017000ff08bb82 */ /* 0x000e240000000a00 */
[----:B0-----:R-:W-:-:S04]  /*3b1a0*/  @!P3 IADD3 R20, P5, P6, R6, UR7, R8 ;  /* 0x000000070614bc10 */ /* 0x001fc8000febe008 */
[----:B------:R-:W-:Y:S02]  /*3b1b0*/  @!P3 IADD3.X R21, R25, UR6, R9, P5, P6 ;  /* 0x000000061915bc10 */ /* 0x000fe4000afec409 */
[----:B------:R-:W0:Y:S01]  /*3b1c0*/  @!P0 LDC.64 R8, c[0x0][0x5c0] ;  /* 0x00017000ff088b82 */ /* 0x000e220000000a00 */
[----:B------:R-:W-:-:S04]  /*3b1d0*/  ISETP.NE.AND P3, PT, R10, RZ, PT ;  /* 0x000000ff0a00720c */ /* 0x000fc80003f65270 */
[----:B------:R-:W-:Y:S02]  /*3b1e0*/  P2R R64, PR, RZ, 0x8 ;  /* 0x00000008ff407803 */ /* 0x000fe40000000000 */
[----:B0-----:R-:W-:-:S04]  /*3b1f0*/  @!P0 IADD3 R14, P5, P6, R6, UR11, R8 ;  /* 0x0000000b060e8c10 */ /* 0x001fc8000febe008 */
[----:B------:R-:W-:Y:S02]  /*3b200*/  @!P0 IADD3.X R15, R25, UR10, R9, P5, P6 ;  /* 0x0000000a190f8c10 */ /* 0x000fe4000afec409 */
[----:B------:R-:W-:-:S04]  /*3b210*/  ISETP.LT.OR P0, PT, R24, 0x72, !P1 ;  /* 0x000000721800780c */ /* 0x000fc80004f01670 */
[----:B------:R-:W-:-:S09]  /*3b220*/  P2R R72, PR, RZ, 0x1 ;  /* 0x00000001ff487803 */ /* 0x000fd20000000000 */
[----:B------:R-:W0:Y:S02]  /*3b230*/  @!P0 LDC.64 R8, c[0x0][0x5c0] ;  /* 0x00017000ff088b82 */ /* 0x000e240000000a00 */
        /* <DEDUP_REMOVED lines=10> */
[----:B------:R-:W-:Y:S01]  /*3b2e0*/  P2R R56, PR, RZ, 0x2 ;  /* 0x00000002ff387803 */ /* 0x000fe20000000000 */
[----:B--2---:R-:W-:-:S06]  /*3b2f0*/  FMUL R54, R54, UR4 ;  /* 0x0000000436367c20 */ /* 0x004fcc0008400000 */
        /* <DEDUP_REMOVED lines=21> */
[----:B------:R-:W-:-:S04]  /*3b450*/  ISETP.LT.OR P0, PT, R24, 0x71, !P2 ;  /* 0x000000711800780c */ /* 0x000fc80005701670 */
[----:B------:R-:W-:Y:S02]  /*3b460*/  P2R R74, PR, RZ, 0x1 ;  /* 0x00000001ff4a7803 */ /* 0x000fe40000000000 */
[----:B0-----:R-:W-:-:S04]  /*3b470*/  @!P1 IADD3 R28, P5, P6, R6, UR61, R8 ;  /* 0x0000003d061c9c10 */ /* 0x001fc8000febe008 */
[----:B------:R-:W-:-:S03]  /*3b480*/  @!P1 IADD3.X R29, R25, UR60, R9, P5, P6 ;  /* 0x0000003c191d9c10 */ /* 0x000fc6000afec409 */
[----:B------:R-:W-:-:S04]  /*3b490*/  @!P0 IADD3 R53, P6, P5, R53, UR11, R6 ;  /* 0x0000000b35358c10 */ /* 0x000fc8000fdde006 */
[----:B------:R-:W-:Y:S02]  /*3b4a0*/  @!P0 IADD3.X R52, R52, UR10, R25, P6, P5 ;  /* 0x0000000a34348c10 */ /* 0x000fe4000b7ea419 */
[----:B------:R-:W-:-:S04]  /*3b4b0*/  ISETP.LT.OR P0, PT, R24, 0x72, !P2 ;  /* 0x000000721800780c */ /* 0x000fc80005701670 */
[----:B------:R-:W-:-:S09]  /*3b4c0*/  P2R R76, PR, RZ, 0x1 ;  /* 0x00000001ff4c7803 */ /* 0x000fd20000000000 */
[----:B------:R-:W-:-:S04]  /*3b4d0*/  @!P0 IADD3 R51, P6, P5, R51, UR11, R6 ;  /* 0x0000000b33338c10 */ /* 0x000fc8000fdde006 */
[----:B------:R-:W-:Y:S02]  /*3b4e0*/  @!P0 IADD3.X R50, R50, UR10, R25, P6, P5 ;  /* 0x0000000a32328c10 */ /* 0x000fe4000b7ea419 */
[----:B------:R-:W-:-:S04]  /*3b4f0*/  ISETP.LT.OR P0, PT, R24, 0x79, !P2 ;  /* 0x000000791800780c */ /* 0x000fc80005701670 */
[----:B------:R-:W-:-:S09]  /*3b500*/  P2R R75, PR, RZ, 0x1 ;  /* 0x00000001ff4b7803 */ /* 0x000fd20000000000 */
[----:B------:R-:W-:-:S04]  /*3b510*/  @!P0 IADD3 R49, P6, P5, R49, UR11, R6 ;  /* 0x0000000b31318c10 */ /* 0x000fc8000fdde006 */
[----:B------:R-:W-:Y:S02]  /*3b520*/  @!P0 IADD3.X R48, R48, UR10, R25, P6, P5 ;  /* 0x0000000a30308c10 */ /* 0x000fe4000b7ea419 */
[----:B------:R-:W-:Y:S02]  /*3b530*/  ISETP.LT.OR P0, PT, R24, 0x7a, !P2 ;  /* 0x0000007a1800780c */ /* 0x000fe40005701670 */
[----:B------:R-:W-:Y:S01]  /*3b540*/  ISETP.NE.AND P2, PT, R39, RZ, PT ;  /* 0x000000ff2700720c */ /* 0x000fe20003f45270 */
[----:B------:R-:W-:Y:S01]  /*3b550*/  IMAD.U32 R39, RZ, RZ, UR7 ;  /* 0x00000007ff277e24 */ /* 0x000fe2000f8e00ff */
[----:B------:R-:W-:-:S09]  /*3b560*/  P2R R73, PR, RZ, 0x1 ;  /* 0x00000001ff497803 */ /* 0x000fd20000000000 */
[----:B------:R-:W-:-:S04]  /*3b570*/  @!P0 IADD3 R47, P6, P5, R47, UR11, R6 ;  /* 0x0000000b2f2f8c10 */ /* 0x000fc8000fdde006 */
[----:B------:R-:W-:Y:S02]  /*3b580*/  @!P0 IADD3.X R46, R46, UR10, R25, P6, P5 ;  /* 0x0000000a2e2e8c10 */ /* 0x000fe4000b7ea419 */
[----:B------:R-:W-:-:S04]  /*3b590*/  @!P4 IADD3 R45, P6, P5, R45, UR61, R6 ;  /* 0x0000003d2d2dcc10 */ /* 0x000fc8000fdde006 */
[----:B------:R-:W-:Y:S02]  /*3b5a0*/  @!P4 IADD3.X R44, R44, UR60, R25, P6, P5 ;  /* 0x0000003c2c2ccc10 */ /* 0x000fe4000b7ea419 */
[----:B------:R-:W-:Y:S02]  /*3b5b0*/  ISETP.LT.OR P5, PT, R24, 0x72, !P3 ;  /* 0x000000721800780c */ /* 0x000fe40005fa1670 */
[----:B------:R-:W-:Y:S02]  /*3b5c0*/  F2FP.SATFINITE.E4M3.F32.PACK_AB_MERGE_C R61, RZ, R54, RZ ;  /* 0x00000036ff3d723e */ /* 0x000fe400048070ff */
[----:B------:R-:W-:-:S09]  /*3b5d0*/  P2R R59, PR, RZ, 0x20 ;  /* 0x00000020ff3b7803 */ /* 0x000fd20000000000 */
[----:B------:R-:W-:-:S04]  /*3b5e0*/  @!P5 IADD3 R43, P0, P6, R43, UR61, R6 ;  /* 0x0000003d2b2bdc10 */ /* 0x000fc8000fe1e006 */
[----:B------:R-:W-:Y:S02]  /*3b5f0*/  @!P5 IADD3.X R42, R42, UR60, R25, P0, P6 ;  /* 0x0000003c2a2adc10 */ /* 0x000fe400087ec419 */
[----:B------:R-:W-:-:S04]  /*3b600*/  ISETP.LT.OR P6, PT, R24, 0x79, !P3 ;  /* 0x000000791800780c */ /* 0x000fc80005fc1670 */
[----:B------:R-:W-:-:S09]  /*3b610*/  P2R R60, PR, RZ, 0x40 ;  /* 0x00000040ff3c7803 */ /* 0x000fd20000000000 */
[----:B------:R-:W-:-:S04]  /*3b620*/  @!P6 IADD3 R41, P0, P1, R41, UR61, R6 ;  /* 0x0000003d2929ec10 */ /* 0x000fc8000f91e006 */
[--C-:B------:R-:W-:Y:S02]  /*3b630*/  @!P6 IADD3.X R40, R40, UR60, R25.reuse, P0, P1 ;  /* 0x0000003c2828ec10 */ /* 0x100fe400087e2419 */
[----:B------:R-:W-:Y:S02]  /*3b640*/  LOP3.LUT P6, RZ, R0, 0x20000, RZ, 0xc0, !PT ;  /* 0x0002000000ff7812 */ /* 0x000fe400078cc0ff */
[C---:B------:R-:W-:Y:S02]  /*3b650*/  ISETP.LT.OR P0, PT, R24.reuse, 0x7a, !P3 ;  /* 0x0000007a1800780c */ /* 0x040fe40005f01670 */
[----:B------:R-:W-:Y:S02]  /*3b660*/  ISETP.LT.OR P3, PT, R24, 0x71, !P6 ;  /* 0x000000711800780c */ /* 0x000fe40007761670 */
[----:B------:R-:W-:Y:S01]  /*3b670*/  ISETP.NE.AND P1, PT, R38, RZ, PT ;  /* 0x000000ff2600720c */ /* 0x000fe20003f25270 */
[----:B------:R-:W-:Y:S02]  /*3b680*/  IMAD.U32 R38, RZ, RZ, UR6 ;  /* 0x00000006ff267e24 */ /* 0x000fe4000f8e00ff */
[----:B---3--:R-:W-:Y:S01]  /*3b690*/  FMUL R54, R79, UR4 ;  /* 0x000000044f367c20 */ /* 0x008fe20008400000 */
[----:B------:R-:W-:Y:S01]  /*3b6a0*/  P2R R66, PR, RZ, 0x1 ;  /* 0x00000001ff427803 */ /* 0x000fe20000000000 */
[----:B------:R-:W2:Y:S04]  /*3b6b0*/  LDL.LU R79, [R1+0x58c] ;  /* 0x00058c00014f7983 */ /* 0x000ea80000300800 */
[----:B------:R-:W3:Y:S01]  /*3b6c0*/  LDL.LU R82, [R1+0x590] ;  /* 0x0005900001527983 */ /* 0x000ee20000300800 */
[----:B------:R-:W-:Y:S01]  /*3b6d0*/  @!P0 IADD3 R39, P4, P5, R39, UR61, R6 ;  /* 0x0000003d27278c10 */ /* 0x000fe2000fd9e006 */
[----:B------:R-:W0:Y:S03]  /*3b6e0*/  @!P3 LDC.64 R8, c[0x0][0x5c0] ;  /* 0x00017000ff08bb82 */ /* 0x000e260000000a00 */
[----:B------:R-:W-:-:S02]  /*3b6f0*/  @!P0 IADD3.X R38, R38, UR60, R25, P4, P5 ;  /* 0x0000003c26268c10 */ /* 0x000fc4000a7ea419 */
[----:B------:R-:W-:Y:S02]  /*3b700*/  ISETP.NE.AND P5, PT, R63, RZ, PT ;  /* 0x000000ff3f00720c */ /* 0x000fe40003fa5270 */
[----:B------:R-:W-:Y:S01]  /*3b710*/  F2FP.SATFINITE.E4M3.F32.PACK_AB_MERGE_C R63, RZ, R54, RZ ;  /* 0x00000036ff3f723e */ /* 0x000fe200048070ff */
[----:B----4-:R-:W-:-:S05]  /*3b720*/  FMUL R54, R65, UR4 ;  /* 0x0000000441367c20 */ /* 0x010fca0008400000 */
[----:B------:R-:W-:Y:S01]  /*3b730*/  F2FP.SATFINITE.E4M3.F32.PACK_AB_MERGE_C R65, RZ, R54, RZ ;  /* 0x00000036ff41723e */ /* 0x000fe200048070ff */
[----:B-----5:R-:W-:Y:S02]  /*3b740*/  FMUL R54, R78, UR4 ;  /* 0x000000044e367c20 */ /* 0x020fe40008400000 */
        /* <DEDUP_REMOVED lines=12> */
[----:B------:R-:W-:-:S13]  /*3b810*/  ISETP.LT.OR P0, PT, R24, 0x79, !P6 ;  /* 0x000000791800780c */ /* 0x000fda0007701670 */
[----:B0-----:R-:W0:Y:S01]  /*3b820*/  @!P0 LDC.64 R8, c[0x0][0x5c0] ;  /* 0x00017000ff088b82 */ /* 0x001e220000000a00 */
[----:B------:R-:W-:Y:S01]  /*3b830*/  @!P2 STG.E.U8 desc[UR8][R16.64+0x70], R65 ;  /* 0x000070411000a986 */ /* 0x000fe2000c101108 */
[----:B------:R-:W-:-:S03]  /*3b840*/  F2FP.SATFINITE.E4M3.F32.PACK_AB_MERGE_C R63, RZ, R54, RZ ;  /* 0x00000036ff3f723e */ /* 0x000fc600048070ff */
[----:B------:R1:W-:Y:S01]  /*3b850*/  @!P1 STG.E.U8 desc[UR8][R12.64+0x71], R61 ;  /* 0x0000713d0c009986 */ /* 0x0003e2000c101108 */
[----:B0-----:R-:W-:-:S05]  /*3b860*/  @!P0 IADD3 R8, P3, R6, R8, RZ ;  /* 0x0000000806088210 */ /* 0x001fca0007f7e0ff */
[----:B------:R-:W-:Y:S01]  /*3b870*/  @!P0 IMAD.X R9, R25, 0x1, R9, P3 ;  /* 0x0000000119098824 */ /* 0x000fe200018e0609 */
[----:B------:R-:W-:Y:S01]  /*3b880*/  ISETP.LT.OR P3, PT, R24, 0x7a, !P6 ;  /* 0x0000007a1800780c */ /* 0x000fe20007761670 */
[----:B-1----:R-:W-:Y:S02]  /*3b890*/  FMUL R12, R81, UR4 ;  /* 0x00000004510c7c20 */ /* 0x002fe40008400000 */
[----:B------:R-:W5:Y:S04]  /*3b8a0*/  LDL.LU R81, [R1+0x59c] ;  /* 0x00059c0001517983 */ /* 0x000f680000300800 */
[----:B------:R0:W-:Y:S01]  /*3b8b0*/  @!P0 STG.E.U8 desc[UR8][R8.64+0x78], R63 ;  /* 0x0000783f08008986 */ /* 0x0001e2000c101108 */
[----:B------:R-:W-:Y:S01]  /*3b8c0*/  F2FP.SATFINITE.E4M3.F32.PACK_AB_MERGE_C R13, RZ, R12, RZ ;  /* 0x0000000cff0d723e */ /* 0x000fe200048070ff */
[----:B------:R-:W-:-:S02]  /*3b8d0*/  FMUL R12, R80, UR4 ;  /* 0x00000004500c7c20 */ /* 0x000fc40008400000 */
[----:B------:R-:W5:Y:S02]  /*3b8e0*/  LDL.LU R80, [R1+0x5a0] ;  /* 0x0005a00001507983 */ /* 0x000f640000300800 */
[----:B0-----:R-:W0:Y:S01]  /*3b8f0*/  @!P3 LDC.64 R8, c[0x0][0x5c0] ;  /* 0x00017000ff08bb82 */ /* 0x001e220000000a00 */
[----:B------:R-:W-:Y:S02]  /*3b900*/  F2FP.SATFINITE.E4M3.F32.PACK_AB_MERGE_C R17, RZ, R12, RZ ;  /* 0x0000000cff11723e */ /* 0x000fe400048070ff */
        /* <DEDUP_REMOVED lines=14> */
[----:B------:R-:W-:-:S04]  /*3b9f0*/  ISETP.NE.AND P3, PT, R68, RZ, PT ;  /* 0x000000ff4400720c */ /* 0x000fc80003f65270 */
[----:B------:R-:W-:Y:S02]  /*3ba00*/  P2R R16, PR, RZ, 0x8 ;  /* 0x00000008ff107803 */ /* 0x000fe40000000000 */
[----:B------:R-:W-:Y:S02]  /*3ba10*/  ISETP.NE.AND P3, PT, R74, RZ, PT ;  /* 0x000000ff4a00720c */ /* 0x000fe40003f65270 */
[----:B------:R-:W-:Y:S02]  /*3ba20*/  ISETP.NE.AND P4, PT, R70, RZ, PT ;  /* 0x000000ff4600720c */ /* 0x000fe40003f85270 */
[----:B------:R-:W-:-:S09]  /*3ba30*/  ISETP.NE.AND P2, PT, R71, RZ, PT ;  /* 0x000000ff4700720c */ /* 0x000fd20003f45270 */
[----:B------:R-:W0:Y:S01]  /*3ba40*/  @!P3 LDC.64 R8, c[0x0][0x5c0] ;  /* 0x00017000ff08bb82 */ /* 0x000e220000000a00 */
[----:B------:R-:W-:Y:S01]  /*3ba50*/  ISETP.NE.AND P1, PT, R72, RZ, PT ;  /* 0x000000ff4800720c */ /* 0x000fe20003f25270 */
[----:B------:R1:W-:Y:S01]  /*3ba60*/  @!P5 STG.E.U8 desc[UR8][R26.64+0x78], R17 ;  /* 0x000078111a00d986 */ /* 0x0003e2000c101108 */
[----:B------:R-:W-:-:S03]  /*3ba70*/  ISETP.NE.AND P0, PT, R76, RZ, PT ;  /* 0x000000ff4c00720c */ /* 0x000fc60003f05270 */
[----:B------:R-:W-:Y:S04]  /*3ba80*/  @!P4 STG.E.U8 desc[UR8][R20.64+0x79], R61 ;  /* 0x0000793d1400c986 */ /* 0x000fe8000c101108 */
[----:B------:R-:W-:Y:S04]  /*3ba90*/  @!P2 STG.E.U8 desc[UR8][R14.64+0x70], R63 ;  /* 0x0000703f0e00a986 */ /* 0x000fe8000c101108 */
[----:B------:R-:W-:Y:S01]  /*3baa0*/  @!P1 STG.E.U8 desc[UR8][R10.64+0x71], R13 ;  /* 0x0000710d0a009986 */ /* 0x000fe2000c101108 */
[----:B-1----:R-:W-:Y:S02]  /*3bab0*/  F2FP.SATFINITE.E4M3.F32.PACK_AB_MERGE_C R17, RZ, R12, RZ ;  /* 0x0000000cff11723e */ /* 0x002fe400048070ff */
[----:B0-----:R-:W-:-:S05]  /*3bac0*/  @!P3 IADD3 R8, P1, R53, R8, RZ ;  /* 0x000000083508b210 */ /* 0x001fca0007f3e0ff */
[----:B------:R-:W-:-:S05]  /*3bad0*/  @!P3 IMAD.X R9, R52, 0x1, R9, P1 ;  /* 0x000000013409b824 */ /* 0x000fca00008e0609 */
[----:B------:R0:W-:Y:S02]  /*3bae0*/  @!P3 STG.E.U8 desc[UR8][R8.64+0x70], R17 ;  /* 0x000070110800b986 */ /* 0x0001e4000c101108 */
[----:B0-----:R-:W0:Y:S01]  /*3baf0*/  @!P0 LDC.64 R8, c[0x0][0x5c0] ;  /* 0x00017000ff088b82 */ /* 0x001e220000000a00 */
[----:B------:R-:W-:Y:S02]  /*3bb00*/  FMUL R12, R81, UR4 ;  /* 0x00000004510c7c20 */ /* 0x000fe40008400000 */
[----:B------:R-:W5:Y:S01]  /*3bb10*/  LDL.LU R81, [R1+0x5b4] ;  /* 0x0005b40001517983 */ /* 0x000f620000300800 */
[----:B------:R-:W-:-:S03]  /*3bb20*/  FMUL R10, R80, UR4 ;  /* 0x00000004500a7c20 */ /* 0x000fc60008400000 */
[----:B------:R-:W5:Y:S02]  /*3bb30*/  LDL.LU R80, [R1+0x5b8] ;  /* 0x0005b80001507983 */ /* 0x000f640000300800 */
[----:B------:R-:W-:Y:S02]  /*3bb40*/  F2FP.SATFINITE.E4M3.F32.PACK_AB_MERGE_C R13, RZ, R10, RZ ;  /* 0x0000000aff0d723e */ /* 0x000fe400048070ff */
[----:B0-----:R-:W-:Y:S02]  /*3bb50*/  @!P0 IADD3 R8, P3, R51, R8, RZ ;  /* 0x0000000833088210 */ /* 0x001fe40007f7e0ff */
[----:B------:R-:W-:-:S03]  /*3bb60*/  F2FP.SATFINITE.E4M3.F32.PACK_AB_MERGE_C R11, RZ, R12, RZ ;  /* 0x0000000cff0b723e */ /* 0x000fc600048070ff */
        /* <DEDUP_REMOVED lines=14> */
[----:B------:R-:W-:-:S03]  /*3bc50*/  ISETP.NE.AND P5, PT, R75, RZ, PT ;  /* 0x000000ff4b00720c */ /* 0x000fc60003fa5270 */
[----:B------:R-:W5:Y:S10]  /*3bc60*/  LDL.LU R82, [R1+0x5c8] ;  /* 0x0005c80001527983 */ /* 0x000f740000300800 */
[----:B------:R-:W0:Y:S01]  /*3bc70*/  @!P5 LDC.64 R8, c[0x0][0x5c0] ;  /* 0x00017000ff08db82 */ /* 0x000e220000000a00 */
[----:B------:R-:W-:-:S02]  /*3bc80*/  ISETP.NE.AND P6, PT, R69, RZ, PT ;  /* 0x000000ff4500720c */ /* 0x000fc40003fc5270 */
[----:B------:R-:W-:-:S11]  /*3bc90*/  ISETP.NE.AND P4, PT, R73, RZ, PT ;  /* 0x000000ff4900720c */ /* 0x000fd60003f85270 */
[----:B------:R-:W-:Y:S01]  /*3bca0*/  @!P6 STG.E.U8 desc[UR8][R18.64+0x79], R15 ;  /* 0x0000790f1200e986 */ /* 0x000fe2000c101108 */
[----:B0-----:R-:W-:-:S05]  /*3bcb0*/  @!P5 IADD3 R8, P6, R49, R8, RZ ;  /* 0x000000083108d210 */ /* 0x001fca0007fde0ff */
[----:B------:R-:W-:-:S05]  /*3bcc0*/  @!P5 IMAD.X R9, R48, 0x1, R9, P6 ;  /* 0x000000013009d824 */ /* 0x000fca00030e0609 */
[----:B------:R0:W-:Y:S02]  /*3bcd0*/  @!P5 STG.E.U8 desc[UR8][R8.64+0x78], R11 ;  /* 0x0000780b0800d986 */ /* 0x0001e4000c101108 */
[----:B0-----:R-:W0:Y:S01]  /*3bce0*/  @!P4 LDC.64 R8, c[0x0][0x5c0] ;  /* 0x00017000ff08cb82 */ /* 0x001e220000000a00 */
[----:B------:R-:W-:Y:S02]  /*3bcf0*/  F2FP.SATFINITE.E4M3.F32.PACK_AB_MERGE_C R15, RZ, R10, RZ ;  /* 0x0000000aff0f723e */ /* 0x000fe400048070ff */
[----:B------:R-:W-:Y:S02]  /*3bd00*/  ISETP.NE.AND P2, PT, R62, RZ, PT ;  /* 0x000000ff3e00720c */ /* 0x000fe40003f45270 */
[----:B0-----:R-:W-:Y:S01]  /*3bd10*/  @!P4 IADD3 R8, P5, R47, R8, RZ ;  /* 0x000000082f08c210 */ /* 0x001fe20007fbe0ff */
[----:B------:R-:W-:Y:S02]  /*3bd20*/  FMUL R10, R81, UR4 ;  /* 0x00000004510a7c20 */ /* 0x000fe40008400000 */
[----:B------:R-:W5:Y:S02]  /*3bd30*/  LDL.LU R81, [R1+0x5cc] ;  /* 0x0005cc0001517983 */ /* 0x000f640000300800 */
[----:B------:R-:W-:Y:S01]  /*3bd40*/  @!P4 IMAD.X R9, R46, 0x1, R9, P5 ;  /* 0x000000012e09c824 */ /* 0x000fe200028e0609 */
[----:B------:R-:W-:Y:S01]  /*3bd50*/  F2FP.SATFINITE.E4M3.F32.PACK_AB_MERGE_C R11, RZ, R10, RZ ;  /* 0x0000000aff0b723e */ /* 0x000fe200048070ff */
[----:B------:R-:W-:-:S02]  /*3bd60*/  FMUL R10, R80, UR4 ;  /* 0x00000004500a7c20 */ /* 0x000fc40008400000 */
[----:B------:R-:W5:Y:S04]  /*3bd70*/  LDL.LU R80, [R1+0x5d0] ;  /* 0x0005d00001507983 */ /* 0x000f680000300800 */
[----:B------:R0:W-:Y:S02]  /*3bd80*/  @!P4 STG.E.U8 desc[UR8][R8.64+0x79], R13 ;  /* 0x0000790d0800c986 */ /* 0x0001e4000c101108 */
[----:B0-----:R-:W-:Y:S02]  /*3bd90*/  F2FP.SATFINITE.E4M3.F32.PACK_AB_MERGE_C R13, RZ, R10, RZ ;  /* 0x0000000aff0d723e */ /* 0x001fe400048070ff */
[----:B------:R0:W-:Y:S01]  /*3bda0*/  @!P2 STG.E.U8 desc[UR8][R32.64+0x70], R15 ;  /* 0x0000700f2000a986 */ /* 0x0001e2000c101108 */
[----:B------:R-:W-:Y:S02]  /*3bdb0*/  ISETP.NE.AND P4, PT, R58, RZ, PT ;  /* 0x000000ff3a00720c */ /* 0x000fe40003f85270 */
[----:B------:R-:W-:-:S11]  /*3bdc0*/  ISETP.NE.AND P1, PT, R67, RZ, PT ;  /* 0x000000ff4300720c */ /* 0x000fd60003f25270 */
[----:B------:R-:W1:Y:S01]  /*3bdd0*/  @!P4 LDC.64 R8, c[0x0][0x5c0] ;  /* 0x00017000ff08cb82 */ /* 0x000e620000000a00 */
[----:B--2---:R-:W-:Y:S02]  /*3bde0*/  FMUL R10, R79, UR4 ;  /* 0x000000044f0a7c20 */ /* 0x004fe40008400000 */
[----:B------:R-:W2:Y:S03]  /*3bdf0*/  LDL.LU R79, [R1+0x5d4] ;  /* 0x0005d400014f7983 */ /* 0x000ea60000300800 */
[----:B0-----:R-:W-:Y:S01]  /*3be00*/  F2FP.SATFINITE.E4M3.F32.PACK_AB_MERGE_C R15, RZ, R10, RZ ;  /* 0x0000000aff0f723e */ /* 0x001fe200048070ff */
[----:B---3--:R-:W-:Y:S02]  /*3be10*/  FMUL R10, R78, UR4 ;  /* 0x000000044e0a7c20 */ /* 0x008fe40008400000 */
[----:B------:R-:W3:Y:S01]  /*3be20*/  LDL.LU R78, [R1+0x5d8] ;  /* 0x0005d800014e7983 */ /* 0x000ee20000300800 */
[----:B----4-:R-:W-:-:S03]  /*3be30*/  FMUL R12, R77, UR4 ;  /* 0x000000044d0c7c20 */ /* 0x010fc60008400000 */
[----:B------:R-:W4:Y:S01]  /*3be40*/  LDL.LU R77, [R1+0x5dc] ;  /* 0x0005dc00014d7983 */ /* 0x000f220000300800 */
[----:B------:R-:W-:-:S03]  /*3be50*/  ISETP.NE.AND P5, PT, R59, RZ, PT ;  /* 0x000000ff3b00720c */ /* 0x000fc60003fa5270 */
[----:B------:R-:W-:Y:S01]  /*3be60*/  @!P1 STG.E.U8 desc[UR8][R30.64+0x71], R11 ;  /* 0x0000710b1e009986 */ /* 0x000fe2000c101108 */
[----:B-1----:R-:W-:-:S05]  /*3be70*/  @!P4 IADD3 R8, P1, R45, R8, RZ ;  /* 0x000000082d08c210 */ /* 0x002fca0007f3e0ff */
[----:B------:R-:W-:-:S05]  /*3be80*/  @!P4 IMAD.X R9, R44, 0x1, R9, P1 ;  /* 0x000000012c09c824 */ /* 0x000fca00008e0609 */
[----:B------:R0:W-:Y:S02]  /*3be90*/  @!P4 STG.E.U8 desc[UR8][R8.64+0x70], R13 ;  /* 0x0000700d0800c986 */ /* 0x0001e4000c101108 */
[----:B0-----:R-:W0:Y:S01]  /*3bea0*/  @!P5 LDC.64 R8, c[0x0][0x5c0] ;  /* 0x00017000ff08db82 */ /* 0x001e220000000a00 */
[----:B------:R-:W-:Y:S02]  /*3beb0*/  ISETP.NE.AND P6, PT, R60, RZ, PT ;  /* 0x000000ff3c00720c */ /* 0x000fe40003fc5270 */
[----:B------:R-:W-:Y:S02]  /*3bec0*/  ISETP.NE.AND P0, PT, R66, RZ, PT ;  /* 0x000000ff4200720c */ /* 0x000fe40003f05270 */
[----:B------:R-:W-:-:S11]  /*3bed0*/  F2FP.SATFINITE.E4M3.F32.PACK_AB_MERGE_C R17, RZ, R10, RZ ;  /* 0x0000000aff11723e */ /* 0x000fd600048070ff */
[----:B------:R-:W1:Y:S01]  /*3bee0*/  @!P0 LDC.64 R10, c[0x0][0x5c0] ;  /* 0x00017000ff0a8b82 */ /* 0x000e620000000a00 */
[----:B0-----:R-:W-:-:S05]  /*3bef0*/  @!P5 IADD3 R8, P4, R43, R8, RZ ;  /* 0x000000082b08d210 */ /* 0x001fca0007f9e0ff */
[----:B------:R-:W-:-:S05]  /*3bf00*/  @!P5 IMAD.X R9, R42, 0x1, R9, P4 ;  /* 0x000000012a09d824 */ /* 0x000fca00020e0609 */
[----:B------:R0:W-:Y:S01]  /*3bf10*/  @!P5 STG.E.U8 desc[UR8][R8.64+0x71], R15 ;  /* 0x0000710f0800d986 */ /* 0x0001e2000c101108 */
[----:B------:R-:W-:Y:S01]  /*3bf20*/  ISETP.NE.AND P5, PT, R55, RZ, PT ;  /* 0x000000ff3700720c */ /* 0x000fe20003fa5270 */
[----:B0-----:R-:W0:-:S12]  /*3bf30*/  @!P6 LDC.64 R8, c[0x0][0x5c0] ;  /* 0x00017000ff08eb82 */ /* 0x001e180000000a00 */
[----:B------:R5:W-:Y:S01]  /*3bf40*/  @!P5 STG.E.U8 desc[UR8][R34.64+0x78], R17 ;  /* 0x000078112200d986 */ /* 0x000be2000c101108 */
[----:B------:R-:W-:Y:S02]  /*3bf50*/  ISETP.NE.AND P4, PT, R37, RZ, PT ;  /* 0x000000ff2500720c */ /* 0x000fe40003f85270 */
[----:B0-----:R-:W-:-:S05]  /*3bf60*/  @!P6 IADD3 R8, P5, R41, R8, RZ ;  /* 0x000000082908e210 */ /* 0x001fca0007fbe0ff */
[----:B------:R-:W-:Y:S01]  /*3bf70*/  @!P6 IMAD.X R9, R40, 0x1, R9, P5 ;  /* 0x000000012809e824 */ /* 0x000fe200028e0609 */
[----:B-1----:R-:W-:-:S05]  /*3bf80*/  @!P0 IADD3 R10, P5, R39, R10, RZ ;  /* 0x0000000a270a8210 */ /* 0x002fca0007fbe0ff */
[----:B------:R-:W-:Y:S01]  /*3bf90*/  @!P0 IMAD.X R11, R38, 0x1, R11, P5 ;  /* 0x00000001260b8824 */ /* 0x000fe200028e060b */
[----:B------:R-:W-:Y:S02]  /*3bfa0*/  ISETP.LT.OR P5, PT, R24, 0x71, !P4 ;  /* 0x000000711800780c */ /* 0x000fe400067a1670 */
[----:B------:R-:W-:-:S11]  /*3bfb0*/  F2FP.SATFINITE.E4M3.F32.PACK_AB_MERGE_C R19, RZ, R12, RZ ;  /* 0x0000000cff13723e */ /* 0x000fd600048070ff */
[----:B------:R-:W0:Y:S01]  /*3bfc0*/  @!P5 LDC.64 R12, c[0x0][0x5c0] ;  /* 0x00017000ff0cdb82 */ /* 0x000e220000000a00 */
[----:B------:R-:W-:Y:S01]  /*3bfd0*/  ISETP.NE.AND P1, PT, R56, RZ, PT ;  /* 0x000000ff3800720c */ /* 0x000fe20003f25270 */
[----:B------:R-:W-:Y:S02]  /*3bfe0*/  @!P5 IMAD.MOV.U32 R14, RZ, RZ, R6 ;  /* 0x000000ffff0ed224 */ /* 0x000fe400078e0006 */
[----:B------:R-:W-:Y:S02]  /*3bff0*/  @!P5 IMAD.MOV.U32 R15, RZ, RZ, R25 ;  /* 0x000000ffff0fd224 */ /* 0x000fe400078e0019 */
[----:B------:R-:W-:-:S08]  /*3c000*/  @!P5 IMAD.WIDE.U32 R14, R4, 0x180, R14 ;  /* 0x00000180040ed825 */ /* 0x000fd000078e000e */
[----:B------:R-:W-:Y:S01]  /*3c010*/  @!P1 STG.E.U8 desc[UR8][R28.64+0x79], R19 ;  /* 0x000079131c009986 */ /* 0x000fe2000c101108 */
[----:B0-----:R-:W-:Y:S01]  /*3c020*/  @!P5 IADD3 R12, P1, R14, R12, RZ ;  /* 0x0000000c0e0cd210 */ /* 0x001fe20007f3e0ff */
[----:B-----5:R-:W-:-:S05]  /*3c030*/  FMUL R14, R82, UR4 ;  /* 0x00000004520e7c20 */ /* 0x020fca0008400000 */
[----:B------:R-:W-:-:S05]  /*3c040*/  F2FP.SATFINITE.E4M3.F32.PACK_AB_MERGE_C R17, RZ, R14, RZ ;  /* 0x0000000eff11723e */ /* 0x000fca00048070ff */
[----:B------:R0:W-:Y:S01]  /*3c050*/  @!P6 STG.E.U8 desc[UR8][R8.64+0x78], R17 ;  /* 0x000078110800e986 */ /* 0x0001e2000c101108 */
[----:B------:R-:W-:Y:S01]  /*3c060*/  ISETP.LT.OR P6, PT, R24, 0x72, !P4 ;  /* 0x000000721800780c */ /* 0x000fe200067c1670 */
[----:B------:R-:W-:-:S12]  /*3c070*/  @!P5 IMAD R16, R5, 0x180, RZ ;  /* 0x000001800510d824 */ /* 0x000fd800078e02ff */
[----:B0-----:R-:W0:Y:S01]  /*3c080*/  @!P6 LDC.64 R8, c[0x0][0x5c0] ;  /* 0x00017000ff08eb82 */ /* 0x001e220000000a00 */
[----:B------:R-:W-:Y:S01]  /*3c090*/  @!P5 IADD3.X R13, R13, R15, R16, P1, !PT ;  /* 0x0000000f0d0dd210 */ /* 0x000fe20000ffe410 */
[----:B------:R-:W-:Y:S02]  /*3c0a0*/  @!P6 IMAD.MOV.U32 R14, RZ, RZ, R6 ;  /* 0x000000ffff0ee224 */ /* 0x000fe400078e0006 */
[----:B------:R-:W-:Y:S02]  /*3c0b0*/  @!P6 IMAD.MOV.U32 R15, RZ, RZ, R25 ;  /* 0x000000ffff0fe224 */ /* 0x000fe400078e0019 */
[----:B------:R-:W-:-:S04]  /*3c0c0*/  @!P6 IMAD.WIDE.U32 R14, R4, 0x180, R14 ;  /* 0x00000180040ee825 */ /* 0x000fc800078e000e */
[----:B------:R-:W-:Y:S01]  /*3c0d0*/  @!P6 IMAD R16, R5, 0x180, RZ ;  /* 0x000001800510e824 */ /* 0x000fe200078e02ff */
[----:B0-----:R-:W-:Y:S01]  /*3c0e0*/  @!P6 IADD3 R8, P1, R14, R8, RZ ;  /* 0x000000080e08e210 */ /* 0x001fe20007f3e0ff */
[----:B------:R-:W-:-:S03]  /*3c0f0*/  FMUL R14, R81, UR4 ;  /* 0x00000004510e7c20 */ /* 0x000fc60008400000 */
[----:B------:R-:W-:Y:S02]  /*3c100*/  @!P6 IADD3.X R9, R9, R15, R16, P1, !PT ;  /* 0x0000000f0909e210 */ /* 0x000fe40000ffe410 */
[----:B------:R-:W-:-:S05]  /*3c110*/  F2FP.SATFINITE.E4M3.F32.PACK_AB_MERGE_C R15, RZ, R14, RZ ;  /* 0x0000000eff0f723e */ /* 0x000fca00048070ff */
[----:B------:R0:W-:Y:S01]  /*3c120*/  @!P0 STG.E.U8 desc[UR8][R10.64+0x79], R15 ;  /* 0x0000790f0a008986 */ /* 0x0001e2000c101108 */
[----:B------:R-:W-:Y:S01]  /*3c130*/  ISETP.NE.AND P0, PT, R3, RZ, PT ;  /* 0x000000ff0300720c */ /* 0x000fe20003f05270 */
[----:B------:R-:W-:-:S05]  /*3c140*/  FMUL R3, R80, UR4 ;  /* 0x0000000450037c20 */ /* 0x000fca0008400000 */
[----:B------:R-:W-:-:S05]  /*3c150*/  F2FP.SATFINITE.E4M3.F32.PACK_AB_MERGE_C R17, RZ, R3, RZ ;  /* 0x00000003ff11723e */ /* 0x000fca00048070ff */
[----:B------:R0:W-:Y:S01]  /*3c160*/  @!P5 STG.E.U8 desc[UR8][R12.64+0x70], R17 ;  /* 0x000070110c00d986 */ /* 0x0001e2000c101108 */
[----:B------:R-:W-:-:S04]  /*3c170*/  LOP3.LUT P5, RZ, R0, 0x400000, RZ, 0xc0, !PT ;  /* 0x0040000000ff7812 */ /* 0x000fc800078ac0ff */
[----:B------:R-:W-:Y:S01]  /*3c180*/  ISETP.LT.OR P5, PT, R24, 0x71, !P5 ;  /* 0x000000711800780c */ /* 0x000fe20006fa1670 */
[----:B--2---:R-:W-:-:S05]  /*3c190*/  FMUL R3, R79, UR4 ;  /* 0x000000044f037c20 */ /* 0x004fca0008400000 */
[----:B------:R-:W-:-:S05]  /*3c1a0*/  F2FP.SATFINITE.E4M3.F32.PACK_AB_MERGE_C R19, RZ, R3, RZ ;  /* 0x00000003ff13723e */ /* 0x000fca00048070ff */
[----:B------:R0:W-:Y:S01]  /*3c1b0*/  @!P6 STG.E.U8 desc[UR8][R8.64+0x71], R19 ;  /* 0x000071130800e986 */ /* 0x0001e2000c101108 */
[----:B------:R-:W-:Y:S01]  /*3c1c0*/  BSSY B1, `(.L_x_93) ;  /* 0x0000014000017945 */ /* 0x000fe20003800000 */
[----:B------:R-:W-:Y:S02]  /*3c1d0*/  ISETP.NE.AND P3, PT, R64, RZ, PT ;  /* 0x000000ff4000720c */ /* 0x000fe40003f65270 */
[----:B------:R-:W-:Y:S02]  /*3c1e0*/  ISETP.NE.AND P2, PT, R57, RZ, PT ;  /* 0x000000ff3900720c */ /* 0x000fe40003f45270 */
[----:B------:R-:W-:Y:S01]  /*3c1f0*/  ISETP.NE.AND P1, PT, R36, RZ, PT ;  /* 0x000000ff2400720c */ /* 0x000fe20003f25270 */
        /* <DEDUP_REMOVED lines=16> */
.L_x_94:
[----:B------:R-:W-:Y:S05]  /*3c300*/  BSYNC B1 ;  /* 0x0000000000017941 */ /* 0x000fea0003800000 */
.L_x_93:
        /* <DEDUP_REMOVED lines=15> */
.L_x_96:
[----:B------:R-:W-:Y:S05]  /*3c400*/  BSYNC B1 ;  /* 0x0000000000017941 */ /* 0x000fea0003800000 */
.L_x_95:
        /* <DEDUP_REMOVED lines=47> */
.L_x_98:
[----:B------:R-:W-:Y:S05]  /*3c700*/  BSYNC B1 ;  /* 0x0000000000017941 */ /* 0x000fea0003800000 */
.L_x_97:
        /* <DEDUP_REMOVED lines=15> */
.L_x_100:
[----:B------:R-:W-:Y:S05]  /*3c800*/  BSYNC B1 ;  /* 0x0000000000017941 */ /* 0x000fea0003800000 */
.L_x_99:
[----:B0-----:R-:W-:Y:S01]  /*3c810*/  P2R R3, PR, RZ, 0x8 ;  /* 0x00000008ff037803 */ /* 0x001fe20000000000 */
[----:B------:R-:W2:Y:S01]  /*3c820*/  LDL.LU R47, [R1+0x5f0] ;  /* 0x0005f000012f7983 */ /* 0x000ea20000300800 */
[----:B------:R-:W-:Y:S02]  /*3c830*/  ISETP.LT.OR P3, PT, R24, 0x81, !P0 ;  /* 0x000000811800780c */ /* 0x000fe40004761670 */
[----:B------:R-:W-:Y:S01]  /*3c840*/  P2R R48, PR, RZ, 0x1 ;  /* 0x00000001ff307803 */ /* 0x000fe20000000000 */
        /* <DEDUP_REMOVED lines=17> */
[----:B------:R-:W-:Y:S01]  /*3c960*/  P2R R60, PR, RZ, 0x4 ;  /* 0x00000004ff3c7803 */ /* 0x000fe20000000000 */
[----:B------:R-:W-:Y:S01]  /*3c970*/  IMAD.U32 R45, RZ, RZ, UR7 ;  /* 0x00000007ff2d7e24 */ /* 0x000fe2000f8e00ff */
[----:B------:R-:W5:Y:S01]  /*3c980*/  LDL.LU R81, [R1+0x604] ;  /* 0x0006040001517983 */ /* 0x000f620000300800 */
[----:B------:R-:W-:-:S02]  /*3c990*/  IMAD.U32 R46, RZ, RZ, UR6 ;  /* 0x00000006ff2e7e24 */ /* 0x000fc4000f8e00ff */
[----:B------:R-:W0:Y:S01]  /*3c9a0*/  @!P3 LDC.64 R10, c[0x0][0x5c0] ;  /* 0x00017000ff0abb82 */ /* 0x000e220000000a00 */
[----:B------:R-:W-:Y:S01]  /*3c9b0*/  IMAD.U32 R43, RZ, RZ, UR7 ;  /* 0x00000007ff2b7e24 */ /* 0x000fe2000f8e00ff */
[----:B------:R-:W5:Y:S01]  /*3c9c0*/  LDL.LU R80, [R1+0x608] ;  /* 0x0006080001507983 */ /* 0x000f620000300800 */
[----:B------:R-:W-:Y:S02]  /*3c9d0*/  IMAD.U32 R44, RZ, RZ, UR6 ;  /* 0x00000006ff2c7e24 */ /* 0x000fe4000f8e00ff */
[----:B------:R-:W-:Y:S02]  /*3c9e0*/  IMAD.U32 R41, RZ, RZ, UR7 ;  /* 0x00000007ff297e24 */ /* 0x000fe4000f8e00ff */
[----:B------:R-:W-:Y:S02]  /*3c9f0*/  IMAD.U32 R42, RZ, RZ, UR6 ;  /* 0x00000006ff2a7e24 */ /* 0x000fe4000f8e00ff */
[----:B------:R-:W-:Y:S02]  /*3ca00*/  IMAD.U32 R39, RZ, RZ, UR7 ;  /* 0x00000007ff277e24 */ /* 0x000fe4000f8e00ff */
[----:B------:R-:W-:-:S02]  /*3ca10*/  IMAD.U32 R40, RZ, RZ, UR6 ;  /* 0x00000006ff287e24 */ /* 0x000fc4000f8e00ff */
[----:B------:R-:W-:Y:S02]  /*3ca20*/  IMAD.U32 R37, RZ, RZ, UR7 ;  /* 0x00000007ff257e24 */ /* 0x000fe4000f8e00ff */
[----:B------:R-:W-:Y:S02]  /*3ca30*/  IMAD.U32 R38, RZ, RZ, UR6 ;  /* 0x00000006ff267e24 */ /* 0x000fe4000f8e00ff */
        /* <DEDUP_REMOVED lines=12> */
[----:B------:R-:W0:Y:S08]  /*3cb00*/  @!P3 LDC.64 R14, c[0x0][0x5c0] ;  /* 0x00017000ff0ebb82 */ /* 0x000e300000000a00 */
[----:B------:R-:W1:Y:S01]  /*3cb10*/  @!P0 LDC.64 R16, c[0x0][0x5c0] ;  /* 0x00017000ff108b82 */ /* 0x000e620000000a00 */
[----:B0-----:R-:W-:-:S04]  /*3cb20*/  @!P3 IADD3 R14, P5, P6, R6, UR7, R14 ;  /* 0x00000007060ebc10 */ /* 0x001fc8000febe00e */
[----:B------:R-:W-:Y:S02]  /*3cb30*/  @!P3 IADD3.X R15, R25, UR6, R15, P5, P6 ;  /* 0x00000006190fbc10 */ /* 0x000fe4000afec40f */
[----:B------:R-:W-:Y:S01]  /*3cb40*/  ISETP.NE.AND P3, PT, R3, RZ, PT ;  /* 0x000000ff0300720c */ /* 0x000fe20003f65270 */
[----:B------:R-:W-:Y:S01]  /*3cb50*/  IMAD.U32 R3, RZ, RZ, UR7 ;  /* 0x00000007ff037e24 */ /* 0x000fe2000f8e00ff */
[----:B-1----:R-:W-:Y:S02]  /*3cb60*/  @!P0 IADD3 R16, P5, P6, R6, UR11, R16 ;  /* 0x0000000b06108c10 */ /* 0x002fe4000febe010 */
[----:B------:R-:W-:Y:S02]  /*3cb70*/  P2R R66, PR, RZ, 0x8 ;  /* 0x00000008ff427803 */ /* 0x000fe40000000000 */
        /* <DEDUP_REMOVED lines=17> */
[----:B--2---:R-:W-:Y:S01]  /*3cc90*/  FMUL R47, R47, UR4 ;  /* 0x000000042f2f7c20 */ /* 0x004fe20008400000 */
        /* <DEDUP_REMOVED lines=18> */
[C---:B------:R-:W-:Y:S02]  /*3cdc0*/  @!P0 IADD3.X R31, R25.reuse, UR60, R31, P5, P6 ;  /* 0x0000003c191f8c10 */ /* 0x040fe4000afec41f */
[----:B------:R-:W-:Y:S02]  /*3cdd0*/  ISETP.LT.OR P0, PT, R24, 0x81, !P2 ;  /* 0x000000811800780c */ /* 0x000fe40005701670 */
[----:B-1----:R-:W-:Y:S02]  /*3cde0*/  @!P1 IADD3 R32, P5, P6, R6, UR61, R32 ;  /* 0x0000003d06209c10 */ /* 0x002fe4000febe020 */
[----:B------:R-:W-:Y:S02]  /*3cdf0*/  P2R R71, PR, RZ, 0x1 ;  /* 0x00000001ff477803 */ /* 0x000fe40000000000 */
[----:B------:R-:W-:-:S07]  /*3ce00*/  @!P1 IADD3.X R33, R25, UR60, R33, P5, P6 ;  /* 0x0000003c19219c10 */ /* 0x000fce000afec421 */
        /* <DEDUP_REMOVED lines=11> */
[----:B------:R-:W-:Y:S02]  /*3cec0*/  ISETP.NE.AND P2, PT, R34, RZ, PT ;  /* 0x000000ff2200720c */ /* 0x000fe40003f45270 */
[----:B------:R-:W-:-:S09]  /*3ced0*/  P2R R76, PR, RZ, 0x1 ;  /* 0x00000001ff4c7803 */ /* 0x000fd20000000000 */
[----:B------:R-:W-:-:S04]  /*3cee0*/  @!P0 IADD3 R43, P6, P5, R43, UR11, R6 ;  /* 0x0000000b2b2b8c10 */ /* 0x000fc8000fdde006 */
[----:B------:R-:W-:Y:S02]  /*3cef0*/  @!P0 IADD3.X R44, R44, UR10, R25, P6, P5 ;  /* 0x0000000a2c2c8c10 */ /* 0x000fe4000b7ea419 */
        /* <DEDUP_REMOVED lines=13> */
[----:B------:R-:W-:Y:S02]  /*3cfd0*/  ISETP.NE.AND P1, PT, R35, RZ, PT ;  /* 0x000000ff2300720c */ /* 0x000fe40003f25270 */
[----:B------:R-:W-:-:S07]  /*3cfe0*/  P2R R65, PR, RZ, 0x1 ;  /* 0x00000001ff417803 */ /* 0x000fce0000000000 */
[----:B------:R-:W-:Y:S02]  /*3cff0*/  @!P0 IADD3 R3, P4, P5, R3, UR61, R6 ;  /* 0x0000003d03038c10 */ /* 0x000fe4000fd9e006 */
[----:B------:R-:W0:Y:S02]  /*3d000*/  @!P3 LDC.64 R34, c[0x0][0x5c0] ;  /* 0x00017000ff22bb82 */ /* 0x000e240000000a00 */
[----:B------:R-:W-:Y:S02]  /*3d010*/  @!P0 IADD3.X R36, R36, UR60, R25, P4, P5 ;  /* 0x0000003c24248c10 */ /* 0x000fe4000a7ea419 */
[----:B------:R-:W-:Y:S02]  /*3d020*/  ISETP.LT.OR P0, PT, R24, 0x82, !P6 ;  /* 0x000000821800780c */ /* 0x000fe40007701670 */
[----:B------:R-:W-:Y:S01]  /*3d030*/  F2FP.SATFINITE.E4M3.F32.PACK_AB_MERGE_C R49, RZ, R47, RZ ;  /* 0x0000002fff31723e */ /* 0x000fe200048070ff */
[----:B---3--:R-:W-:Y:S02]  /*3d040*/  FMUL R47, R79, UR4 ;  /* 0x000000044f2f7c20 */ /* 0x008fe40008400000 */
[----:B------:R-:W2:Y:S01]  /*3d050*/  LDL.LU R79, [R1+0x60c] ;  /* 0x00060c00014f7983 */ /* 0x000ea20000300800 */
[----:B------:R-:W-:-:S02]  /*3d060*/  ISETP.NE.AND P5, PT, R51, RZ, PT ;  /* 0x000000ff3300720c */ /* 0x000fc40003fa5270 */
[----:B------:R-:W-:Y:S01]  /*3d070*/  F2FP.SATFINITE.E4M3.F32.PACK_AB_MERGE_C R51, RZ, R47, RZ ;  /* 0x0000002fff33723e */ /* 0x000fe200048070ff */
[----:B----4-:R-:W-:Y:S01]  /*3d080*/  FMUL R47, R53, UR4 ;  /* 0x00000004352f7c20 */ /* 0x010fe20008400000 */
[----:B------:R-:W3:Y:S01]  /*3d090*/  LDL.LU R82, [R1+0x610] ;  /* 0x0006100001527983 */ /* 0x000ee20000300800 */
[----:B0-----:R-:W-:-:S05]  /*3d0a0*/  @!P3 IADD3 R34, P4, R6, R34, RZ ;  /* 0x000000220622b210 */ /* 0x001fca0007f9e0ff */
[----:B------:R-:W-:Y:S01]  /*3d0b0*/  @!P3 IMAD.X R35, R25, 0x1, R35, P4 ;  /* 0x000000011923b824 */ /* 0x000fe200020e0623 */
[----:B------:R-:W-:-:S04]  /*3d0c0*/  F2FP.SATFINITE.E4M3.F32.PACK_AB_MERGE_C R53, RZ, R47, RZ ;  /* 0x0000002fff35723e */ /* 0x000fc800048070ff */
[----:B------:R0:W-:Y:S01]  /*3d0d0*/  @!P3 STG.E.U8 desc[UR8][R34.64+0x80], R49 ;  /* 0x000080312200b986 */ /* 0x0001e2000c101108 */
[----:B-----5:R-:W-:-:S03]  /*3d0e0*/  FMUL R47, R78, UR4 ;  /* 0x000000044e2f7c20 */ /* 0x020fc60008400000 */
[----:B------:R-:W4:Y:S01]  /*3d0f0*/  LDL.LU R78, [R1+0x614] ;  /* 0x00061400014e7983 */ /* 0x000f220000300800 */
[----:B0-----:R-:W0:Y:S02]  /*3d100*/  @!P0 LDC.64 R34, c[0x0][0x5c0] ;  /* 0x00017000ff228b82 */ /* 0x001e240000000a00 */
[----:B0-----:R-:W-:-:S05]  /*3d110*/  @!P0 IADD3 R34, P3, R6, R34, RZ ;  /* 0x0000002206228210 */ /* 0x001fca0007f7e0ff */
[----:B------:R-:W-:-:S05]  /*3d120*/  @!P0 IMAD.X R35, R25, 0x1, R35, P3 ;  /* 0x0000000119238824 */ /* 0x000fca00018e0623 */
[----:B------:R0:W-:Y:S02]  /*3d130*/  @!P0 STG.E.U8 desc[UR8][R34.64+0x81], R51 ;  /* 0x0000813322008986 */ /* 0x0001e4000c101108 */
[----:B0-----:R-:W-:Y:S02]  /*3d140*/  FMUL R34, R77, UR4 ;  /* 0x000000044d227c20 */ /* 0x001fe40008400000 */
[----:B------:R-:W5:Y:S01]  /*3d150*/  LDL.LU R77, [R1+0x618] ;  /* 0x00061800014d7983 */ /* 0x000f620000300800 */
[----:B------:R-:W-:-:S03]  /*3d160*/  ISETP.LT.OR P0, PT, R24, 0x89, !P6 ;  /* 0x000000891800780c */ /* 0x000fc60007701670 */
[----:B------:R0:W-:Y:S10]  /*3d170*/  @!P2 STG.E.U8 desc[UR8][R8.64+0x80], R53 ;  /* 0x000080350800a986 */ /* 0x0001f4000c101108 */
[----:B0-----:R-:W0:Y:S01]  /*3d180*/  @!P0 LDC.64 R8, c[0x0][0x5c0] ;  /* 0x00017000ff088b82 */ /* 0x001e220000000a00 */
[----:B------:R-:W-:-:S05]  /*3d190*/  F2FP.SATFINITE.E4M3.F32.PACK_AB_MERGE_C R47, RZ, R47, RZ ;  /* 0x0000002fff2f723e */ /* 0x000fca00048070ff */
[----:B------:R1:W-:Y:S01]  /*3d1a0*/  @!P1 STG.E.U8 desc[UR8][R10.64+0x81], R47 ;  /* 0x0000812f0a009986 */ /* 0x0003e2000c101108 */
[----:B------:R-:W-:Y:S01]  /*3d1b0*/  F2FP.SATFINITE.E4M3.F32.PACK_AB_MERGE_C R49, RZ, R34, RZ ;  /* 0x00000022ff31723e */ /* 0x000fe200048070ff */
[----:B-1----:R-:W-:Y:S02]  /*3d1c0*/  FMUL R10, R81, UR4 ;  /* 0x00000004510a7c20 */ /* 0x002fe40008400000 */
[----:B------:R-:W5:Y:S01]  /*3d1d0*/  LDL.LU R81, [R1+0x61c] ;  /* 0x00061c0001517983 */ /* 0x000f620000300800 */
[----:B0-----:R-:W-:-:S05]  /*3d1e0*/  @!P0 IADD3 R8, P3, R6, R8, RZ ;  /* 0x0000000806088210 */ /* 0x001fca0007f7e0ff */
[----:B------:R-:W-:Y:S01]  /*3d1f0*/  @!P0 IMAD.X R9, R25, 0x1, R9, P3 ;  /* 0x0000000119098824 */ /* 0x000fe200018e0609 */
[----:B------:R-:W-:Y:S01]  /*3d200*/  F2FP.SATFINITE.E4M3.F32.PACK_AB_MERGE_C R11, RZ, R10, RZ ;  /* 0x0000000aff0b723e */ /* 0x000fe200048070ff */
[----:B------:R-:W-:Y:S02]  /*3d210*/  FMUL R10, R80, UR4 ;  /* 0x00000004500a7c20 */ /* 0x000fe40008400000 */
[----:B------:R-:W5:Y:S04]  /*3d220*/  LDL.LU R80, [R1+0x620] ;  /* 0x0006200001507983 */ /* 0x000f680000300800 */
[----:B------:R2:W-:Y:S01]  /*3d230*/  @!P0 STG.E.U8 desc[UR8][R8.64+0x88], R49 ;  /* 0x0000883108008986 */ /* 0x0005e2000c101108 */
[----:B------:R-:W-:Y:S01]  /*3d240*/  F2FP.SATFINITE.E4M3.F32.PACK_AB_MERGE_C R47, RZ, R10, RZ ;  /* 0x0000000aff2f723e */ /* 0x000fe200048070ff */
[----:B--2---:R-:W-:-:S02]  /*3d250*/  FMUL R8, R79, UR4 ;  /* 0x000000044f087c20 */ /* 0x004fc40008400000 */
[----:B------:R-:W2:Y:S03]  /*3d260*/  LDL.LU R79, [R1+0x624] ;  /* 0x00062400014f7983 */ /* 0x000ea60000300800 */
[----:B------:R-:W-:Y:S01]  /*3d270*/  F2FP.SATFINITE.E4M3.F32.PACK_AB_MERGE_C R49, RZ, R8, RZ ;  /* 0x00000008ff31723e */ /* 0x000fe200048070ff */
[----:B---3--:R-:W-:-:S05]  /*3d280*/  FMUL R8, R82, UR4 ;  /* 0x0000000452087c20 */ /* 0x008fca0008400000 */
[----:B------:R-:W-:Y:S01]  /*3d290*/  F2FP.SATFINITE.E4M3.F32.PACK_AB_MERGE_C R51, RZ, R8, RZ ;  /* 0x00000008ff33723e */ /* 0x000fe200048070ff */
[----:B----4-:R-:W-:Y:S02]  /*3d2a0*/  FMUL R8, R78, UR4 ;  /* 0x000000044e087c20 */ /* 0x010fe40008400000 */
[----:B------:R-:W3:Y:S04]  /*3d2b0*/  LDL.LU R78, [R1+0x628] ;  /* 0x00062800014e7983 */ /* 0x000ee80000300800 */
[----:B------:R-:W4:Y:S01]  /*3d2c0*/  LDL.LU R82, [R1+0x62c] ;  /* 0x00062c0001527983 */ /* 0x000f220000300800 */
[----:B-----5:R-:W-:-:S03]  /*3d2d0*/  FMUL R10, R77, UR4 ;  /* 0x000000044d0a7c20 */ /* 0x020fc60008400000 */
[----:B------:R-:W5:Y:S01]  /*3d2e0*/  LDL.LU R77, [R1+0x630] ;  /* 0x00063000014d7983 */ /* 0x000f620000300800 */
[----:B------:R-:W-:-:S13]  /*3d2f0*/  ISETP.LT.OR P3, PT, R24, 0x8a, !P6 ;  /* 0x0000008a1800780c */ /* 0x000fda0007761670 */
[----:B------:R-:W0:Y:S02]  /*3d300*/  @!P3 LDC.64 R34, c[0x0][0x5c0] ;  /* 0x00017000ff22bb82 */ /* 0x000e240000000a00 */
[----:B0-----:R-:W-:-:S05]  /*3d310*/  @!P3 IADD3 R34, P6, R6, R34, RZ ;  /* 0x000000220622b210 */ /* 0x001fca0007fde0ff */
[----:B------:R-:W-:-:S05]  /*3d320*/  @!P3 IMAD.X R35, R25, 0x1, R35, P6 ;  /* 0x000000011923b824 */ /* 0x000fca00030e0623 */
[----:B------:R0:W-:Y:S01]  /*3d330*/  @!P3 STG.E.U8 desc[UR8][R34.64+0x89], R11 ;  /* 0x0000890b2200b986 */ /* 0x0001e2000c101108 */
[----:B------:R-:W-:-:S04]  /*3d340*/  ISETP.NE.AND P3, PT, R73, RZ, PT ;  /* 0x000000ff4900720c */ /* 0x000fc80003f65270 */
[----:B0-----:R-:W-:Y:S02]  /*3d350*/  P2R R34, PR, RZ, 0x8 ;  /* 0x00000008ff227803 */ /* 0x001fe40000000000 */
[----:B------:R-:W-:Y:S02]  /*3d360*/  ISETP.NE.AND P3, PT, R71, RZ, PT ;  /* 0x000000ff4700720c */ /* 0x000fe40003f65270 */
[----:B------:R-:W-:Y:S02]  /*3d370*/  F2FP.SATFINITE.E4M3.F32.PACK_AB_MERGE_C R35, RZ, R8, RZ ;  /* 0x00000008ff23723e */ /* 0x000fe400048070ff */
[----:B------:R-:W-:-:S09]  /*3d380*/  ISETP.NE.AND P4, PT, R68, RZ, PT ;  /* 0x000000ff4400720c */ /* 0x000fd20003f85270 */
[----:B------:R-:W0:Y:S01]  /*3d390*/  @!P3 LDC.64 R8, c[0x0][0x5c0] ;  /* 0x00017000ff08bb82 */ /* 0x000e220000000a00 */
[----:B------:R-:W-:Y:S02]  /*3d3a0*/  ISETP.NE.AND P0, PT, R72, RZ, PT ;  /* 0x000000ff4800720c */ /* 0x000fe40003f05270 */
[----:B------:R-:W-:Y:S02]  /*3d3b0*/  ISETP.NE.AND P2, PT, R69, RZ, PT ;  /* 0x000000ff4500720c */ /* 0x000fe40003f45270 */
[----:B------:R-:W-:Y:S01]  /*3d3c0*/  ISETP.NE.AND P1, PT, R70, RZ, PT ;  /* 0x000000ff4600720c */ /* 0x000fe20003f25270 */
[----:B------:R1:W-:Y:S04]  /*3d3d0*/  @!P5 STG.E.U8 desc[UR8][R12.64+0x88], R47 ;  /* 0x0000882f0c00d986 */ /* 0x0003e8000c101108 */
[----:B------:R1:W-:Y:S02]  /*3d3e0*/  @!P4 STG.E.U8 desc[UR8][R14.64+0x89], R49 ;  /* 0x000089310e00c986 */ /* 0x0003e4000c101108 */
[----:B-1----:R-:W-:-:S02]  /*3d3f0*/  FMUL R12, R81, UR4 ;  /* 0x00000004510c7c20 */ /* 0x002fc40008400000 */
[----:B------:R-:W5:Y:S01]  /*3d400*/  LDL.LU R81, [R1+0x634] ;  /* 0x0006340001517983 */ /* 0x000f620000300800 */
[----:B------:R-:W-:Y:S02]  /*3d410*/  F2FP.SATFINITE.E4M3.F32.PACK_AB_MERGE_C R13, RZ, R10, RZ ;  /* 0x0000000aff0d723e */ /* 0x000fe400048070ff */
[----:B------:R-:W1:Y:S01]  /*3d420*/  @!P0 LDC.64 R10, c[0x0][0x5c0] ;  /* 0x00017000ff0a8b82 */ /* 0x000e620000000a00 */
[----:B------:R0:W-:Y:S01]  /*3d430*/  @!P2 STG.E.U8 desc[UR8][R16.64+0x80], R51 ;  /* 0x000080331000a986 */ /* 0x0001e2000c101108 */
[----:B------:R-:W-:Y:S01]  /*3d440*/  F2FP.SATFINITE.E4M3.F32.PACK_AB_MERGE_C R15, RZ, R12, RZ ;  /* 0x0000000cff0f723e */ /* 0x000fe200048070ff */
[----:B------:R-:W-:Y:S02]  /*3d450*/  FMUL R12, R80, UR4 ;  /* 0x00000004500c7c20 */ /* 0x000fe40008400000 */
[----:B------:R-:W-:Y:S01]  /*3d460*/  @!P1 STG.E.U8 desc[UR8][R18.64+0x81], R35 ;  /* 0x0000812312009986 */ /* 0x000fe2000c101108 */
[----:B0-----:R-:W-:-:S03]  /*3d470*/  @!P3 IADD3 R8, P1, R55, R8, RZ ;  /* 0x000000083708b210 */ /* 0x001fc60007f3e0ff */
[----:B------:R-:W5:Y:S02]  /*3d480*/  LDL.LU R80, [R1+0x638] ;  /* 0x0006380001507983 */ /* 0x000f640000300800 */
[----:B------:R-:W-:Y:S01]  /*3d490*/  @!P3 IMAD.X R9, R54, 0x1, R9, P1 ;  /* 0x000000013609b824 */ /* 0x000fe200008e0609 */
[----:B------:R-:W-:-:S04]  /*3d4a0*/  F2FP.SATFINITE.E4M3.F32.PACK_AB_MERGE_C R17, RZ, R12, RZ ;  /* 0x0000000cff11723e */ /* 0x000fc800048070ff */
[----:B------:R0:W-:Y:S01]  /*3d4b0*/  @!P3 STG.E.U8 desc[UR8][R8.64+0x80], R13 ;  /* 0x0000800d0800b986 */ /* 0x0001e2000c101108 */
[----:B------:R-:W-:Y:S02]  /*3d4c0*/  ISETP.NE.AND P6, PT, R74, RZ, PT ;  /* 0x000000ff4a00720c */ /* 0x000fe40003fc5270 */
[----:B-1----:R-:W-:-:S05]  /*3d4d0*/  @!P0 IADD3 R10, P3, R57, R10, RZ ;  /* 0x0000000a390a8210 */ /* 0x002fca0007f7e0ff */
[----:B------:R-:W-:Y:S01]  /*3d4e0*/  @!P0 IMAD.X R11, R56, 0x1, R11, P3 ;  /* 0x00000001380b8824 */ /* 0x000fe200018e060b */
[----:B------:R-:W-:-:S04]  /*3d4f0*/  ISETP.NE.AND P3, PT, R34, RZ, PT ;  /* 0x000000ff2200720c */ /* 0x000fc80003f65270 */
[----:B------:R1:W-:Y:S09]  /*3d500*/  @!P0 STG.E.U8 desc[UR8][R10.64+0x81], R15 ;  /* 0x0000810f0a008986 */ /* 0x0003f2000c101108 */
[----:B------:R-:W-:Y:S01]  /*3d510*/  @!P3 STG.E.U8 desc[UR8][R20.64+0x88], R17 ;  /* 0x000088111400b986 */ /* 0x000fe2000c101108 */
[----:B--2---:R-:W-:-:S03]  /*3d520*/  FMUL R12, R79, UR4 ;  /* 0x000000044f0c7c20 */ /* 0x004fc60008400000 */
[----:B------:R-:W2:Y:S02]  /*3d530*/  LDL.LU R79, [R1+0x63c] ;  /* 0x00063c00014f7983 */ /* 0x000ea40000300800 */
[----:B0-----:R-:W-:Y:S01]  /*3d540*/  F2FP.SATFINITE.E4M3.F32.PACK_AB_MERGE_C R13, RZ, R12, RZ ;  /* 0x0000000cff0d723e */ /* 0x001fe200048070ff */
[----:B---3--:R-:W-:Y:S02]  /*3d550*/  FMUL R12, R78, UR4 ;  /* 0x000000044e0c7c20 */ /* 0x008fe40008400000 */
[----:B------:R-:W3:Y:S03]  /*3d560*/  LDL.LU R78, [R1+0x640] ;  /* 0x00064000014e7983 */ /* 0x000ee60000300800 */
[----:B-1----:R-:W-:Y:S01]  /*3d570*/  F2FP.SATFINITE.E4M3.F32.PACK_AB_MERGE_C R15, RZ, R12, RZ ;  /* 0x0000000cff0f723e */ /* 0x002fe200048070ff */
[----:B----4-:R-:W-:Y:S01]  /*3d580*/  FMUL R12, R82, UR4 ;  /* 0x00000004520c7c20 */ /* 0x010fe20008400000 */
[----:B------:R0:W-:Y:S04]  /*3d590*/  @!P6 STG.E.U8 desc[UR8][R22.64+0x89], R13 ;  /* 0x0000890d1600e986 */ /* 0x0001e8000c101108 */
[----:B0-----:R-:W-:Y:S01]  /*3d5a0*/  F2FP.SATFINITE.E4M3.F32.PACK_AB_MERGE_C R13, RZ, R12, RZ ;  /* 0x0000000cff0d723e */ /* 0x001fe200048070ff */
[----:B-----5:R-:W-:-:S02]  /*3d5b0*/  FMUL R12, R77, UR4 ;  /* 0x000000044d0c7c20 */ /* 0x020fc40008400000 */
[----:B------:R-:W4:Y:S01]  /*3d5c0*/  LDL.LU R77, [R1+0x644] ;  /* 0x00064400014d7983 */ /* 0x000f220000300800 */
[----:B------:R-:W-:Y:S02]  /*3d5d0*/  ISETP.NE.AND P5, PT, R75, RZ, PT ;  /* 0x000000ff4b00720c */ /* 0x000fe40003fa5270 */
[----:B------:R-:W-:Y:S01]  /*3d5e0*/  ISETP.NE.AND P4, PT, R76, RZ, PT ;  /* 0x000000ff4c00720c */ /* 0x000fe20003f85270 */
[----:B------:R-:W5:Y:S10]  /*3d5f0*/  LDL.LU R82, [R1+0x648] ;  /* 0x0006480001527983 */ /* 0x000f740000300800 */
[----:B------:R-:W0:Y:S08]  /*3d600*/  @!P5 LDC.64 R8, c[0x0][0x5c0] ;  /* 0x00017000ff08db82 */ /* 0x000e300000000a00 */
[----:B------:R-:W1:Y:S01]  /*3d610*/  @!P4 LDC.64 R10, c[0x0][0x5c0] ;  /* 0x00017000ff0acb82 */ /* 0x000e620000000a00 */
[----:B0-----:R-:W-:-:S05]  /*3d620*/  @!P5 IADD3 R8, P6, R45, R8, RZ ;  /* 0x000000082d08d210 */ /* 0x001fca0007fde0ff */
[----:B------:R-:W-:-:S05]  /*3d630*/  @!P5 IMAD.X R9, R46, 0x1, R9, P6 ;  /* 0x000000012e09d824 */ /* 0x000fca00030e0609 */
[----:B------:R0:W-:Y:S01]  /*3d640*/  @!P5 STG.E.U8 desc[UR8][R8.64+0x88], R15 ;  /* 0x0000880f0800d986 */ /* 0x0001e2000c101108 */
[----:B-1----:R-:W-:-:S05]  /*3d650*/  @!P4 IADD3 R10, P5, R43, R10, RZ ;  /* 0x0000000a2b0ac210 */ /* 0x002fca0007fbe0ff */
[----:B------:R-:W-:-:S05]  /*3d660*/  @!P4 IMAD.X R11, R44, 0x1, R11, P5 ;  /* 0x000000012c0bc824 */ /* 0x000fca00028e060b */
[----:B------:R1:W-:Y:S01]  /*3d670*/  @!P4 STG.E.U8 desc[UR8][R10.64+0x89], R13 ;  /* 0x0000890d0a00c986 */ /* 0x0003e2000c101108 */
[----:B------:R-:W-:Y:S02]  /*3d680*/  ISETP.NE.AND P4, PT, R61, RZ, PT ;  /* 0x000000ff3d00720c */ /* 0x000fe40003f85270 */
[----:B------:R-:W-:Y:S02]  /*3d690*/  ISETP.NE.AND P5, PT, R62, RZ, PT ;  /* 0x000000ff3e00720c */ /* 0x000fe40003fa5270 */
[----:B------:R-:W-:-:S09]  /*3d6a0*/  ISETP.NE.AND P2, PT, R63, RZ, PT ;  /* 0x000000ff3f00720c */ /* 0x000fd20003f45270 */
[----:B0-----:R-:W0:Y:S01]  /*3d6b0*/  @!P4 LDC.64 R8, c[0x0][0x5c0] ;  /* 0x00017000ff08cb82 */ /* 0x001e220000000a00 */
[----:B------:R-:W-:Y:S02]  /*3d6c0*/  ISETP.NE.AND P1, PT, R64, RZ, PT ;  /* 0x000000ff4000720c */ /* 0x000fe40003f25270 */
[----:B------:R-:W-:-:S05]  /*3d6d0*/  F2FP.SATFINITE.E4M3.F32.PACK_AB_MERGE_C R17, RZ, R12, RZ ;  /* 0x0000000cff11723e */ /* 0x000fca00048070ff */
[----:B-1----:R-:W1:Y:S01]  /*3d6e0*/  @!P5 LDC.64 R10, c[0x0][0x5c0] ;  /* 0x00017000ff0adb82 */ /* 0x002e620000000a00 */
[----:B------:R-:W-:Y:S01]  /*3d6f0*/  @!P2 STG.E.U8 desc[UR8][R26.64+0x80], R17 ;  /* 0x000080111a00a986 */ /* 0x000fe2000c101108 */
[----:B------:R-:W-:Y:S01]  /*3d700*/  ISETP.NE.AND P6, PT, R67, RZ, PT ;  /* 0x000000ff4300720c */ /* 0x000fe20003fc5270 */
[----:B------:R-:W-:Y:S01]  /*3d710*/  FMUL R12, R81, UR4 ;  /* 0x00000004510c7c20 */ /* 0x000fe20008400000 */
[----:B------:R-:W-:Y:S01]  /*3d720*/  ISETP.NE.AND P0, PT, R65, RZ, PT ;  /* 0x000000ff4100720c */ /* 0x000fe20003f05270 */
[----:B------:R-:W5:Y:S10]  /*3d730*/  LDL.LU R81, [R1+0x64c] ;  /* 0x00064c0001517983 */ /* 0x000f740000300800 */
[----:B------:R-:W3:Y:S01]  /*3d740*/  @!P6 LDC.64 R18, c[0x0][0x5c0] ;  /* 0x00017000ff12eb82 */ /* 0x000ee20000000a00 */
[----:B------:R-:W-:-:S05]  /*3d750*/  F2FP.SATFINITE.E4M3.F32.PACK_AB_MERGE_C R15, RZ, R12, RZ ;  /* 0x0000000cff0f723e */ /* 0x000fca00048070ff */
[----:B------:R2:W-:Y:S01]  /*3d760*/  @!P1 STG.E.U8 desc[UR8][R28.64+0x81], R15 ;  /* 0x0000810f1c009986 */ /* 0x0005e2000c101108 */
[----:B0-----:R-:W-:Y:S01]  /*3d770*/  @!P4 IADD3 R8, P1, R41, R8, RZ ;  /* 0x000000082908c210 */ /* 0x001fe20007f3e0ff */
[----:B------:R-:W-:Y:S02]  /*3d780*/  FMUL R12, R80, UR4 ;  /* 0x00000004500c7c20 */ /* 0x000fe40008400000 */
[----:B------:R-:W5:Y:S02]  /*3d790*/  LDL.LU R80, [R1+0x650] ;  /* 0x0006500001507983 */ /* 0x000f640000300800 */
[----:B------:R-:W-:Y:S01]  /*3d7a0*/  @!P4 IMAD.X R9, R42, 0x1, R9, P1 ;  /* 0x000000012a09c824 */ /* 0x000fe200008e0609 */
[----:B------:R-:W-:-:S05]  /*3d7b0*/  F2FP.SATFINITE.E4M3.F32.PACK_AB_MERGE_C R13, RZ, R12, RZ ;  /* 0x0000000cff0d723e */ /* 0x000fca00048070ff */
[----:B------:R0:W-:Y:S01]  /*3d7c0*/  @!P4 STG.E.U8 desc[UR8][R8.64+0x80], R13 ;  /* 0x0000800d0800c986 */ /* 0x0001e2000c101108 */
[----:B-1----:R-:W-:-:S05]  /*3d7d0*/  @!P5 IADD3 R10, P4, R39, R10, RZ ;  /* 0x0000000a270ad210 */ /* 0x002fca0007f9e0ff */
[----:B------:R-:W-:Y:S02]  /*3d7e0*/  @!P5 IMAD.X R11, R40, 0x1, R11, P4 ;  /* 0x00000001280bd824 */ /* 0x000fe400020e060b */
[----:B--2---:R-:W-:Y:S02]  /*3d7f0*/  FMUL R12, R79, UR4 ;  /* 0x000000044f0c7c20 */ /* 0x004fe40008400000 */
[----:B------:R-:W2:Y:S03]  /*3d800*/  LDL.LU R79, [R1+0x654] ;  /* 0x00065400014f7983 */ /* 0x000ea60000300800 */
[----:B------:R-:W-:-:S05]  /*3d810*/  F2FP.SATFINITE.E4M3.F32.PACK_AB_MERGE_C R15, RZ, R12, RZ ;  /* 0x0000000cff0f723e */ /* 0x000fca00048070ff */
[----:B------:R-:W-:Y:S01]  /*3d820*/  @!P5 STG.E.U8 desc[UR8][R10.64+0x81], R15 ;  /* 0x0000810f0a00d986 */ /* 0x000fe2000c101108 */
[----:B------:R-:W-:Y:S01]  /*3d830*/  ISETP.NE.AND P5, PT, R58, RZ, PT ;  /* 0x000000ff3a00720c */ /* 0x000fe20003fa5270 */
[----:B---3--:R-:W-:Y:S02]  /*3d840*/  FMUL R12, R78, UR4 ;  /* 0x000000044e0c7c20 */ /* 0x008fe40008400000 */
[----:B------:R-:W3:Y:S03]  /*3d850*/  LDL.LU R78, [R1+0x658] ;  /* 0x00065800014e7983 */ /* 0x000ee60000300800 */
[----:B------:R-:W-:Y:S02]  /*3d860*/  F2FP.SATFINITE.E4M3.F32.PACK_AB_MERGE_C R17, RZ, R12, RZ ;  /* 0x0000000cff11723e */ /* 0x000fe400048070ff */
[----:B0-----:R-:W0:Y:S05]  /*3d870*/  @!P0 LDC.64 R12, c[0x0][0x5c0] ;  /* 0x00017000ff0c8b82 */ /* 0x001e2a0000000a00 */
[----:B------:R1:W-:Y:S01]  /*3d880*/  @!P5 STG.E.U8 desc[UR8][R30.64+0x88], R17 ;  /* 0x000088111e00d986 */ /* 0x0003e2000c101108 */
[----:B------:R-:W-:-:S05]  /*3d890*/  @!P6 IADD3 R8, P5, R37, R18, RZ ;  /* 0x000000122508e210 */ /* 0x000fca0007fbe0ff */
[----:B------:R-:W-:Y:S01]  /*3d8a0*/  @!P6 IMAD.X R9, R38, 0x1, R19, P5 ;  /* 0x000000012609e824 */ /* 0x000fe200028e0613 */
[----:B0-----:R-:W-:Y:S01]  /*3d8b0*/  @!P0 IADD3 R12, P5, R3, R12, RZ ;  /* 0x0000000c030c8210 */ /* 0x001fe20007fbe0ff */
[----:B----4-:R-:W-:Y:S02]  /*3d8c0*/  FMUL R3, R77, UR4 ;  /* 0x000000044d037c20 */ /* 0x010fe40008400000 */
[----:B------:R-:W4:Y:S01]  /*3d8d0*/  LDL.LU R77, [R1+0x65c] ;  /* 0x00065c00014d7983 */ /* 0x000f220000300800 */
[----:B------:R-:W-:Y:S01]  /*3d8e0*/  ISETP.NE.AND P4, PT, R52, RZ, PT ;  /* 0x000000ff3400720c */ /* 0x000fe20003f85270 */
[----:B------:R-:W-:-:S03]  /*3d8f0*/  @!P0 IMAD.X R13, R36, 0x1, R13, P5 ;  /* 0x00000001240d8824 */ /* 0x000fc600028e060d */
[----:B------:R-:W-:Y:S02]  /*3d900*/  ISETP.LT.OR P5, PT, R24, 0x81, !P4 ;  /* 0x000000811800780c */ /* 0x000fe400067a1670 */
[----:B------:R-:W-:-:S11]  /*3d910*/  ISETP.NE.AND P1, PT, R59, RZ, PT ;  /* 0x000000ff3b00720c */ /* 0x000fd60003f25270 */
[----:B-1----:R-:W0:Y:S01]  /*3d920*/  @!P5 LDC.64 R16, c[0x0][0x5c0] ;  /* 0x00017000ff10db82 */ /* 0x002e220000000a00 */
        /* <DEDUP_REMOVED lines=22> */
[----:B------:R-:W-:Y:S01]  /*3da90*/  F2FP.SATFINITE.E4M3.F32.PACK_AB_MERGE_C R9, RZ, R3, RZ ;  /* 0x00000003ff09723e */ /* 0x000fe200048070ff */
        /* <DEDUP_REMOVED lines=28> */
.L_x_102:
[----:B------:R-:W-:Y:S05]  /*3dc60*/  BSYNC B1 ;  /* 0x0000000000017941 */ /* 0x000fea0003800000 */
.L_x_101:
        /* <DEDUP_REMOVED lines=15> */
.L_x_104:
[----:B------:R-:W-:Y:S05]  /*3dd60*/  BSYNC B1 ;  /* 0x0000000000017941 */ /* 0x000fea0003800000 */
.L_x_103:
[----:B------:R-:W2:Y:S04]  /*3dd70*/  LDL.LU R18, [R1+0x660] ;  /* 0x0006600001127983 */ /* 0x000ea80000300800 */
[----:B------:R-:W3:Y:S04]  /*3dd80*/  LDL.LU R15, [R1+0x664] ;  /* 0x00066400010f7983 */ /* 0x000ee80000300800 */
[----:B------:R-:W4:Y:S04]  /*3dd90*/  LDL.LU R17, [R1+0x668] ;  /* 0x0006680001117983 */ /* 0x000f280000300800 */
[----:B------:R-:W5:Y:S01]  /*3dda0*/  LDL.LU R16, [R1+0x66c] ;  /* 0x00066c0001107983 */ /* 0x000f620000300800 */
[----:B------:R-:W-:Y:S01]  /*3ddb0*/  ISETP.LT.OR P6, PT, R24, 0x89, !P4 ;  /* 0x000000891800780c */ /* 0x000fe200067c1670 */
[----:B------:R-:W-:Y:S01]  /*3ddc0*/  BSSY B1, `(.L_x_105) ;  /* 0x000002a000017945 */ /* 0x000fe20003800000 */
[----:B------:R-:W-:-:S11]  /*3ddd0*/  P2R R14, PR, RZ, 0x1 ;  /* 0x00000001ff0e7803 */ /* 0x000fd60000000000 */
[----:B------:R-:W0:Y:S02]  /*3dde0*/  @!P6 LDC.64 R10, c[0x0][0x5c0] ;  /* 0x00017000ff0aeb82 */ /* 0x000e240000000a00 */
[----:B01----:R-:W-:Y:S02]  /*3ddf0*/  @!P6 IMAD.MOV.U32 R8, RZ, RZ, R6 ;  /* 0x000000ffff08e224 */ /* 0x003fe400078e0006 */
[----:B------:R-:W-:Y:S02]  /*3de00*/  @!P6 IMAD.MOV.U32 R9, RZ, RZ, R25 ;  /* 0x000000ffff09e224 */ /* 0x000fe400078e0019 */
[----:B------:R-:W-:Y:S02]  /*3de10*/  @!P6 IMAD R3, R5, 0x180, RZ ;  /* 0x000001800503e824 */ /* 0x000fe400078e02ff */
[----:B------:R-:W-:-:S03]  /*3de20*/  @!P6 IMAD.WIDE.U32 R8, R4, 0x180, R8 ;  /* 0x000001800408e825 */ /* 0x000fc600078e0008 */
[----:B------:R-:W-:-:S04]  /*3de30*/  @!P6 IADD3 R8, P5, R8, R10, RZ ;  /* 0x0000000a0808e210 */ /* 0x000fc80007fbe0ff */
        /* <DEDUP_REMOVED lines=34> */
.L_x_106:
[----:B------:R-:W-:Y:S05]  /*3e060*/  BSYNC B1 ;  /* 0x0000000000017941 */ /* 0x000fea0003800000 */
.L_x_105:
        /* <DEDUP_REMOVED lines=15> */
.L_x_108:
[----:B------:R-:W-:Y:S05]  /*3e160*/  BSYNC B1 ;  /* 0x0000000000017941 */ /* 0x000fea0003800000 */
.L_x_107:
[----:B0-----:R-:W-:Y:S01]  /*3e170*/  P2R R3, PR, RZ, 0x8 ;  /* 0x00000008ff037803 */ /* 0x001fe20000000000 */
[----:B------:R-:W2:Y:S01]  /*3e180*/  LDL.LU R36, [R1+0x670] ;  /* 0x0006700001247983 */ /* 0x000ea20000300800 */
[----:B------:R-:W-:Y:S02]  /*3e190*/  ISETP.LT.OR P3, PT, R24, 0x91, !P0 ;  /* 0x000000911800780c */ /* 0x000fe40004761670 */
[----:B------:R-:W-:Y:S01]  /*3e1a0*/  P2R R50, PR, RZ, 0x1 ;  /* 0x00000001ff327803 */ /* 0x000fe20000000000 */
[----:B------:R-:W3:Y:S10]  /*3e1b0*/  LDL.LU R81, [R1+0x674] ;  /* 0x0006740001517983 */ /* 0x000ef40000300800 */
[----:B------:R-:W0:Y:S01]  /*3e1c0*/  @!P3 LDC.64 R32, c[0x0][0x5c0] ;  /* 0x00017000ff20bb82 */ /* 0x000e220000000a00 */
[----:B------:R-:W-:Y:S01]  /*3e1d0*/  P2R R34, PR, RZ, 0x8 ;  /* 0x00000008ff227803 */ /* 0x000fe20000000000 */
[----:B------:R-:W4:Y:S04]  /*3e1e0*/  LDL.LU R43, [R1+0x678] ;  /* 0x00067800012b7983 */ /* 0x000f280000300800 */
[----:B------:R-:W5:Y:S01]  /*3e1f0*/  LDL.LU R80, [R1+0x67c] ;  /* 0x00067c0001507983 */ /* 0x000f620000300800 */
[----:B------:R-:W-:-:S03]  /*3e200*/  P2R R58, PR, RZ, 0x10 ;  /* 0x00000010ff3a7803 */ /* 0x000fc60000000000 */
[----:B------:R-:W5:Y:S01]  /*3e210*/  LDL.LU R79, [R1+0x680] ;  /* 0x00068000014f7983 */ /* 0x000f620000300800 */
[----:B------:R-:W-:Y:S01]  /*3e220*/  LOP3.LUT P4, RZ, R0, 0x2000, RZ, 0xc0, !PT ;  /* 0x0000200000ff7812 */ /* 0x000fe2000788c0ff */
[----:B------:R-:W-:Y:S01]  /*3e230*/  IMAD.U32 R45, RZ, RZ, UR7 ;  /* 0x00000007ff2d7e24 */ /* 0x000fe2000f8e00ff */
[----:B------:R-:W-:Y:S01]  /*3e240*/  P2R R56, PR, RZ, 0x2 ;  /* 0x00000002ff387803 */ /* 0x000fe20000000000 */
[----:B------:R-:W-:Y:S01]  /*3e250*/  IMAD.U32 R38, RZ, RZ, UR6 ;  /* 0x00000006ff267e24 */ /* 0x000fe2000f8e00ff */
[----:B------:R-:W-:Y:S01]  /*3e260*/  P2R R66, PR, RZ, 0x4 ;  /* 0x00000004ff427803 */ /* 0x000fe20000000000 */
[----:B------:R-:W-:Y:S01]  /*3e270*/  IMAD.U32 R47, RZ, RZ, UR7 ;  /* 0x00000007ff2f7e24 */ /* 0x000fe2000f8e00ff */
[----:B------:R-:W5:Y:S01]  /*3e280*/  LDL.LU R83, [R1+0x684] ;  /* 0x0006840001537983 */ /* 0x000f620000300800 */
[----:B------:R-:W-:Y:S02]  /*3e290*/  IMAD.U32 R40, RZ, RZ, UR6 ;  /* 0x00000006ff287e24 */ /* 0x000fe4000f8e00ff */
[----:B------:R-:W-:Y:S01]  /*3e2a0*/  IMAD.U32 R49, RZ, RZ, UR7 ;  /* 0x00000007ff317e24 */ /* 0x000fe2000f8e00ff */
[----:B------:R-:W5:Y:S01]  /*3e2b0*/  LDL.LU R82, [R1+0x688] ;  /* 0x0006880001527983 */ /* 0x000f620000300800 */
        /* <DEDUP_REMOVED lines=8> */
[----:B------:R-:W-:Y:S01]  /*3e340*/  IMAD.U32 R55, RZ, RZ, UR7 ;  /* 0x00000007ff377e24 */ /* 0x000fe2000f8e00ff */
[----:B------:R-:W-:Y:S01]  /*3e350*/  P2R R35, PR, RZ, 0x8 ;  /* 0x00000008ff237803 */ /* 0x000fe20000000000 */
[----:B------:R-:W-:Y:S02]  /*3e360*/  IMAD.U32 R48, RZ, RZ, UR6 ;  /* 0x00000006ff307e24 */ /* 0x000fe4000f8e00ff */
[----:B------:R-:W-:-:S02]  /*3e370*/  IMAD.U32 R57, RZ, RZ, UR7 ;  /* 0x00000007ff397e24 */ /* 0x000fc4000f8e00ff */
[----:B------:R-:W-:Y:S02]  /*3e380*/  IMAD.U32 R52, RZ, RZ, UR6 ;  /* 0x00000006ff347e24 */ /* 0x000fe4000f8e00ff */
[----:B------:R-:W-:Y:S02]  /*3e390*/  IMAD.U32 R59, RZ, RZ, UR7 ;  /* 0x00000007ff3b7e24 */ /* 0x000fe4000f8e00ff */
[----:B------:R-:W0:Y:S01]  /*3e3a0*/  @!P3 LDC.64 R30, c[0x0][0x5c0] ;  /* 0x00017000ff1ebb82 */ /* 0x000e220000000a00 */
        /* <DEDUP_REMOVED lines=16> */
[----:B------:R-:W-:Y:S02]  /*3e4b0*/  ISETP.NE.AND P3, PT, R3, RZ, PT ;  /* 0x000000ff0300720c */ /* 0x000fe40003f65270 */
        /* <DEDUP_REMOVED lines=72> */
[----:B------:R-:W-:Y:S01]  /*3e940*/  ISETP.NE.AND P1, PT, R35, RZ, PT ;  /* 0x000000ff2300720c */ /* 0x000fe20003f25270 */
[----:B---3--:R-:W-:Y:S01]  /*3e950*/  FMUL R3, R81, UR4 ;  /* 0x0000000451037c20 */ /* 0x008fe20008400000 */
[----:B------:R-:W-:Y:S01]  /*3e960*/  P2R R61, PR, RZ, 0x1 ;  /* 0x00000001ff3d7803 */ /* 0x000fe20000000000 */
[----:B------:R-:W2:Y:S04]  /*3e970*/  LDL.LU R81, [R1+0x68c] ;  /* 0x00068c0001517983 */ /* 0x000ea80000300800 */
[----:B------:R-:W3:Y:S02]  /*3e980*/  LDL.LU R84, [R1+0x690] ;  /* 0x0006900001547983 */ /* 0x000ee40000300800 */
[----:B------:R-:W-:-:S02]  /*3e990*/  @!P0 IADD3 R59, P4, P5, R59, UR61, R6 ;  /* 0x0000003d3b3b8c10 */ /* 0x000fc4000fd9e006 */
[----:B------:R-:W0:Y:S02]  /*3e9a0*/  @!P3 LDC.64 R34, c[0x0][0x5c0] ;  /* 0x00017000ff22bb82 */ /* 0x000e240000000a00 */
[----:B------:R-:W-:Y:S02]  /*3e9b0*/  @!P0 IADD3.X R54, R54, UR60, R25, P4, P5 ;  /* 0x0000003c36368c10 */ /* 0x000fe4000a7ea419 */
        /* <DEDUP_REMOVED lines=18> */
[----:B------:R-:W1:Y:S01]  /*3eae0*/  @!P0 LDC.64 R34, c[0x0][0x5c0] ;  /* 0x00017000ff228b82 */ /* 0x000e620000000a00 */
[----:B0-----:R-:W-:Y:S01]  /*3eaf0*/  F2FP.SATFINITE.E4M3.F32.PACK_AB_MERGE_C R37, RZ, R3, RZ ;  /* 0x00000003ff25723e */ /* 0x001fe200048070ff */
[----:B------:R0:W-:Y:S01]  /*3eb00*/  @!P2 STG.E.U8 desc[UR8][R32.64+0x90], R43 ;  /* 0x0000902b2000a986 */ /* 0x0001e2000c101108 */
[----:B------:R-:W-:-:S03]  /*3eb10*/  FMUL R3, R83, UR4 ;  /* 0x0000000453037c20 */ /* 0x000fc60008400000 */
[----:B------:R-:W5:Y:S01]  /*3eb20*/  LDL.LU R83, [R1+0x69c] ;  /* 0x00069c0001537983 */ /* 0x000f620000300800 */
[----:B-1----:R-:W-:-:S05]  /*3eb30*/  @!P0 IADD3 R34, P3, R6, R34, RZ ;  /* 0x0000002206228210 */ /* 0x002fca0007f7e0ff */
[----:B------:R-:W-:Y:S01]  /*3eb40*/  @!P0 IMAD.X R35, R25, 0x1, R35, P3 ;  /* 0x0000000119238824 */ /* 0x000fe200018e0623 */
[----:B------:R-:W-:Y:S01]  /*3eb50*/  ISETP.LT.OR P3, PT, R24, 0x9a, !P6 ;  /* 0x0000009a1800780c */ /* 0x000fe20007761670 */
[----:B------:R1:W-:-:S12]  /*3eb60*/  @!P1 STG.E.U8 desc[UR8][R30.64+0x91], R39 ;  /* 0x000091271e009986 */ /* 0x0003d8000c101108 */
[----:B0-----:R-:W0:Y:S01]  /*3eb70*/  @!P3 LDC.64 R32, c[0x0][0x5c0] ;  /* 0x00017000ff20bb82 */ /* 0x001e220000000a00 */
[----:B-1----:R-:W-:Y:S01]  /*3eb80*/  F2FP.SATFINITE.E4M3.F32.PACK_AB_MERGE_C R31, RZ, R3, RZ ;  /* 0x00000003ff1f723e */ /* 0x002fe200048070ff */
[----:B------:R-:W-:Y:S02]  /*3eb90*/  FMUL R3, R82, UR4 ;  /* 0x0000000452037c20 */ /* 0x000fe40008400000 */
[----:B------:R-:W5:Y:S03]  /*3eba0*/  LDL.LU R82, [R1+0x6a0] ;  /* 0x0006a00001527983 */ /* 0x000f660000300800 */
[----:B------:R-:W-:Y:S01]  /*3ebb0*/  F2FP.SATFINITE.E4M3.F32.PACK_AB_MERGE_C R39, RZ, R3, RZ ;  /* 0x00000003ff27723e */ /* 0x000fe200048070ff */
[----:B------:R1:W-:Y:S01]  /*3ebc0*/  @!P0 STG.E.U8 desc[UR8][R34.64+0x98], R37 ;  /* 0x0000982522008986 */ /* 0x0003e2000c101108 */
[----:B0-----:R-:W-:-:S05]  /*3ebd0*/  @!P3 IADD3 R32, P6, R6, R32, RZ ;  /* 0x000000200620b210 */ /* 0x001fca0007fde0ff */
[----:B------:R-:W-:-:S05]  /*3ebe0*/  @!P3 IMAD.X R33, R25, 0x1, R33, P6 ;  /* 0x000000011921b824 */ /* 0x000fca00030e0621 */
[----:B------:R0:W-:Y:S01]  /*3ebf0*/  @!P3 STG.E.U8 desc[UR8][R32.64+0x99], R31 ;  /* 0x0000991f2000b986 */ /* 0x0001e2000c101108 */
[----:B--2---:R-:W-:-:S03]  /*3ec00*/  FMUL R3, R81, UR4 ;  /* 0x0000000451037c20 */ /* 0x004fc60008400000 */
[----:B------:R-:W2:Y:S02]  /*3ec10*/  LDL.LU R81, [R1+0x6a4] ;  /* 0x0006a40001517983 */ /* 0x000ea40000300800 */
[----:B-1----:R-:W-:Y:S01]  /*3ec20*/  F2FP.SATFINITE.E4M3.F32.PACK_AB_MERGE_C R35, RZ, R3, RZ ;  /* 0x00000003ff23723e */ /* 0x002fe200048070ff */
        /* <DEDUP_REMOVED lines=14> */
[----:B------:R-:W-:Y:S02]  /*3ed10*/  ISETP.NE.AND P1, PT, R70, RZ, PT ;  /* 0x000000ff4600720c */ /* 0x000fe40003f25270 */
[----:B------:R-:W-:Y:S01]  /*3ed20*/  ISETP.NE.AND P0, PT, R72, RZ, PT ;  /* 0x000000ff4800720c */ /* 0x000fe20003f05270 */
[----:B------:R0:W-:Y:S04]  /*3ed30*/  @!P5 STG.E.U8 desc[UR8][R28.64+0x98], R39 ;  /* 0x000098271c00d986 */ /* 0x0001e8000c101108 */
[----:B------:R1:W-:Y:S04]  /*3ed40*/  @!P4 STG.E.U8 desc[UR8][R26.64+0x99], R35 ;  /* 0x000099231a00c986 */ /* 0x0003e8000c101108 */
[----:B------:R-:W-:Y:S04]  /*3ed50*/  @!P2 STG.E.U8 desc[UR8][R22.64+0x90], R37 ;  /* 0x000090251600a986 */ /* 0x000fe8000c101108 */
[----:B------:R1:W-:Y:S01]  /*3ed60*/  @!P1 STG.E.U8 desc[UR8][R20.64+0x91], R31 ;  /* 0x0000911f14009986 */ /* 0x0003e2000c101108 */
[----:B0-----:R-:W-:-:S05]  /*3ed70*/  @!P3 IADD3 R28, P1, R45, R32, RZ ;  /* 0x000000202d1cb210 */ /* 0x001fca0007f3e0ff */
[----:B------:R-:W-:Y:S02]  /*3ed80*/  @!P3 IMAD.X R29, R38, 0x1, R33, P1 ;  /* 0x00000001261db824 */ /* 0x000fe400008e0621 */
[----:B------:R-:W0:Y:S01]  /*3ed90*/  @!P0 LDC.64 R32, c[0x0][0x5c0] ;  /* 0x00017000ff208b82 */ /* 0x000e220000000a00 */
[----:B-1----:R-:W-:-:S05]  /*3eda0*/  F2FP.SATFINITE.E4M3.F32.PACK_AB_MERGE_C R27, RZ, R3, RZ ;  /* 0x00000003ff1b723e */ /* 0x002fca00048070ff */
[----:B------:R1:W-:Y:S01]  /*3edb0*/  @!P3 STG.E.U8 desc[UR8][R28.64+0x90], R27 ;  /* 0x0000901b1c00b986 */ /* 0x0003e2000c101108 */
[----:B------:R-:W-:-:S03]  /*3edc0*/  FMUL R3, R83, UR4 ;  /* 0x0000000453037c20 */ /* 0x000fc60008400000 */
[----:B------:R-:W5:Y:S02]  /*3edd0*/  LDL.LU R83, [R1+0x6b4] ;  /* 0x0006b40001537983 */ /* 0x000f640000300800 */
[----:B------:R-:W-:Y:S02]  /*3ede0*/  F2FP.SATFINITE.E4M3.F32.PACK_AB_MERGE_C R31, RZ, R3, RZ ;  /* 0x00000003ff1f723e */ /* 0x000fe400048070ff */
[----:B0-----:R-:W-:-:S05]  /*3edf0*/  @!P0 IADD3 R22, P3, R47, R32, RZ ;  /* 0x000000202f168210 */ /* 0x001fca0007f7e0ff */
[----:B------:R-:W-:Y:S01]  /*3ee00*/  @!P0 IMAD.X R23, R40, 0x1, R33, P3 ;  /* 0x0000000128178824 */ /* 0x000fe200018e0621 */
[----:B------:R-:W-:Y:S02]  /*3ee10*/  ISETP.NE.AND P3, PT, R30, RZ, PT ;  /* 0x000000ff1e00720c */ /* 0x000fe40003f65270 */
[----:B------:R-:W-:Y:S01]  /*3ee20*/  ISETP.NE.AND P6, PT, R74, RZ, PT ;  /* 0x000000ff4a00720c */ /* 0x000fe20003fc5270 */
[----:B------:R-:W-:Y:S02]  /*3ee30*/  FMUL R3, R82, UR4 ;  /* 0x0000000452037c20 */ /* 0x000fe40008400000 */
[----:B------:R-:W5:Y:S03]  /*3ee40*/  LDL.LU R82, [R1+0x6b8] ;  /* 0x0006b80001527983 */ /* 0x000f660000300800 */
[----:B------:R-:W-:Y:S01]  /*3ee50*/  F2FP.SATFINITE.E4M3.F32.PACK_AB_MERGE_C R33, RZ, R3, RZ ;  /* 0x00000003ff21723e */ /* 0x000fe200048070ff */
[----:B------:R0:W-:Y:S04]  /*3ee60*/  @!P0 STG.E.U8 desc[UR8][R22.64+0x91], R31 ;  /* 0x0000911f16008986 */ /* 0x0001e8000c101108 */
[----:B------:R-:W-:Y:S01]  /*3ee70*/  @!P3 STG.E.U8 desc[UR8][R18.64+0x98], R33 ;  /* 0x000098211200b986 */ /* 0x000fe2000c101108 */
[----:B--2---:R-:W-:-:S03]  /*3ee80*/  FMUL R3, R81, UR4 ;  /* 0x0000000451037c20 */ /* 0x004fc60008400000 */
[----:B------:R-:W2:Y:S02]  /*3ee90*/  LDL.LU R81, [R1+0x6bc] ;  /* 0x0006bc0001517983 */ /* 0x000ea40000300800 */
[----:B-1----:R-:W-:-:S05]  /*3eea0*/  F2FP.SATFINITE.E4M3.F32.PACK_AB_MERGE_C R27, RZ, R3, RZ ;  /* 0x00000003ff1b723e */ /* 0x002fca00048070ff */
[----:B------:R1:W-:Y:S01]  /*3eeb0*/  @!P6 STG.E.U8 desc[UR8][R16.64+0x99], R27 ;  /* 0x0000991b1000e986 */ /* 0x0003e2000c101108 */
[----:B---3--:R-:W-:-:S03]  /*3eec0*/  FMUL R3, R80, UR4 ;  /* 0x0000000450037c20 */ /* 0x008fc60008400000 */
[----:B------:R-:W3:Y:S02]  /*3eed0*/  LDL.LU R80, [R1+0x6c0] ;  /* 0x0006c00001507983 */ /* 0x000ee40000300800 */
[----:B0-----:R-:W-:Y:S01]  /*3eee0*/  F2FP.SATFINITE.E4M3.F32.PACK_AB_MERGE_C R23, RZ, R3, RZ ;  /* 0x00000003ff17723e */ /* 0x001fe200048070ff */
[----:B----4-:R-:W-:-:S05]  /*3eef0*/  FMUL R3, R84, UR4 ;  /* 0x0000000454037c20 */ /* 0x010fca0008400000 */
[----:B-1----:R-:W-:Y:S01]  /*3ef00*/  F2FP.SATFINITE.E4M3.F32.PACK_AB_MERGE_C R27, RZ, R3, RZ ;  /* 0x00000003ff1b723e */ /* 0x002fe200048070ff */
[----:B-----5:R-:W-:Y:S02]  /*3ef10*/  FMUL R3, R79, UR4 ;  /* 0x000000044f037c20 */ /* 0x020fe40008400000 */
        /* <DEDUP_REMOVED lines=14> */
[----:B------:R-:W-:Y:S01]  /*3f000*/  F2FP.SATFINITE.E4M3.F32.PACK_AB_MERGE_C R29, RZ, R3, RZ ;  /* 0x00000003ff1d723e */ /* 0x000fe200048070ff */
[----:B------:R-:W-:Y:S02]  /*3f010*/  FMUL R3, R83, UR4 ;  /* 0x0000000453037c20 */ /* 0x000fe40008400000 */
[----:B------:R-:W5:Y:S06]  /*3f020*/  LDL.LU R83, [R1+0x6cc] ;  /* 0x0006cc0001537983 */ /* 0x000f6c0000300800 */
[----:B------:R-:W1:Y:S01]  /*3f030*/  @!P4 LDC.64 R16, c[0x0][0x5c0] ;  /* 0x00017000ff10cb82 */ /* 0x000e620000000a00 */
[----:B------:R-:W-:-:S02]  /*3f040*/  ISETP.NE.AND P2, PT, R77, RZ, PT ;  /* 0x000000ff4d00720c */ /* 0x000fc40003f45270 */
[----:B------:R-:W-:Y:S02]  /*3f050*/  ISETP.NE.AND P1, PT, R78, RZ, PT ;  /* 0x000000ff4e00720c */ /* 0x000fe40003f25270 */
[----:B0-----:R-:W-:-:S03]  /*3f060*/  F2FP.SATFINITE.E4M3.F32.PACK_AB_MERGE_C R21, RZ, R3, RZ ;  /* 0x00000003ff15723e */ /* 0x001fc600048070ff */
[----:B------:R-:W0:Y:S06]  /*3f070*/  @!P5 LDC.64 R22, c[0x0][0x5c0] ;  /* 0x00017000ff16db82 */ /* 0x000e2c0000000a00 */
[----:B------:R0:W-:Y:S04]  /*3f080*/  @!P2 STG.E.U8 desc[UR8][R14.64+0x90], R29 ;  /* 0x0000901d0e00a986 */ /* 0x0001e8000c101108 */
[----:B------:R2:W-:Y:S01]  /*3f090*/  @!P1 STG.E.U8 desc[UR8][R12.64+0x91], R21 ;  /* 0x000091150c009986 */ /* 0x0005e2000c101108 */
[----:B------:R-:W-:-:S03]  /*3f0a0*/  FMUL R3, R82, UR4 ;  /* 0x0000000452037c20 */ /* 0x000fc60008400000 */
[----:B------:R-:W5:Y:S02]  /*3f0b0*/  LDL.LU R82, [R1+0x6d0] ;  /* 0x0006d00001527983 */ /* 0x000f640000300800 */
[----:B-1----:R-:W-:Y:S02]  /*3f0c0*/  F2FP.SATFINITE.E4M3.F32.PACK_AB_MERGE_C R19, RZ, R3, RZ ;  /* 0x00000003ff13723e */ /* 0x002fe400048070ff */
[----:B------:R-:W-:-:S05]  /*3f0d0*/  @!P4 IADD3 R16, P1, R53, R16, RZ ;  /* 0x000000103510c210 */ /* 0x000fca0007f3e0ff */
[----:B------:R-:W-:-:S05]  /*3f0e0*/  @!P4 IMAD.X R17, R46, 0x1, R17, P1 ;  /* 0x000000012e11c824 */ /* 0x000fca00008e0611 */
[----:B------:R1:W-:Y:S01]  /*3f0f0*/  @!P4 STG.E.U8 desc[UR8][R16.64+0x90], R19 ;  /* 0x000090131000c986 */ /* 0x0003e2000c101108 */
[----:B0-----:R-:W-:-:S05]  /*3f100*/  @!P5 IADD3 R14, P4, R55, R22, RZ ;  /* 0x00000016370ed210 */ /* 0x001fca0007f9e0ff */
[----:B------:R-:W-:Y:S02]  /*3f110*/  @!P5 IMAD.X R15, R48, 0x1, R23, P4 ;  /* 0x00000001300fd824 */ /* 0x000fe400020e0617 */
[----:B--2---:R-:W-:Y:S02]  /*3f120*/  FMUL R3, R81, UR4 ;  /* 0x0000000451037c20 */ /* 0x004fe40008400000 */
[----:B------:R-:W2:Y:S03]  /*3f130*/  LDL.LU R81, [R1+0x6d4] ;  /* 0x0006d40001517983 */ /* 0x000ea60000300800 */
[----:B------:R-:W-:Y:S01]  /*3f140*/  F2FP.SATFINITE.E4M3.F32.PACK_AB_MERGE_C R21, RZ, R3, RZ ;  /* 0x00000003ff15723e */ /* 0x000fe200048070ff */
[----:B---3--:R-:W-:Y:S02]  /*3f150*/  FMUL R3, R80, UR4 ;  /* 0x0000000450037c20 */ /* 0x008fe40008400000 */
[----:B------:R-:W3:Y:S03]  /*3f160*/  LDL.LU R80, [R1+0x6d8] ;  /* 0x0006d80001507983 */ /* 0x000ee60000300800 */
[----:B------:R-:W-:Y:S01]  /*3f170*/  F2FP.SATFINITE.E4M3.F32.PACK_AB_MERGE_C R23, RZ, R3, RZ ;  /* 0x00000003ff17723e */ /* 0x000fe200048070ff */
[----:B----4-:R-:W-:-:S02]  /*3f180*/  FMUL R3, R79, UR4 ;  /* 0x000000044f037c20 */ /* 0x010fc40008400000 */
[----:B------:R-:W4:Y:S01]  /*3f190*/  LDL.LU R79, [R1+0x6dc] ;  /* 0x0006dc00014f7983 */ /* 0x000f220000300800 */
[----:B------:R-:W-:Y:S02]  /*3f1a0*/  ISETP.NE.AND P6, PT, R63, RZ, PT ;  /* 0x000000ff3f00720c */ /* 0x000fe40003fc5270 */
[----:B------:R-:W-:Y:S01]  /*3f1b0*/  ISETP.NE.AND P0, PT, R61, RZ, PT ;  /* 0x000000ff3d00720c */ /* 0x000fe20003f05270 */
[----:B------:R0:W-:Y:S10]  /*3f1c0*/  @!P5 STG.E.U8 desc[UR8][R14.64+0x91], R21 ;  /* 0x000091150e00d986 */ /* 0x0001f4000c101108 */
[----:B------:R-:W0:Y:S01]  /*3f1d0*/  @!P6 LDC.64 R12, c[0x0][0x5c0] ;  /* 0x00017000ff0ceb82 */ /* 0x000e220000000a00 */
[----:B------:R-:W-:-:S07]  /*3f1e0*/  ISETP.NE.AND P5, PT, R60, RZ, PT ;  /* 0x000000ff3c00720c */ /* 0x000fce0003fa5270 */
[----:B-1----:R-:W1:Y:S06]  /*3f1f0*/  @!P0 LDC.64 R16, c[0x0][0x5c0] ;  /* 0x00017000ff108b82 */ /* 0x002e6c0000000a00 */
[----:B------:R-:W-:Y:S01]  /*3f200*/  @!P5 STG.E.U8 desc[UR8][R10.64+0x98], R23 ;  /* 0x000098170a00d986 */ /* 0x000fe2000c101108 */
[----:B------:R-:W-:Y:S02]  /*3f210*/  ISETP.NE.AND P4, PT, R58, RZ, PT ;  /* 0x000000ff3a00720c */ /* 0x000fe40003f85270 */
[----:B0-----:R-:W-:-:S05]  /*3f220*/  @!P6 IADD3 R12, P5, R57, R12, RZ ;  /* 0x0000000c390ce210 */ /* 0x001fca0007fbe0ff */
[----:B------:R-:W-:Y:S01]  /*3f230*/  @!P6 IMAD.X R13, R52, 0x1, R13, P5 ;  /* 0x00000001340de824 */ /* 0x000fe200028e060d */
[----:B-1----:R-:W-:-:S05]  /*3f240*/  @!P0 IADD3 R16, P5, R59, R16, RZ ;  /* 0x000000103b108210 */ /* 0x002fca0007fbe0ff */
[----:B------:R-:W-:Y:S01]  /*3f250*/  @!P0 IMAD.X R17, R54, 0x1, R17, P5 ;  /* 0x0000000136118824 */ /* 0x000fe200028e0611 */
[----:B------:R-:W-:Y:S02]  /*3f260*/  ISETP.LT.OR P5, PT, R24, 0x91, !P4 ;  /* 0x000000911800780c */ /* 0x000fe400067a1670 */
[----:B------:R-:W-:Y:S02]  /*3f270*/  ISETP.NE.AND P1, PT, R67, RZ, PT ;  /* 0x000000ff4300720c */ /* 0x000fe40003f25270 */
[----:B------:R-:W-:-:S09]  /*3f280*/  F2FP.SATFINITE.E4M3.F32.PACK_AB_MERGE_C R15, RZ, R3, RZ ;  /* 0x00000003ff0f723e */ /* 0x000fd200048070ff */
[----:B------:R-:W0:Y:S02]  /*3f290*/  @!P5 LDC.64 R18, c[0x0][0x5c0] ;  /* 0x00017000ff12db82 */ /* 0x000e240000000a00 */
[----:B------:R1:W-:Y:S01]  /*3f2a0*/  @!P1 STG.E.U8 desc[UR8][R8.64+0x99], R15 ;  /* 0x0000990f08009986 */ /* 0x0003e2000c101108 */
[----:B------:R-:W-:Y:S02]  /*3f2b0*/  @!P5 IMAD R3, R5, 0x180, RZ ;  /* 0x000001800503d824 */ /* 0x000fe400078e02ff */
[----:B-1----:R-:W-:Y:S02]  /*3f2c0*/  @!P5 IMAD.MOV.U32 R8, RZ, RZ, R6 ;  /* 0x000000ffff08d224 */ /* 0x002fe400078e0006 */
[----:B------:R-:W-:Y:S02]  /*3f2d0*/  @!P5 IMAD.MOV.U32 R9, RZ, RZ, R25 ;  /* 0x000000ffff09d224 */ /* 0x000fe400078e0019 */
[----:B------:R-:W-:-:S03]  /*3f2e0*/  @!P5 IMAD.WIDE.U32 R10, R4, 0x180, R8 ;  /* 0x00000180040ad825 */ /* 0x000fc600078e0008 */
[----:B0-----:R-:W-:-:S04]  /*3f2f0*/  @!P5 IADD3 R10, P1, R10, R18, RZ ;  /* 0x000000120a0ad210 */ /* 0x001fc80007f3e0ff */
[----:B------:R-:W-:Y:S01]  /*3f300*/  @!P5 IADD3.X R11, R19, R11, R3, P1, !PT ;  /* 0x0000000b130bd210 */ /* 0x000fe20000ffe403 */
[----:B-----5:R-:W-:-:S05]  /*3f310*/  FMUL R3, R84, UR4 ;  /* 0x0000000454037c20 */ /* 0x020fca0008400000 */
[----:B------:R-:W-:-:S05]  /*3f320*/  F2FP.SATFINITE.E4M3.F32.PACK_AB_MERGE_C R19, RZ, R3, RZ ;  /* 0x00000003ff13723e */ /* 0x000fca00048070ff */
        /* <DEDUP_REMOVED lines=41> */
.L_x_110:
[----:B------:R-:W-:Y:S05]  /*3f5c0*/  BSYNC B1 ;  /* 0x0000000000017941 */ /* 0x000fea0003800000 */
.L_x_109:
        /* <DEDUP_REMOVED lines=15> */
.L_x_112:
[----:B------:R-:W-:Y:S05]  /*3f6c0*/  BSYNC B1 ;  /* 0x0000000000017941 */ /* 0x000fea0003800000 */
.L_x_111:
        /* <DEDUP_REMOVED lines=47> */
.L_x_114:
[----:B------:R-:W-:Y:S05]  /*3f9c0*/  BSYNC B1 ;  /* 0x0000000000017941 */ /* 0x000fea0003800000 */
.L_x_113:
        /* <DEDUP_REMOVED lines=15> */
.L_x_116:
[----:B------:R-:W-:Y:S05]  /*3fac0*/  BSYNC B1 ;  /* 0x0000000000017941 */ /* 0x000fea0003800000 */
.L_x_115:
[----:B------:R-:W-:Y:S01]  /*3fad0*/  P2R R65, PR, RZ, 0x10 ;  /* 0x00000010ff417803 */ /* 0x000fe20000000000 */
[----:B------:R-:W2:Y:S01]  /*3fae0*/  LDL.LU R36, [R1+0x6f0] ;  /* 0x0006f00001247983 */ /* 0x000ea20000300800 */
[----:B------:R-:W-:-:S03]  /*3faf0*/  ISETP.LT.OR P4, PT, R24, 0xa1, !P0 ;  /* 0x000000a11800780c */ /* 0x000fc60004781670 */
[----:B------:R-:W3:Y:S10]  /*3fb00*/  LDL.LU R78, [R1+0x6f4] ;  /* 0x0006f400014e7983 */ /* 0x000ef40000300800 */
[----:B------:R-:W4:Y:S01]  /*3fb10*/  @!P4 LDC.64 R32, c[0x0][0x5c0] ;  /* 0x00017000ff20cb82 */ /* 0x000f220000000a00 */
[----:B0-----:R-:W-:Y:S01]  /*3fb20*/  P2R R3, PR, RZ, 0x10 ;  /* 0x00000010ff037803 */ /* 0x001fe20000000000 */
[----:B------:R-:W5:Y:S04]  /*3fb30*/  LDL.LU R77, [R1+0x6f8] ;  /* 0x0006f800014d7983 */ /* 0x000f680000300800 */
[----:B------:R-:W5:Y:S01]  /*3fb40*/  LDL.LU R76, [R1+0x6fc] ;  /* 0x0006fc00014c7983 */ /* 0x000f620000300800 */
[----:B------:R-:W-:-:S02]  /*3fb50*/  IMAD.U32 R45, RZ, RZ, UR7 ;  /* 0x00000007ff2d7e24 */ /* 0x000fc4000f8e00ff */
[----:B------:R-:W-:Y:S01]  /*3fb60*/  IMAD.U32 R38, RZ, RZ, UR6 ;  /* 0x00000006ff267e24 */ /* 0x000fe2000f8e00ff */
[----:B------:R-:W5:Y:S01]  /*3fb70*/  LDL.LU R79, [R1+0x700] ;  /* 0x00070000014f7983 */ /* 0x000f620000300800 */
[----:B------:R-:W-:Y:S02]  /*3fb80*/  IMAD.U32 R47, RZ, RZ, UR7 ;  /* 0x00000007ff2f7e24 */ /* 0x000fe4000f8e00ff */
[----:B------:R-:W-:Y:S01]  /*3fb90*/  IMAD.U32 R40, RZ, RZ, UR6 ;  /* 0x00000006ff287e24 */ /* 0x000fe2000f8e00ff */
[----:B------:R-:W5:Y:S01]  /*3fba0*/  LDL.LU R75, [R1+0x704] ;  /* 0x00070400014b7983 */ /* 0x000f620000300800 */
[----:B------:R-:W-:Y:S02]  /*3fbb0*/  IMAD.U32 R49, RZ, RZ, UR7 ;  /* 0x00000007ff317e24 */ /* 0x000fe4000f8e00ff */
[----:B------:R-:W-:Y:S02]  /*3fbc0*/  IMAD.U32 R42, RZ, RZ, UR6 ;  /* 0x00000006ff2a7e24 */ /* 0x000fe4000f8e00ff */
[----:B------:R-:W-:-:S02]  /*3fbd0*/  IMAD.U32 R51, RZ, RZ, UR7 ;  /* 0x00000007ff337e24 */ /* 0x000fc4000f8e00ff */
[----:B------:R-:W-:Y:S02]  /*3fbe0*/  IMAD.U32 R44, RZ, RZ, UR6 ;  /* 0x00000006ff2c7e24 */ /* 0x000fe4000f8e00ff */
[----:B------:R-:W-:Y:S01]  /*3fbf0*/  IMAD.U32 R53, RZ, RZ, UR7 ;  /* 0x00000007ff357e24 */ /* 0x000fe2000f8e00ff */
[----:B----4-:R-:W-:Y:S01]  /*3fc00*/  @!P4 IADD3 R32, P5, P6, R6, UR7, R32 ;  /* 0x000000070620cc10 */ /* 0x010fe2000febe020 */
[----:B------:R-:W-:Y:S02]  /*3fc10*/  IMAD.U32 R46, RZ, RZ, UR6 ;  /* 0x00000006ff2e7e24 */ /* 0x000fe4000f8e00ff */
[----:B------:R-:W-:Y:S01]  /*3fc20*/  IMAD.U32 R55, RZ, RZ, UR7 ;  /* 0x00000007ff377e24 */ /* 0x000fe2000f8e00ff */
[----:B------:R-:W-:Y:S01]  /*3fc30*/  @!P4 IADD3.X R33, R25, UR6, R33, P5, P6 ;  /* 0x000000061921cc10 */ /* 0x000fe2000afec421 */
[----:B------:R-:W-:Y:S01]  /*3fc40*/  IMAD.U32 R48, RZ, RZ, UR6 ;  /* 0x00000006ff307e24 */ /* 0x000fe2000f8e00ff */
[----:B------:R-:W-:Y:S01]  /*3fc50*/  ISETP.LT.OR P4, PT, R24, 0xa2, !P0 ;  /* 0x000000a21800780c */ /* 0x000fe20004781670 */
[----:B------:R-:W-:-:S02]  /*3fc60*/  IMAD.U32 R57, RZ, RZ, UR7 ;  /* 0x00000007ff397e24 */ /* 0x000fc4000f8e00ff */
[----:B------:R-:W-:Y:S01]  /*3fc70*/  IMAD.U32 R50, RZ, RZ, UR6 ;  /* 0x00000006ff327e24 */ /* 0x000fe2000f8e00ff */
[----:B------:R-:W-:Y:S01]  /*3fc80*/  P2R R34, PR, RZ, 0x10 ;  /* 0x00000010ff227803 */ /* 0x000fe20000000000 */
[----:B------:R-:W-:Y:S02]  /*3fc90*/  IMAD.U32 R59, RZ, RZ, UR7 ;  /* 0x00000007ff3b7e24 */ /* 0x000fe4000f8e00ff */
[----:B------:R-:W-:-:S06]  /*3fca0*/  IMAD.U32 R52, RZ, RZ, UR6 ;  /* 0x00000006ff347e24 */ /* 0x000fcc000f8e00ff */
        /* <DEDUP_REMOVED lines=8> */
[----:B------:R-:W-:Y:S02]  /*3fd30*/  ISETP.LT.OR P4, PT, R24, 0xaa, !P0 ;  /* 0x000000aa1800780c */ /* 0x000fe40004781670 */
[----:B------:R-:W-:Y:S02]  /*3fd40*/  LOP3.LUT P6, RZ, R0, 0x2000, RZ, 0xc0, !PT ;  /* 0x0000200000ff7812 */ /* 0x000fe400078cc0ff */
        /* <DEDUP_REMOVED lines=23> */
[----:B-1----:R-:W0:Y:S08]  /*3fec0*/  @!P4 LDC.64 R16, c[0x0][0x5c0] ;  /* 0x00017000ff10cb82 */ /* 0x002e300000000a00 */
[----:B------:R-:W1:Y:S01]  /*3fed0*/  @!P5 LDC.64 R10, c[0x0][0x5c0] ;  /* 0x00017000ff0adb82 */ /* 0x000e620000000a00 */
        /* <DEDUP_REMOVED lines=11> */
[C---:B------:R-:W-:Y:S02]  /*3ff90*/  @!P4 IADD3.X R13, R25.reuse, UR60, R13, P0, P1 ;  /* 0x0000003c190dcc10 */ /* 0x040fe400087e240d */
[----:B------:R-:W-:Y:S02]  /*3ffa0*/  ISETP.LT.OR P4, PT, R24, 0xaa, !P6 ;  /* 0x000000aa1800780c */ /* 0x000fe40007781670 */
[----:B-1----:R-:W-:Y:S02]  /*3ffb0*/  @!P5 IADD3 R10, P0, P1, R6, UR61, R10 ;  /* 0x0000003d060adc10 */ /* 0x002fe4000f91e00a */
[----:B------:R-:W-:Y:S02]  /*3ffc0*/  P2R R74, PR, RZ, 0x10 ;  /* 0x00000010ff4a7803 */ /* 0x000fe40000000000 */
[----:B------:R-:W-:Y:S02]  /*3ffd0*/  @!P5 IADD3.X R11, R25, UR60, R11, P0, P1 ;  /* 0x0000003c190bdc10 */ /* 0x000fe400087e240b */
[----:B------:R-:W-:-:S04]  /*3ffe0*/  ISETP.LT.OR P5, PT, R24, 0xaa, !P2 ;  /* 0x000000aa1800780c */ /* 0x000fc800057a1670 */
[----:B------:R-:W-:Y:S01]  /*3fff0*/  P2R R62, PR, RZ, 0x20 ;  /* 0x00000020ff3e7803 */ /* 0x000fe20000000000 */
[----:B------:R-:W0:Y:S02]  /*40000*/  @!P4 LDC.64 R8, c[0x0][0x5c0] ;  /* 0x00017000ff08cb82 */ /* 0x000e240000000a00 */
[----:B0-----:R-:W-:-:S04]  /*40010*/  @!P4 IADD3 R8, P0, P1, R6, UR61, R8 ;  /* 0x0000003d0608cc10 */ /* 0x001fc8000f91e008 */
        /* <DEDUP_REMOVED lines=9> */
[C---:B------:R-:W-:Y:S02]  /*400b0*/  ISETP.LT.OR P4, PT, R24.reuse, 0xa9, !P2 ;  /* 0x000000a91800780c */ /* 0x040fe40005781670 */
[----:B------:R-:W-:Y:S02]  /*400c0*/  ISETP.LT.OR P2, PT, R24, 0xa1, !P3 ;  /* 0x000000a11800780c */ /* 0x000fe40005f41670 */
[----:B------:R-:W-:Y:S02]  /*400d0*/  P2R R63, PR, RZ, 0x10 ;  /* 0x00000010ff3f7803 */ /* 0x000fe40000000000 */
[----:B------:R-:W-:-:S07]  /*400e0*/  P2R R61, PR, RZ, 0x4 ;  /* 0x00000004ff3d7803 */ /* 0x000fce0000000000 */
[----:B------:R-:W-:-:S04]  /*400f0*/  @!P4 IADD3 R49, P1, P0, R49, UR11, R6 ;  /* 0x0000000b3131cc10 */ /* 0x000fc8000f83e006 */
[--C-:B------:R-:W-:Y:S02]  /*40100*/  @!P4 IADD3.X R42, R42, UR10, R25.reuse, P1, P0 ;  /* 0x0000000a2a2acc10 */ /* 0x100fe40008fe0419 */
[--C-:B------:R-:W-:Y:S02]  /*40110*/  @!P5 IADD3 R51, P1, P0, R51, UR11, R6.reuse ;  /* 0x0000000b3333dc10 */ /* 0x100fe4000f83e006 */
[----:B------:R-:W-:Y:S02]  /*40120*/  LOP3.LUT P4, RZ, R0, 0x20000, RZ, 0xc0, !PT ;  /* 0x0002000000ff7812 */ /* 0x000fe4000788c0ff */
[----:B------:R-:W-:Y:S02]  /*40130*/  @!P5 IADD3.X R44, R44, UR10, R25, P1, P0 ;  /* 0x0000000a2c2cdc10 */ /* 0x000fe40008fe0419 */
[----:B------:R-:W-:-:S04]  /*40140*/  @!P2 IADD3 R53, P1, P0, R53, UR61, R6 ;  /* 0x0000003d3535ac10 */ /* 0x000fc8000f83e006 */
[----:B------:R-:W-:Y:S02]  /*40150*/  @!P2 IADD3.X R46, R46, UR60, R25, P1, P0 ;  /* 0x0000003c2e2eac10 */ /* 0x000fe40008fe0419 */
[----:B------:R-:W-:Y:S02]  /*40160*/  ISETP.LT.OR P1, PT, R24, 0xa2, !P3 ;  /* 0x000000a21800780c */ /* 0x000fe40005f21670 */
[----:B------:R-:W-:Y:S01]  /*40170*/  ISETP.NE.AND P2, PT, R3, RZ, PT ;  /* 0x000000ff0300720c */ /* 0x000fe20003f45270 */
[----:B--2---:R-:W-:Y:S01]  /*40180*/  FMUL R3, R36, UR4 ;  /* 0x0000000424037c20 */ /* 0x004fe20008400000 */
[----:B------:R-:W-:-:S09]  /*40190*/  P2R R60, PR, RZ, 0x2 ;  /* 0x00000002ff3c7803 */ /* 0x000fd20000000000 */
[----:B------:R-:W-:-:S04]  /*401a0*/  @!P1 IADD3 R55, P6, P0, R55, UR61, R6 ;  /* 0x0000003d37379c10 */ /* 0x000fc8000f8de006 */
[----:B------:R-:W-:Y:S02]  /*401b0*/  @!P1 IADD3.X R48, R48, UR60, R25, P6, P0 ;  /* 0x0000003c30309c10 */ /* 0x000fe4000b7e0419 */
[C---:B------:R-:W-:Y:S02]  /*401c0*/  ISETP.LT.OR P0, PT, R24.reuse, 0xa9, !P3 ;  /* 0x000000a91800780c */ /* 0x040fe40005f01670 */
[----:B------:R-:W-:Y:S02]  /*401d0*/  ISETP.LT.OR P3, PT, R24, 0xaa, !P3 ;  /* 0x000000aa1800780c */ /* 0x000fe40005f61670 */
[----:B------:R-:W-:Y:S02]  /*401e0*/  P2R R58, PR, RZ, 0x1 ;  /* 0x00000001ff3a7803 */ /* 0x000fe40000000000 */
[----:B------:R-:W-:-:S07]  /*401f0*/  F2FP.SATFINITE.E4M3.F32.PACK_AB_MERGE_C R39, RZ, R3, RZ ;  /* 0x00000003ff27723e */ /* 0x000fce00048070ff */
[--C-:B------:R-:W-:Y:S02]  /*40200*/  @!P0 IADD3 R57, P5, P6, R57, UR61, R6.reuse ;  /* 0x0000003d39398c10 */ /* 0x100fe4000febe006 */
[----:B------:R-:W-:Y:S02]  /*40210*/  P2R R56, PR, RZ, 0x8 ;  /* 0x00000008ff387803 */ /* 0x000fe40000000000 */
[--C-:B------:R-:W-:Y:S02]  /*40220*/  @!P0 IADD3.X R50, R50, UR60, R25.reuse, P5, P6 ;  /* 0x0000003c32328c10 */ /* 0x100fe4000afec419 */
[----:B------:R-:W-:Y:S02]  /*40230*/  @!P3 IADD3 R59, P1, P6, R59, UR61, R6 ;  /* 0x0000003d3b3bbc10 */ /* 0x000fe4000fe3e006 */
[----:B------:R-:W-:Y:S02]  /*40240*/  ISETP.NE.AND P5, PT, R34, RZ, PT ;  /* 0x000000ff2200720c */ /* 0x000fe40003fa5270 */
[----:B------:R-:W-:-:S02]  /*40250*/  @!P3 IADD3.X R52, R52, UR60, R25, P1, P6 ;  /* 0x0000003c3434bc10 */ /* 0x000fc40008fec419 */
[----:B------:R-:W-:-:S13]  /*40260*/  ISETP.LT.OR P6, PT, R24, 0xa1, !P4 ;  /* 0x000000a11800780c */ /* 0x000fda00067c1670 */
[----:B------:R-:W0:Y:S01]  /*40270*/  @!P6 LDC.64 R34, c[0x0][0x5c0] ;  /* 0x00017000ff22eb82 */ /* 0x000e220000000a00 */
[----:B---3--:R-:W-:Y:S02]  /*40280*/  FMUL R3, R78, UR4 ;  /* 0x000000044e037c20 */ /* 0x008fe40008400000 */
[----:B------:R-:W2:Y:S01]  /*40290*/  LDL.LU R78, [R1+0x708] ;  /* 0x00070800014e7983 */ /* 0x000ea20000300800 */
[----:B0-----:R-:W-:-:S05]  /*402a0*/  @!P6 IADD3 R34, P0, R6, R34, RZ ;  /* 0x000000220622e210 */ /* 0x001fca0007f1e0ff */
[----:B------:R-:W-:-:S05]  /*402b0*/  @!P6 IMAD.X R35, R25, 0x1, R35, P0 ;  /* 0x000000011923e824 */ /* 0x000fca00000e0623 */
[----:B------:R0:W-:Y:S01]  /*402c0*/  @!P6 STG.E.U8 desc[UR8][R34.64+0xa0], R39 ;  /* 0x0000a0272200e986 */ /* 0x0001e2000c101108 */
[----:B------:R-:W-:-:S13]  /*402d0*/  ISETP.LT.OR P6, PT, R24, 0xa2, !P4 ;  /* 0x000000a21800780c */ /* 0x000fda00067c1670 */
[----:B------:R-:W1:Y:S01]  /*402e0*/  @!P6 LDC.64 R36, c[0x0][0x5c0] ;  /* 0x00017000ff24eb82 */ /* 0x000e620000000a00 */
[----:B------:R-:W-:Y:S02]  /*402f0*/  ISETP.NE.AND P3, PT, R41, RZ, PT ;  /* 0x000000ff2900720c */ /* 0x000fe40003f65270 */
[----:B------:R-:W-:Y:S01]  /*40300*/  F2FP.SATFINITE.E4M3.F32.PACK_AB_MERGE_C R41, RZ, R3, RZ ;  /* 0x00000003ff29723e */ /* 0x000fe200048070ff */
[----:B-----5:R-:W-:Y:S02]  /*40310*/  FMUL R3, R77, UR4 ;  /* 0x000000044d037c20 */ /* 0x020fe40008400000 */
[----:B------:R-:W3:Y:S04]  /*40320*/  LDL.LU R77, [R1+0x70c] ;  /* 0x00070c00014d7983 */ /* 0x000ee80000300800 */
[----:B------:R-:W4:Y:S01]  /*40330*/  LDL.LU R80, [R1+0x710] ;  /* 0x0007100001507983 */ /* 0x000f220000300800 */
[----:B-1----:R-:W-:-:S05]  /*40340*/  @!P6 IADD3 R36, P0, R6, R36, RZ ;  /* 0x000000240624e210 */ /* 0x002fca0007f1e0ff */
[----:B------:R-:W-:Y:S01]  /*40350*/  @!P6 IMAD.X R37, R25, 0x1, R37, P0 ;  /* 0x000000011925e824 */ /* 0x000fe200000e0625 */
[----:B------:R-:W-:Y:S02]  /*40360*/  ISETP.NE.AND P0, PT, R43, RZ, PT ;  /* 0x000000ff2b00720c */ /* 0x000fe40003f05270 */
[----:B------:R-:W-:Y:S01]  /*40370*/  F2FP.SATFINITE.E4M3.F32.PACK_AB_MERGE_C R43, RZ, R3, RZ ;  /* 0x00000003ff2b723e */ /* 0x000fe200048070ff */
[----:B------:R-:W-:Y:S02]  /*40380*/  FMUL R3, R76, UR4 ;  /* 0x000000044c037c20 */ /* 0x000fe40008400000 */
[----:B------:R-:W5:Y:S03]  /*40390*/  LDL.LU R76, [R1+0x714] ;  /* 0x00071400014c7983 */ /* 0x000f660000300800 */
[----:B0-----:R-:W-:Y:S01]  /*403a0*/  F2FP.SATFINITE.E4M3.F32.PACK_AB_MERGE_C R39, RZ, R3, RZ ;  /* 0x00000003ff27723e */ /* 0x001fe200048070ff */
[----:B------:R-:W-:-:S02]  /*403b0*/  FMUL R3, R79, UR4 ;  /* 0x000000044f037c20 */ /* 0x000fc40008400000 */
[----:B------:R-:W5:Y:S04]  /*403c0*/  LDL.LU R79, [R1+0x718] ;  /* 0x00071800014f7983 */ /* 0x000f680000300800 */
[----:B------:R0:W-:Y:S02]  /*403d0*/  @!P6 STG.E.U8 desc[UR8][R36.64+0xa1], R41 ;  /* 0x0000a1292400e986 */ /* 0x0001e4000c101108 */
[----:B0-----:R-:W-:Y:S01]  /*403e0*/  F2FP.SATFINITE.E4M3.F32.PACK_AB_MERGE_C R37, RZ, R3, RZ ;  /* 0x00000003ff25723e */ /* 0x001fe200048070ff */
[----:B------:R-:W-:Y:S02]  /*403f0*/  FMUL R3, R75, UR4 ;  /* 0x000000044b037c20 */ /* 0x000fe40008400000 */
[----:B------:R-:W5:Y:S01]  /*40400*/  LDL.LU R75, [R1+0x71c] ;  /* 0x00071c00014b7983 */ /* 0x000f620000300800 */
[----:B------:R-:W-:-:S13]  /*40410*/  ISETP.LT.OR P6, PT, R24, 0xa9, !P4 ;  /* 0x000000a91800780c */ /* 0x000fda00067c1670 */
[----:B------:R-:W0:Y:S01]  /*40420*/  @!P6 LDC.64 R34, c[0x0][0x5c0] ;  /* 0x00017000ff22eb82 */ /* 0x000e220000000a00 */
[----:B------:R-:W-:Y:S01]  /*40430*/  P2R R54, PR, RZ, 0x8 ;  /* 0x00000008ff367803 */ /* 0x000fe20000000000 */
[----:B------:R-:W-:Y:S04]  /*40440*/  @!P2 STG.E.U8 desc[UR8][R32.64+0xa0], R43 ;  /* 0x0000a02b2000a986 */ /* 0x000fe8000c101108 */
[----:B------:R1:W-:Y:S02]  /*40450*/  @!P5 STG.E.U8 desc[UR8][R30.64+0xa1], R39 ;  /* 0x0000a1271e00d986 */ /* 0x0003e4000c101108 */
[----:B-1----:R-:W-:Y:S02]  /*40460*/  F2FP.SATFINITE.E4M3.F32.PACK_AB_MERGE_C R31, RZ, R3, RZ ;  /* 0x00000003ff1f723e */ /* 0x002fe400048070ff */
[----:B0-----:R-:W-:-:S05]  /*40470*/  @!P6 IADD3 R34, P3, R6, R34, RZ ;  /* 0x000000220622e210 */ /* 0x001fca0007f7e0ff */
[----:B------:R-:W-:-:S05]  /*40480*/  @!P6 IMAD.X R35, R25, 0x1, R35, P3 ;  /* 0x000000011923e824 */ /* 0x000fca00018e0623 */
[----:B------:R0:W-:Y:S01]  /*40490*/  @!P6 STG.E.U8 desc[UR8][R34.64+0xa8], R37 ;  /* 0x0000a8252200e986 */ /* 0x0001e2000c101108 */
[----:B------:R-:W-:-:S13]  /*404a0*/  ISETP.LT.OR P6, PT, R24, 0xaa, !P4 ;  /* 0x000000aa1800780c */ /* 0x000fda00067c1670 */
[----:B------:R-:W1:Y:S01]  /*404b0*/  @!P6 LDC.64 R32, c[0x0][0x5c0] ;  /* 0x00017000ff20eb82 */ /* 0x000e620000000a00 */
[----:B------:R-:W-:Y:S02]  /*404c0*/  ISETP.NE.AND P3, PT, R54, RZ, PT ;  /* 0x000000ff3600720c */ /* 0x000fe40003f65270 */
[----:B-1----:R-:W-:-:S05]  /*404d0*/  @!P6 IADD3 R32, P4, R6, R32, RZ ;  /* 0x000000200620e210 */ /* 0x002fca0007f9e0ff */
[----:B------:R-:W-:-:S05]  /*404e0*/  @!P6 IMAD.X R33, R25, 0x1, R33, P4 ;  /* 0x000000011921e824 */ /* 0x000fca00020e0621 */
[----:B------:R1:W-:Y:S01]  /*404f0*/  @!P6 STG.E.U8 desc[UR8][R32.64+0xa9], R31 ;  /* 0x0000a91f2000e986 */ /* 0x0003e2000c101108 */
[----:B--2---:R-:W-:-:S03]  /*40500*/  FMUL R3, R78, UR4 ;  /* 0x000000044e037c20 */ /* 0x004fc60008400000 */
[----:B------:R-:W2:Y:S02]  /*40510*/  LDL.LU R78, [R1+0x720] ;  /* 0x00072000014e7983 */ /* 0x000ea40000300800 */
[----:B------:R-:W-:-:S05]  /*40520*/  F2FP.SATFINITE.E4M3.F32.PACK_AB_MERGE_C R39, RZ, R3, RZ ;  /* 0x00000003ff27723e */ /* 0x000fca00048070ff */
[----:B------:R-:W-:Y:S01]  /*40530*/  @!P3 STG.E.U8 desc[UR8][R28.64+0xa8], R39 ;  /* 0x0000a8271c00b986 */ /* 0x000fe2000c101108 */
[----:B---3--:R-:W-:-:S03]  /*40540*/  FMUL R3, R77, UR4 ;  /* 0x000000044d037c20 */ /* 0x008fc60008400000 */
[----:B------:R-:W3:Y:S02]  /*40550*/  LDL.LU R77, [R1+0x724] ;  /* 0x00072400014d7983 */ /* 0x000ee40000300800 */
[----:B0-----:R-:W-:Y:S01]  /*40560*/  F2FP.SATFINITE.E4M3.F32.PACK_AB_MERGE_C R35, RZ, R3, RZ ;  /* 0x00000003ff23723e */ /* 0x001fe200048070ff */
[----:B----4-:R-:W-:-:S05]  /*40570*/  FMUL R3, R80, UR4 ;  /* 0x0000000450037c20 */ /* 0x010fca0008400000 */
[----:B------:R-:W-:Y:S01]  /*40580*/  F2FP.SATFINITE.E4M3.F32.PACK_AB_MERGE_C R37, RZ, R3, RZ ;  /* 0x00000003ff25723e */ /* 0x000fe200048070ff */
[----:B-----5:R-:W-:Y:S02]  /*40590*/  FMUL R3, R76, UR4 ;  /* 0x000000044c037c20 */ /* 0x020fe40008400000 */
[----:B------:R-:W4:Y:S04]  /*405a0*/  LDL.LU R76, [R1+0x728] ;  /* 0x00072800014c7983 */ /* 0x000f280000300800 */
[----:B------:R-:W5:Y:S01]  /*405b0*/  LDL.LU R81, [R1+0x72c] ;  /* 0x00072c0001517983 */ /* 0x000f620000300800 */
[----:B-1----:R-:W-:Y:S01]  /*405c0*/  F2FP.SATFINITE.E4M3.F32.PACK_AB_MERGE_C R31, RZ, R3, RZ ;  /* 0x00000003ff1f723e */ /* 0x002fe200048070ff */
[----:B------:R-:W-:Y:S02]  /*405d0*/  FMUL R3, R79, UR4 ;  /* 0x000000044f037c20 */ /* 0x000fe40008400000 */
[----:B------:R-:W5:Y:S04]  /*405e0*/  LDL.LU R80, [R1+0x730] ;  /* 0x0007300001507983 */ /* 0x000f680000300800 */
[----:B------:R0:W-:Y:S02]  /*405f0*/  @!P0 STG.E.U8 desc[UR8][R26.64+0xa9], R35 ;  /* 0x0000a9231a008986 */ /* 0x0001e4000c101108 */
[----:B0-----:R-:W-:Y:S01]  /*40600*/  F2FP.SATFINITE.E4M3.F32.PACK_AB_MERGE_C R27, RZ, R3, RZ ;  /* 0x00000003ff1b723e */ /* 0x001fe200048070ff */
[----:B------:R-:W-:-:S02]  /*40610*/  FMUL R3, R75, UR4 ;  /* 0x000000044b037c20 */ /* 0x000fc40008400000 */
[----:B------:R-:W5:Y:S01]  /*40620*/  LDL.LU R75, [R1+0x734] ;  /* 0x00073400014b7983 */ /* 0x000f620000300800 */
[----:B------:R-:W-:Y:S02]  /*40630*/  ISETP.NE.AND P2, PT, R68, RZ, PT ;  /* 0x000000ff4400720c */ /* 0x000fe40003f45270 */
[----:B------:R-:W-:-:S11]  /*40640*/  ISETP.NE.AND P1, PT, R66, RZ, PT ;  /* 0x000000ff4200720c */ /* 0x000fd60003f25270 */
[----:B------:R-:W0:Y:S01]  /*40650*/  @!P2 LDC.64 R32, c[0x0][0x5c0] ;  /* 0x00017000ff20ab82 */ /* 0x000e220000000a00 */
[----:B------:R-:W-:Y:S02]  /*40660*/  ISETP.NE.AND P6, PT, R67, RZ, PT ;  /* 0x000000ff4300720c */ /* 0x000fe40003fc5270 */
[----:B------:R-:W-:Y:S01]  /*40670*/  ISETP.NE.AND P5, PT, R69, RZ, PT ;  /* 0x000000ff4500720c */ /* 0x000fe20003fa5270 */
[----:B------:R-:W-:Y:S10]  /*40680*/  @!P1 STG.E.U8 desc[UR8][R22.64+0xa0], R37 ;  /* 0x0000a02516009986 */ /* 0x000ff4000c101108 */
[----:B------:R1:W-:Y:S01]  /*40690*/  @!P6 STG.E.U8 desc[UR8][R20.64+0xa1], R31 ;  /* 0x0000a11f1400e986 */ /* 0x0003e2000c101108 */
[----:B0-----:R-:W-:-:S05]  /*406a0*/  @!P2 IADD3 R28, P6, R45, R32, RZ ;  /* 0x000000202d1ca210 */ /* 0x001fca0007fde0ff */
[----:B------:R-:W-:Y:S02]  /*406b0*/  @!P2 IMAD.X R29, R38, 0x1, R33, P6 ;  /* 0x00000001261da824 */ /* 0x000fe400030e0621 */
[----:B------:R-:W0:Y:S01]  /*406c0*/  @!P5 LDC.64 R32, c[0x0][0x5c0] ;  /* 0x00017000ff20db82 */ /* 0x000e220000000a00 */
[----:B------:R-:W-:Y:S02]  /*406d0*/  ISETP.NE.AND P4, PT, R70, RZ, PT ;  /* 0x000000ff4600720c */ /* 0x000fe40003f85270 */
[----:B-1----:R-:W-:Y:S01]  /*406e0*/  F2FP.SATFINITE.E4M3.F32.PACK_AB_MERGE_C R31, RZ, R3, RZ ;  /* 0x00000003ff1f723e */ /* 0x002fe200048070ff */
[----:B------:R1:W-:Y:S01]  /*406f0*/  @!P2 STG.E.U8 desc[UR8][R28.64+0xa0], R27 ;  /* 0x0000a01b1c00a986 */ /* 0x0003e2000c101108 */
[----:B0-----:R-:W-:-:S05]  /*40700*/  @!P5 IADD3 R22, P6, R47, R32, RZ ;  /* 0x000000202f16d210 */ /* 0x001fca0007fde0ff */
[----:B------:R-:W-:-:S05]  /*40710*/  @!P5 IMAD.X R23, R40, 0x1, R33, P6 ;  /* 0x000000012817d824 */ /* 0x000fca00030e0621 */
[----:B------:R0:W-:Y:S01]  /*40720*/  @!P5 STG.E.U8 desc[UR8][R22.64+0xa1], R31 ;  /* 0x0000a11f1600d986 */ /* 0x0001e2000c101108 */
[----:B------:R-:W-:Y:S02]  /*40730*/  ISETP.NE.AND P5, PT, R62, RZ, PT ;  /* 0x000000ff3e00720c */ /* 0x000fe40003fa5270 */
[----:B------:R-:W-:-:S11]  /*40740*/  ISETP.NE.AND P6, PT, R71, RZ, PT ;  /* 0x000000ff4700720c */ /* 0x000fd60003fc5270 */
[----:B-1----:R-:W1:Y:S01]  /*40750*/  @!P5 LDC.64 R28, c[0x0][0x5c0] ;  /* 0x00017000ff1cdb82 */ /* 0x002e620000000a00 */
[----:B--2---:R-:W-:Y:S02]  /*40760*/  FMUL R3, R78, UR4 ;  /* 0x000000044e037c20 */ /* 0x004fe40008400000 */
[----:B------:R-:W2:Y:S03]  /*40770*/  LDL.LU R78, [R1+0x738] ;  /* 0x00073800014e7983 */ /* 0x000ea60000300800 */
[----:B------:R-:W-:-:S05]  /*40780*/  F2FP.SATFINITE.E4M3.F32.PACK_AB_MERGE_C R33, RZ, R3, RZ ;  /* 0x00000003ff21723e */ /* 0x000fca00048070ff */
[----:B------:R1:W-:Y:S01]  /*40790*/  @!P4 STG.E.U8 desc[UR8][R18.64+0xa8], R33 ;  /* 0x0000a8211200c986 */ /* 0x0003e2000c101108 */
[----:B------:R-:W-:-:S13]  /*407a0*/  ISETP.NE.AND P4, PT, R63, RZ, PT ;  /* 0x000000ff3f00720c */ /* 0x000fda0003f85270 */
[----:B------:R-:W0:Y:S01]  /*407b0*/  @!P4 LDC.64 R20, c[0x0][0x5c0] ;  /* 0x00017000ff14cb82 */ /* 0x000e220000000a00 */
[----:B---3--:R-:W-:Y:S02]  /*407c0*/  FMUL R3, R77, UR4 ;  /* 0x000000044d037c20 */ /* 0x008fe40008400000 */
[----:B------:R-:W3:Y:S03]  /*407d0*/  LDL.LU R77, [R1+0x73c] ;  /* 0x00073c00014d7983 */ /* 0x000ee60000300800 */
[----:B------:R-:W-:Y:S01]  /*407e0*/  F2FP.SATFINITE.E4M3.F32.PACK_AB_MERGE_C R27, RZ, R3, RZ ;  /* 0x00000003ff1b723e */ /* 0x000fe200048070ff */
[----:B------:R-:W3:Y:S04]  /*407f0*/  LDL.LU R79, [R1+0x740] ;  /* 0x00074000014f7983 */ /* 0x000ee80000300800 */
[----:B------:R1:W-:Y:S01]  /*40800*/  @!P6 STG.E.U8 desc[UR8][R16.64+0xa9], R27 ;  /* 0x0000a91b1000e986 */ /* 0x0003e2000c101108 */
[----:B0-----:R-:W-:Y:S01]  /*40810*/  @!P4 IADD3 R20, P6, R49, R20, RZ ;  /* 0x000000143114c210 */ /* 0x001fe20007fde0ff */
[----:B----4-:R-:W-:-:S02]  /*40820*/  FMUL R3, R76, UR4 ;  /* 0x000000044c037c20 */ /* 0x010fc40008400000 */
[----:B------:R-:W4:Y:S03]  /*40830*/  LDL.LU R76, [R1+0x744] ;  /* 0x00074400014c7983 */ /* 0x000f260000300800 */
[----:B------:R-:W-:Y:S01]  /*40840*/  F2FP.SATFINITE.E4M3.F32.PACK_AB_MERGE_C R23, RZ, R3, RZ ;  /* 0x00000003ff17723e */ /* 0x000fe200048070ff */
[----:B-----5:R-:W-:Y:S01]  /*40850*/  FMUL R3, R81, UR4 ;  /* 0x0000000451037c20 */ /* 0x020fe20008400000 */
[----:B------:R-:W-:Y:S01]  /*40860*/  @!P4 IMAD.X R21, R42, 0x1, R21, P6 ;  /* 0x000000012a15c824 */ /* 0x000fe200030e0615 */
[----:B-1----:R-:W-:-:S03]  /*40870*/  @!P5 IADD3 R18, P6, R51, R28, RZ ;  /* 0x0000001c3312d210 */ /* 0x002fc60007fde0ff */
[----:B------:R-:W-:Y:S01]  /*40880*/  F2FP.SATFINITE.E4M3.F32.PACK_AB_MERGE_C R27, RZ, R3, RZ ;  /* 0x00000003ff1b723e */ /* 0x000fe200048070ff */
[----:B------:R-:W-:Y:S01]  /*40890*/  FMUL R3, R80, UR4 ;  /* 0x0000000450037c20 */ /* 0x000fe20008400000 */
[----:B------:R-:W-:-:S04]  /*408a0*/  @!P5 IMAD.X R19, R44, 0x1, R29, P6 ;  /* 0x000000012c13d824 */ /* 0x000fc800030e061d */
[----:B------:R-:W-:Y:S01]  /*408b0*/  F2FP.SATFINITE.E4M3.F32.PACK_AB_MERGE_C R29, RZ, R3, RZ ;  /* 0x00000003ff1d723e */ /* 0x000fe200048070ff */
[----:B------:R-:W-:Y:S02]  /*408c0*/  FMUL R3, R75, UR4 ;  /* 0x000000044b037c20 */ /* 0x000fe40008400000 */
[----:B------:R-:W5:Y:S01]  /*408d0*/  LDL.LU R75, [R1+0x748] ;  /* 0x00074800014b7983 */ /* 0x000f620000300800 */
[----:B------:R-:W-:-:S03]  /*408e0*/  ISETP.NE.AND P2, PT, R61, RZ, PT ;  /* 0x000000ff3d00720c */ /* 0x000fc60003f45270 */
[----:B------:R0:W-:Y:S01]  /*408f0*/  @!P4 STG.E.U8 desc[UR8][R20.64+0xa8], R23 ;  /* 0x0000a8171400c986 */ /* 0x0001e2000c101108 */
[----:B------:R-:W-:-:S03]  /*40900*/  ISETP.NE.AND P4, PT, R64, RZ, PT ;  /* 0x000000ff4000720c */ /* 0x000fc60003f85270 */
[----:B------:R1:W-:Y:S01]  /*40910*/  @!P5 STG.E.U8 desc[UR8][R18.64+0xa9], R27 ;  /* 0x0000a91b1200d986 */ /* 0x0003e2000c101108 */
[----:B------:R-:W-:-:S05]  /*40920*/  ISETP.NE.AND P5, PT, R72, RZ, PT ;  /* 0x000000ff4800720c */ /* 0x000fca0003fa5270 */
[----:B------:R-:W1:Y:S01]  /*40930*/  @!P2 LDC.64 R16, c[0x0][0x5c0] ;  /* 0x00017000ff10ab82 */ /* 0x000e620000000a00 */
[----:B0-----:R-:W-:-:S07]  /*40940*/  F2FP.SATFINITE.E4M3.F32.PACK_AB_MERGE_C R21, RZ, R3, RZ ;  /* 0x00000003ff15723e */ /* 0x001fce00048070ff */
[----:B------:R-:W-:Y:S04]  /*40950*/  @!P5 STG.E.U8 desc[UR8][R14.64+0xa0], R29 ;  /* 0x0000a01d0e00d986 */ /* 0x000fe8000c101108 */
[----:B------:R0:W-:Y:S01]  /*40960*/  @!P4 STG.E.U8 desc[UR8][R12.64+0xa1], R21 ;  /* 0x0000a1150c00c986 */ /* 0x0001e2000c101108 */
[----:B-1----:R-:W-:-:S05]  /*40970*/  @!P2 IADD3 R16, P5, R53, R16, RZ ;  /* 0x000000103510a210 */ /* 0x002fca0007fbe0ff */
[----:B------:R-:W-:Y:S02]  /*40980*/  @!P2 IMAD.X R17, R46, 0x1, R17, P5 ;  /* 0x000000012e11a824 */ /* 0x000fe400028e0611 */
[----:B--2---:R-:W-:Y:S02]  /*40990*/  FMUL R3, R78, UR4 ;  /* 0x000000044e037c20 */ /* 0x004fe40008400000 */
[----:B------:R-:W2:Y:S03]  /*409a0*/  LDL.LU R78, [R1+0x74c] ;  /* 0x00074c00014e7983 */ /* 0x000ea60000300800 */
[----:B------:R-:W-:-:S05]  /*409b0*/  F2FP.SATFINITE.E4M3.F32.PACK_AB_MERGE_C R19, RZ, R3, RZ ;  /* 0x00000003ff13723e */ /* 0x000fca00048070ff */
[----:B------:R1:W-:Y:S01]  /*409c0*/  @!P2 STG.E.U8 desc[UR8][R16.64+0xa0], R19 ;  /* 0x0000a0131000a986 */ /* 0x0003e2000c101108 */
[----:B---3--:R-:W-:-:S03]  /*409d0*/  FMUL R3, R77, UR4 ;  /* 0x000000044d037c20 */ /* 0x008fc60008400000 */
[----:B------:R-:W3:Y:S02]  /*409e0*/  LDL.LU R77, [R1+0x750] ;  /* 0x00075000014d7983 */ /* 0x000ee40000300800 */
[----:B0-----:R-:W-:Y:S01]  /*409f0*/  F2FP.SATFINITE.E4M3.F32.PACK_AB_MERGE_C R21, RZ, R3, RZ ;  /* 0x00000003ff15723e */ /* 0x001fe200048070ff */
[----:B------:R-:W-:Y:S01]  /*40a00*/  FMUL R3, R79, UR4 ;  /* 0x000000044f037c20 */ /* 0x000fe20008400000 */
[----:B----4-:R-:W-:Y:S02]  /*40a10*/  FMUL R12, R76, UR4 ;  /* 0x000000044c0c7c20 */ /* 0x010fe40008400000 */
[----:B------:R-:W4:Y:S02]  /*40a20*/  LDL.LU R76, [R1+0x754] ;  /* 0x00075400014c7983 */ /* 0x000f240000300800 */
[----:B-1----:R-:W-:Y:S01]  /*40a30*/  F2FP.SATFINITE.E4M3.F32.PACK_AB_MERGE_C R17, RZ, R3, RZ ;  /* 0x00000003ff11723e */ /* 0x002fe200048070ff */
[----:B-----5:R-:W-:Y:S02]  /*40a40*/  FMUL R3, R75, UR4 ;  /* 0x000000044b037c20 */ /* 0x020fe40008400000 */
[----:B------:R-:W5:Y:S01]  /*40a50*/  LDL.LU R75, [R1+0x758] ;  /* 0x00075800014b7983 */ /* 0x000f620000300800 */
[----:B------:R-:W-:-:S13]  /*40a60*/  ISETP.NE.AND P1, PT, R60, RZ, PT ;  /* 0x000000ff3c00720c */ /* 0x000fda0003f25270 */
[----:B------:R-:W0:Y:S01]  /*40a70*/  @!P1 LDC.64 R22, c[0x0][0x5c0] ;  /* 0x00017000ff169b82 */ /* 0x000e220000000a00 */
[----:B------:R-:W-:Y:S02]  /*40a80*/  ISETP.NE.AND P0, PT, R58, RZ, PT ;  /* 0x000000ff3a00720c */ /* 0x000fe40003f05270 */
[----:B------:R-:W-:Y:S02]  /*40a90*/  ISETP.NE.AND P3, PT, R56, RZ, PT ;  /* 0x000000ff3800720c */ /* 0x000fe40003f65270 */
[----:B------:R-:W-:Y:S02]  /*40aa0*/  ISETP.NE.AND P4, PT, R65, RZ, PT ;  /* 0x000000ff4100720c */ /* 0x000fe40003f85270 */
[----:B------:R-:W-:-:S09]  /*40ab0*/  ISETP.NE.AND P5, PT, R73, RZ, PT ;  /* 0x000000ff4900720c */ /* 0x000fd20003fa5270 */
[----:B------:R-:W1:Y:S01]  /*40ac0*/  @!P3 LDC.64 R26, c[0x0][0x5c0] ;  /* 0x00017000ff1abb82 */ /* 0x000e620000000a00 */
[----:B0-----:R-:W-:-:S05]  /*40ad0*/  @!P1 IADD3 R14, P2, R55, R22, RZ ;  /* 0x00000016370e9210 */ /* 0x001fca0007f5e0ff */
[----:B------:R-:W-:Y:S02]  /*40ae0*/  @!P1 IMAD.X R15, R48, 0x1, R23, P2 ;  /* 0x00000001300f9824 */ /* 0x000fe400010e0617 */
[----:B------:R-:W0:Y:S01]  /*40af0*/  @!P0 LDC.64 R22, c[0x0][0x5c0] ;  /* 0x00017000ff168b82 */ /* 0x000e220000000a00 */
[----:B------:R-:W-:Y:S02]  /*40b00*/  ISETP.NE.AND P6, PT, R74, RZ, PT ;  /* 0x000000ff4a00720c */ /* 0x000fe40003fc5270 */
[----:B------:R1:W-:Y:S01]  /*40b10*/  @!P1 STG.E.U8 desc[UR8][R14.64+0xa1], R21 ;  /* 0x0000a1150e009986 */ /* 0x0003e2000c101108 */
[----:B------:R-:W-:Y:S02]  /*40b20*/  F2FP.SATFINITE.E4M3.F32.PACK_AB_MERGE_C R19, RZ, R12, RZ ;  /* 0x0000000cff13723e */ /* 0x000fe400048070ff */
[----:B------:R-:W-:Y:S01]  /*40b30*/  ISETP.LT.OR P1, PT, R24, 0xa1, !P4 ;  /* 0x000000a11800780c */ /* 0x000fe20006721670 */
[----:B------:R-:W-:Y:S01]  /*40b40*/  @!P5 STG.E.U8 desc[UR8][R10.64+0xa8], R17 ;  /* 0x0000a8110a00d986 */ /* 0x000fe2000c101108 */
[----:B-1----:R-:W-:-:S02]  /*40b50*/  F2FP.SATFINITE.E4M3.F32.PACK_AB_MERGE_C R21, RZ, R3, RZ ;  /* 0x00000003ff15723e */ /* 0x002fc400048070ff */
[----:B0-----:R-:W-:-:S05]  /*40b60*/  @!P0 IADD3 R12, P2, R57, R22, RZ ;  /* 0x00000016390c8210 */ /* 0x001fca0007f5e0ff */
[----:B------:R-:W-:Y:S01]  /*40b70*/  @!P0 IMAD.X R13, R50, 0x1, R23, P2 ;  /* 0x00000001320d8824 */ /* 0x000fe200010e0617 */
[----:B------:R-:W-:Y:S01]  /*40b80*/  ISETP.LT.OR P2, PT, R24, 0xa2, !P4 ;  /* 0x000000a21800780c */ /* 0x000fe20006741670 */
[----:B------:R0:W-:Y:S02]  /*40b90*/  @!P6 STG.E.U8 desc[UR8][R8.64+0xa9], R19 ;  /* 0x0000a9130800e986 */ /* 0x0001e4000c101108 */
[----:B------:R-:W1:Y:S02]  /*40ba0*/  @!P1 LDC.64 R22, c[0x0][0x5c0] ;  /* 0x00017000ff169b82 */ /* 0x000e640000000a00 */
[----:B------:R2:W-:Y:S01]  /*40bb0*/  @!P0 STG.E.U8 desc[UR8][R12.64+0xa8], R21 ;  /* 0x0000a8150c008986 */ /* 0x0005e2000c101108 */
[----:B------:R-:W-:-:S05]  /*40bc0*/  @!P3 IADD3 R14, P0, R59, R26, RZ ;  /* 0x0000001a3b0eb210 */ /* 0x000fca0007f1e0ff */
[----:B------:R-:W-:Y:S02]  /*40bd0*/  @!P3 IMAD.X R15, R52, 0x1, R27, P0 ;  /* 0x00000001340fb824 */ /* 0x000fe400000e061b */
[----:B------:R-:W1:Y:S01]  /*40be0*/  @!P2 LDC.64 R26, c[0x0][0x5c0] ;  /* 0x00017000ff1aab82 */ /* 0x000e620000000a00 */
[--C-:B0-----:R-:W-:Y:S02]  /*40bf0*/  @!P1 IMAD.MOV.U32 R8, RZ, RZ, R6.reuse ;  /* 0x000000ffff089224 */ /* 0x101fe400078e0006 */
[----:B------:R-:W-:Y:S02]  /*40c00*/  @!P1 IMAD.MOV.U32 R9, RZ, RZ, R25 ;  /* 0x000000ffff099224 */ /* 0x000fe400078e0019 */
[----:B------:R-:W-:Y:S02]  /*40c10*/  @!P2 IMAD.MOV.U32 R10, RZ, RZ, R6 ;  /* 0x000000ffff0aa224 */ /* 0x000fe400078e0006 */
[----:B------:R-:W-:-:S04]  /*40c20*/  @!P1 IMAD.WIDE.U32 R8, R4, 0x180, R8 ;  /* 0x0000018004089825 */ /* 0x000fc800078e0008 */
[----:B------:R-:W-:Y:S02]  /*40c30*/  @!P2 IMAD.MOV.U32 R11, RZ, RZ, R25 ;  /* 0x000000ffff0ba224 */ /* 0x000fe400078e0019 */
[----:B--2---:R-:W-:Y:S01]  /*40c40*/  @!P1 IMAD R12, R5, 0x180, RZ ;  /* 0x00000180050c9824 */ /* 0x004fe200078e02ff */
[----:B------:R-:W-:Y:S01]  /*40c50*/  ISETP.LT.OR P0, PT, R24, 0xa9, !P4 ;  /* 0x000000a91800780c */ /* 0x000fe20006701670 */
[----:B------:R-:W-:Y:S01]  /*40c60*/  @!P2 IMAD.WIDE.U32 R10, R4, 0x180, R10 ;  /* 0x00000180040aa825 */ /* 0x000fe200078e000a */
[----:B------:R-:W-:Y:S02]  /*40c70*/  ISETP.LT.OR P4, PT, R24, 0xaa, !P4 ;  /* 0x000000aa1800780c */ /* 0x000fe40006781670 */
[----:B------:R-:W-:-:S09]  /*40c80*/  LOP3.LUT P6, RZ, R0, 0x400000, RZ, 0xc0, !PT ;  /* 0x0040000000ff7812 */ /* 0x000fd200078cc0ff */
[----:B------:R-:W0:Y:S08]  /*40c90*/  @!P0 LDC.64 R18, c[0x0][0x5c0] ;  /* 0x00017000ff128b82 */ /* 0x000e300000000a00 */
[----:B------:R-:W2:Y:S01]  /*40ca0*/  @!P4 LDC.64 R20, c[0x0][0x5c0] ;  /* 0x00017000ff14cb82 */ /* 0x000ea20000000a00 */
[----:B------:R-:W-:Y:S01]  /*40cb0*/  BSSY B1, `(.L_x_117) ;  /* 0x000001e000017945 */ /* 0x000fe20003800000 */
[----:B------:R-:W-:-:S05]  /*40cc0*/  FMUL R3, R78, UR4 ;  /* 0x000000044e037c20 */ /* 0x000fca0008400000 */
[----:B------:R-:W-:-:S05]  /*40cd0*/  F2FP.SATFINITE.E4M3.F32.PACK_AB_MERGE_C R17, RZ, R3, RZ ;  /* 0x00000003ff11723e */ /* 0x000fca00048070ff */
[----:B------:R4:W-:Y:S01]  /*40ce0*/  @!P3 STG.E.U8 desc[UR8][R14.64+0xa9], R17 ;  /* 0x0000a9110e00b986 */ /* 0x0009e2000c101108 */
[----:B-1----:R-:W-:-:S04]  /*40cf0*/  @!P1 IADD3 R8, P3, R8, R22, RZ ;  /* 0x0000001608089210 */ /* 0x002fc80007f7e0ff */
[----:B------:R-:W-:Y:S01]  /*40d00*/  @!P1 IADD3.X R9, R23, R9, R12, P3, !PT ;  /* 0x0000000917099210 */ /* 0x000fe20001ffe40c */
[----:B------:R-:W-:Y:S01]  /*40d10*/  @!P2 IMAD R12, R5, 0x180, RZ ;  /* 0x00000180050ca824 */ /* 0x000fe200078e02ff */
[----:B------:R-:W-:-:S04]  /*40d20*/  @!P2 IADD3 R10, P3, R10, R26, RZ ;  /* 0x0000001a0a0aa210 */ /* 0x000fc80007f7e0ff */
[----:B------:R-:W-:Y:S01]  /*40d30*/  @!P2 IADD3.X R11, R27, R11, R12, P3, !PT ;  /* 0x0000000b1b0ba210 */ /* 0x000fe20001ffe40c */
[----:B---3--:R-:W-:-:S05]  /*40d40*/  FMUL R3, R77, UR4 ;  /* 0x000000044d037c20 */ /* 0x008fca0008400000 */
[----:B------:R-:W-:-:S05]  /*40d50*/  F2FP.SATFINITE.E4M3.F32.PACK_AB_MERGE_C R13, RZ, R3, RZ ;  /* 0x00000003ff0d723e */ /* 0x000fca00048070ff */
[----:B------:R1:W-:Y:S01]  /*40d60*/  @!P1 STG.E.U8 desc[UR8][R8.64+0xa0], R13 ;  /* 0x0000a00d08009986 */ /* 0x0003e2000c101108 */
[----:B------:R-:W-:Y:S01]  /*40d70*/  ISETP.LT.OR P1, PT, R24, 0xa1, !P6 ;  /* 0x000000a11800780c */ /* 0x000fe20007721670 */
[----:B----4-:R-:W-:-:S05]  /*40d80*/  FMUL R3, R76, UR4 ;  /* 0x000000044c037c20 */ /* 0x010fca0008400000 */
[----:B------:R-:W-:-:S05]  /*40d90*/  F2FP.SATFINITE.E4M3.F32.PACK_AB_MERGE_C R15, RZ, R3, RZ ;  /* 0x00000003ff0f723e */ /* 0x000fca00048070ff */
[----:B------:R1:W-:Y:S01]  /*40da0*/  @!P2 STG.E.U8 desc[UR8][R10.64+0xa1], R15 ;  /* 0x0000a10f0a00a986 */ /* 0x0003e2000c101108 */
[----:B-----5:R-:W-:-:S05]  /*40db0*/  FMUL R3, R75, UR4 ;  /* 0x000000044b037c20 */ /* 0x020fca0008400000 */
[----:B------:R-:W-:Y:S01]  /*40dc0*/  F2FP.SATFINITE.E4M3.F32.PACK_AB_MERGE_C R3, RZ, R3, RZ ;  /* 0x00000003ff03723e */ /* 0x000fe200048070ff */
[----:B012---:R-:W-:Y:S06]  /*40dd0*/  @P1 BRA `(.L_x_118) ;  /* 0x00000000002c1947 */ /* 0x007fec0003800000 */
        /* <DEDUP_REMOVED lines=11> */
.L_x_118:
[----:B------:R-:W-:Y:S05]  /*40e90*/  BSYNC B1 ;  /* 0x0000000000017941 */ /* 0x000fea0003800000 */
.L_x_117:
[----:B0-----:R-:W2:Y:S04]  /*40ea0*/  LDL.LU R8, [R1+0x760] ;  /* 0x0007600001087983 */ /* 0x001ea80000300800 */
[----:B------:R-:W3:Y:S04]  /*40eb0*/  LDL.LU R16, [R1+0x764] ;  /* 0x0007640001107983 */ /* 0x000ee80000300800 */
[----:B------:R-:W4:Y:S01]  /*40ec0*/  LDL.LU R3, [R1+0x75c] ;  /* 0x00075c0001037983 */ /* 0x000f220000300800 */
[--C-:B------:R-:W-:Y:S01]  /*40ed0*/  @!P0 IMAD.MOV.U32 R9, RZ, RZ, R25.reuse ;  /* 0x000000ffff098224 */ /* 0x100fe200078e0019 */
[----:B------:R-:W-:Y:S01]  /*40ee0*/  ISETP.LT.OR P1, PT, R24, 0xa2, !P6 ;  /* 0x000000a21800780c */ /* 0x000fe20007721670 */
[----:B------:R-:W-:Y:S01]  /*40ef0*/  @!P4 IMAD.MOV.U32 R10, RZ, RZ, R6 ;  /* 0x000000ffff0ac224 */ /* 0x000fe200078e0006 */
[----:B------:R-:W-:Y:S01]  /*40f00*/  BSSY B1, `(.L_x_119) ;  /* 0x000001d000017945 */ /* 0x000fe20003800000 */
[----:B------:R-:W-:-:S02]  /*40f10*/  @!P4 IMAD.MOV.U32 R11, RZ, RZ, R25 ;  /* 0x000000ffff0bc224 */ /* 0x000fc400078e0019 */
[----:B------:R-:W-:Y:S02]  /*40f20*/  @!P4 IMAD R15, R5, 0x180, RZ ;  /* 0x00000180050fc824 */ /* 0x000fe400078e02ff */
[----:B------:R-:W-:-:S04]  /*40f30*/  @!P4 IMAD.WIDE.U32 R12, R4, 0x180, R10 ;  /* 0x00000180040cc825 */ /* 0x000fc800078e000a */
[----:B------:R-:W-:Y:S01]  /*40f40*/  @!P0 IMAD R11, R5, 0x180, RZ ;  /* 0x00000180050b8824 */ /* 0x000fe200078e02ff */
[----:B------:R-:W-:-:S04]  /*40f50*/  @!P4 IADD3 R12, P3, R12, R20, RZ ;  /* 0x000000140c0cc210 */ /* 0x000fc80007f7e0ff */
[----:B------:R-:W-:Y:S01]  /*40f60*/  @!P4 IADD3.X R13, R21, R13, R15, P3, !PT ;  /* 0x0000000d150dc210 */ /* 0x000fe20001ffe40f */
[----:B--2---:R-:W-:Y:S01]  /*40f70*/  FMUL R14, R8, UR4 ;  /* 0x00000004080e7c20 */ /* 0x004fe20008400000 */
[----:B------:R-:W-:-:S04]  /*40f80*/  @!P0 IMAD.MOV.U32 R8, RZ, RZ, R6 ;  /* 0x000000ffff088224 */ /* 0x000fc800078e0006 */
[----:B------:R-:W-:Y:S01]  /*40f90*/  @!P0 IMAD.WIDE.U32 R8, R4, 0x180, R8 ;  /* 0x0000018004088825 */ /* 0x000fe200078e0008 */
[----:B------:R-:W-:-:S03]  /*40fa0*/  F2FP.SATFINITE.E4M3.F32.PACK_AB_MERGE_C R15, RZ, R14, RZ ;  /* 0x0000000eff0f723e */ /* 0x000fc600048070ff */
[----:B----4-:R-:W-:Y:S01]  /*40fb0*/  FMUL R3, R3, UR4 ;  /* 0x0000000403037c20 */ /* 0x010fe20008400000 */
[----:B------:R-:W-:Y:S01]  /*40fc0*/  @!P0 IADD3 R10, P2, R8, R18, RZ ;  /* 0x00000012080a8210 */ /* 0x000fe20007f5e0ff */
[----:B---3--:R-:W-:-:S03]  /*40fd0*/  FMUL R8, R16, UR4 ;  /* 0x0000000410087c20 */ /* 0x008fc60008400000 */
[----:B------:R-:W-:Y:S02]  /*40fe0*/  F2FP.SATFINITE.E4M3.F32.PACK_AB_MERGE_C R3, RZ, R3, RZ ;  /* 0x00000003ff03723e */ /* 0x000fe400048070ff */
[----:B------:R-:W-:Y:S02]  /*40ff0*/  @!P0 IADD3.X R11, R19, R9, R11, P2, !PT ;  /* 0x00000009130b8210 */ /* 0x000fe400017fe40b */
[----:B------:R-:W-:Y:S01]  /*41000*/  F2FP.SATFINITE.E4M3.F32.PACK_AB_MERGE_C R17, RZ, R8, RZ ;  /* 0x00000008ff11723e */ /* 0x000fe200048070ff */
[----:B------:R-:W-:Y:S06]  /*41010*/  @P1 BRA `(.L_x_120) ;  /* 0x00000000002c1947 */ /* 0x000fec0003800000 */
        /* <DEDUP_REMOVED lines=11> */
.L_x_120:
[----:B------:R-:W-:Y:S05]  /*410d0*/  BSYNC B1 ;  /* 0x0000000000017941 */ /* 0x000fea0003800000 */
.L_x_119:
[----:B0-----:R-:W2:Y:S04]  /*410e0*/  LDL.LU R3, [R1+0x768] ;  /* 0x0007680001037983 */ /* 0x001ea80000300800 */
[----:B------:R-:W3:Y:S01]  /*410f0*/  LDL.LU R8, [R1+0x76c] ;  /* 0x00076c0001087983 */ /* 0x000ee20000300800 */
[C---:B------:R-:W-:Y:S01]  /*41100*/  ISETP.LT.OR P1, PT, R24.reuse, 0xa9, !P6 ;  /* 0x000000a91800780c */ /* 0x040fe20007721670 */
[----:B------:R-:W-:Y:S02]  /*41110*/  BSSY B1, `(.L_x_121) ;  /* 0x0000012000017945 */ /* 0x000fe40003800000 */
[----:B------:R0:W-:Y:S01]  /*41120*/  @!P0 STG.E.U8 desc[UR8][R10.64+0xa8], R15 ;  /* 0x0000a80f0a008986 */ /* 0x0001e2000c101108 */
[----:B------:R-:W-:-:S03]  /*41130*/  ISETP.LT.OR P0, PT, R24, 0xaa, !P6 ;  /* 0x000000aa1800780c */ /* 0x000fc60007701670 */
[----:B------:R0:W-:Y:S01]  /*41140*/  @!P4 STG.E.U8 desc[UR8][R12.64+0xa9], R17 ;  /* 0x0000a9110c00c986 */ /* 0x0001e2000c101108 */
[----:B--2---:R-:W-:Y:S01]  /*41150*/  FMUL R3, R3, UR4 ;  /* 0x0000000403037c20 */ /* 0x004fe20008400000 */
[----:B---3--:R-:W-:-:S04]  /*41160*/  FMUL R14, R8, UR4 ;  /* 0x00000004080e7c20 */ /* 0x008fc80008400000 */
[----:B------:R-:W-:Y:S01]  /*41170*/  F2FP.SATFINITE.E4M3.F32.PACK_AB_MERGE_C R3, RZ, R3, RZ ;  /* 0x00000003ff03723e */ /* 0x000fe200048070ff */
[----:B0-----:R-:W-:Y:S06]  /*41180*/  @P1 BRA `(.L_x_122) ;  /* 0x0000000000281947 */ /* 0x001fec0003800000 */
[----:B------:R-:W-:Y:S01]  /*41190*/  IMAD.MOV.U32 R24, RZ, RZ, R6 ;  /* 0x000000ffff187224 */ /* 0x000fe200078e0006 */
[----:B------:R-:W-:Y:S01]  /*411a0*/  ULDC.64 UR14, c[0x0][0x5c0] ;  /* 0x00017000000e7ab9 */ /* 0x000fe20000000a00 */
        /* <DEDUP_REMOVED lines=8> */
.L_x_122:
[----:B------:R-:W-:Y:S05]  /*41230*/  BSYNC B1 ;  /* 0x0000000000017941 */ /* 0x000fea0003800000 */
.L_x_121:
[----:B0-----:R-:W-:Y:S01]  /*41240*/  F2FP.SATFINITE.E4M3.F32.PACK_AB_MERGE_C R3, RZ, R14, RZ ;  /* 0x0000000eff03723e */ /* 0x001fe200048070ff */
[----:B------:R-:W-:Y:S06]  /*41250*/  @P0 BRA `(.L_x_36) ;  /* 0x0000000000280947 */ /* 0x000fec0003800000 */
        /* <DEDUP_REMOVED lines=10> */
.L_x_36:
[----:B------:R-:W-:Y:S05]  /*41300*/  BSYNC B0 ;  /* 0x0000000000007941 */ /* 0x000fea0003800000 */
.L_x_32:
[----:B0-----:R-:W4:Y:S04]  /*41310*/  LDL.LU R5, [R1+0x78c] ;  /* 0x00078c0001057983 */ /* 0x001f280000300800 */
[----:B------:R-:W4:Y:S01]  /*41320*/  LDL.LU R4, [R1+0x790] ;  /* 0x0007900001047983 */ /* 0x000f220000300800 */
[----:B------:R-:W-:Y:S01]  /*41330*/  ULDC UR14, c[0x0][0xc] ;  /* 0x00000300000e7ab9 */ /* 0x000fe20000000800 */
[----:B------:R-:W-:Y:S01]  /*41340*/  ULDC UR15, c[0x0][0x10] ;  /* 0x00000400000f7ab9 */ /* 0x000fe20000000800 */
[----:B--23-5:R-:W4:Y:S01]  /*41350*/  LDC R3, c[0x0][0x14] ;  /* 0x00000500ff037b82 */ /* 0x02cf220000000800 */
[----:B------:R-:W-:Y:S01]  /*41360*/  UIMAD.WIDE.U32 UR14, UR14, UR15, URZ ;  /* 0x0000000f0e0e72a5 */ /* 0x000fe2000f8e003f */
[----:B------:R0:W5:Y:S01]  /*41370*/  LDL R28, [R1+0x40] ;  /* 0x00004000011c7983 */ /* 0x0001620000100800 */
[----:B------:R-:W-:-:S04]  /*41380*/  UMOV UR13, 0xffffffff ;  /* 0xffffffff000d7882 */ /* 0x000fc80000000000 */
[----:B----4-:R-:W-:-:S04]  /*41390*/  IMAD.WIDE.U32 R4, R3, UR14, R4 ;  /* 0x0000000e03047c25 */ /* 0x010fc8000f8e0004 */
[----:B------:R-:W-:Y:S01]  /*413a0*/  IMAD R3, R3, UR15, RZ ;  /* 0x0000000f03037c24 */ /* 0x000fe2000f8e02ff */
[----:B------:R-:W-:Y:S01]  /*413b0*/  ULDC.64 UR14, c[0x0][0x650] ;  /* 0x00019400000e7ab9 */ /* 0x000fe20000000a00 */
[----:B------:R-:W-:Y:S01]  /*413c0*/  IMAD.MOV.U32 R21, RZ, RZ, R4 ;  /* 0x000000ffff157224 */ /* 0x000fe200078e0004 */
[----:B------:R-:W-:Y:S01]  /*413d0*/  ISETP.GE.U32.AND P0, PT, R4, UR14, PT ;  /* 0x0000000e04007c0c */ /* 0x000fe2000bf06070 */
[--C-:B-1----:R-:W-:Y:S01]  /*413e0*/  IMAD.IADD R22, R5, 0x1, R3.reuse ;  /* 0x0000000105167824 */ /* 0x102fe200078e0203 */
[----:B------:R-:W-:Y:S01]  /*413f0*/  PRMT R3, RZ, 0x7610, R3 ;  /* 0x00007610ff037816 */ /* 0x000fe20000000003 */
[----:B------:R-:W-:Y:S02]  /*41400*/  IMAD.MOV.U32 R5, RZ, RZ, -0x1 ;  /* 0xffffffffff057424 */ /* 0x000fe400078e00ff */
[----:B------:R-:W-:Y:S01]  /*41410*/  IMAD.U32 R4, RZ, RZ, UR13 ;  /* 0x0000000dff047e24 */ /* 0x000fe2000f8e00ff */
[----:B------:R0:W-:Y:S01]  /*41420*/  STL [R1+0x78c], R22 ;  /* 0x00078c1601007387 */ /* 0x0001e20000100800 */
[----:B------:R-:W-:-:S03]  /*41430*/  ISETP.GE.U32.AND.EX P0, PT, R22, UR15, PT, P0 ;  /* 0x0000000f16007c0c */ /* 0x000fc6000bf06100 */
[----:B------:R0:W-:Y:S04]  /*41440*/  STL [R1+0x780], R5 ;  /* 0x0007800501007387 */ /* 0x0001e80000100800 */
[----:B------:R0:W-:Y:S04]  /*41450*/  STL [R1+0x790], R21 ;  /* 0x0007901501007387 */ /* 0x0001e80000100800 */
[----:B------:R0:W-:Y:S02]  /*41460*/  STL [R1+0x778], R4 ;  /* 0x0007780401007387 */ /* 0x0001e40000100800 */
[----:B------:R-:W-:Y:S05]  /*41470*/  @P0 BRA `(.L_x_123) ;  /* 0x0000000400840947 */ /* 0x000fea0003800000 */
[----:B------:R-:W1:Y:S01]  /*41480*/  S2R R16, SR_CTAID.X ;  /* 0x0000000000107919 */ /* 0x000e620000002500 */
[----:B------:R-:W2:Y:S01]  /*41490*/  LDC.64 R10, c[0x0][0x628] ;  /* 0x00018a00ff0a7b82 */ /* 0x000ea20000000a00 */
[----:B------:R-:W-:Y:S01]  /*414a0*/  ULDC UR13, c[0x0][0x150] ;  /* 0x00005400000d7ab9 */ /* 0x000fe20000000800 */
[----:B------:R-:W-:Y:S01]  /*414b0*/  IMAD.MOV.U32 R8, RZ, RZ, R21 ;  /* 0x000000ffff087224 */ /* 0x000fe200078e0015 */
[----:B------:R-:W3:Y:S01]  /*414c0*/  S2R R18, SR_CTAID.Y ;  /* 0x0000000000127919 */ /* 0x000ee20000002600 */
[----:B------:R-:W-:-:S04]  /*414d0*/  IMAD.MOV.U32 R9, RZ, RZ, R22 ;  /* 0x000000ffff097224 */ /* 0x000fc800078e0016 */
[----:B------:R-:W4:Y:S08]  /*414e0*/  LDC R19, c[0x0][0x144] ;  /* 0x00005100ff137b82 */ /* 0x000f300000000800 */
[----:B------:R-:W0:Y:S08]  /*414f0*/  LDC R12, c[0x0][0x630] ;  /* 0x00018c00ff0c7b82 */ /* 0x000e300000000800 */
[----:B------:R-:W0:Y:S01]  /*41500*/  LDC.64 R14, c[0x0][0x620] ;  /* 0x00018800ff0e7b82 */ /* 0x000e220000000a00 */
[----:B--2---:R-:W-:-:S04]  /*41510*/  ISETP.NE.U32.AND P0, PT, R10, RZ, PT ;  /* 0x000000ff0a00720c */ /* 0x004fc80003f05070 */
[----:B------:R-:W-:Y:S02]  /*41520*/  ISETP.NE.AND.EX P0, PT, R11, RZ, PT, P0 ;  /* 0x000000ff0b00720c */ /* 0x000fe40003f05300 */
[----:B-1----:R-:W-:-:S05]  /*41530*/  I2FP.F32.U32 R3, R16 ;  /* 0x0000001000037245 */ /* 0x002fca0000201000 */
[----:B------:R-:W-:-:S04]  /*41540*/  FMUL R3, R3, UR13 ;  /* 0x0000000d03037c20 */ /* 0x000fc80008400000 */
[----:B------:R1:W2:Y:S02]  /*41550*/  F2I.U32.TRUNC.NTZ R17, R3 ;  /* 0x0000000300117305 */ /* 0x0002a4000020f000 */
[----:B---34-:R-:W-:Y:S05]  /*41560*/  @!P0 BRA `(.L_x_124) ;  /* 0x0000000000288947 */ /* 0x018fea0003800000 */
[----:B-1----:R-:W1:Y:S02]  /*41570*/  LDC R3, c[0x0][0x634] ;  /* 0x00018d00ff037b82 */ /* 0x002e640000000800 */
[----:B-1----:R-:W-:-:S05]  /*41580*/  IADD3 R3, P0, R21, R3, RZ ;  /* 0x0000000315037210 */ /* 0x002fca0007f1e0ff */
[----:B------:R-:W-:-:S04]  /*41590*/  IMAD.X R13, RZ, RZ, R22, P0 ;  /* 0x000000ffff0d7224 */ /* 0x000fc800000e0616 */
[----:B0-----:R-:W-:-:S04]  /*415a0*/  IMAD.WIDE.U32 R4, R13, R10, RZ ;  /* 0x0000000a0d047225 */ /* 0x001fc800078e00ff */
[----:B------:R-:W-:-:S04]  /*415b0*/  IMAD.WIDE.U32 R6, P0, R3, R11, R4 ;  /* 0x0000000b03067225 */ /* 0x000fc80007800004 */
[----:B------:R-:W-:-:S04]  /*415c0*/  IMAD.WIDE.U32 R4, R3, R10, RZ ;  /* 0x0000000a03047225 */ /* 0x000fc800078e00ff */
[----:B------:R-:W-:Y:S01]  /*415d0*/  IMAD.X R9, RZ, RZ, RZ, P0 ;  /* 0x000000ffff097224 */ /* 0x000fe200000e06ff */
[----:B------:R-:W-:Y:S01]  /*415e0*/  IADD3 RZ, P0, R5, R6, RZ ;  /* 0x0000000605ff7210 */ /* 0x000fe20007f1e0ff */
[----:B------:R-:W-:-:S04]  /*415f0*/  IMAD.MOV.U32 R8, RZ, RZ, R7 ;  /* 0x000000ffff087224 */ /* 0x000fc800078e0007 */
[----:B------:R-:W-:-:S08]  /*41600*/  IMAD.WIDE.U32.X R8, R13, R11, R8, P0 ;  /* 0x0000000b0d087225 */ /* 0x000fd000000e0408 */
.L_x_124:
[-CC-:B0-----:R-:W-:Y:S01]  /*41610*/  SHF.R.U64 R25, R8, R12.reuse, R9.reuse ;  /* 0x0000000c08197219 */ /* 0x181fe20000001209 */
[----:B------:R-:W0:Y:S01]  /*41620*/  LDC.64 R26, c[0x0][0x640] ;  /* 0x00019000ff1a7b82 */ /* 0x000e220000000a00 */
[----:B-1----:R-:W-:Y:S01]  /*41630*/  SHF.R.U32.HI R3, RZ, R12, R9 ;  /* 0x0000000cff037219 */ /* 0x002fe20000011609 */
[----:B------:R-:W-:Y:S01]  /*41640*/  IMAD.MOV.U32 R4, RZ, RZ, R21 ;  /* 0x000000ffff047224 */ /* 0x000fe200078e0015 */
[----:B------:R-:W-:Y:S01]  /*41650*/  IADD3 R7, P0, RZ, -R25, RZ ;  /* 0x80000019ff077210 */ /* 0x000fe20007f1e0ff */
[----:B------:R-:W-:Y:S01]  /*41660*/  IMAD.MOV.U32 R5, RZ, RZ, R22 ;  /* 0x000000ffff057224 */ /* 0x000fe200078e0016 */
[----:B------:R-:W-:Y:S01]  /*41670*/  ULDC UR13, c[0x0][0x154] ;  /* 0x00005500000d7ab9 */ /* 0x000fe20000000800 */
[----:B--2---:R-:W-:Y:S02]  /*41680*/  IMAD.MOV R17, RZ, RZ, -R17 ;  /* 0x000000ffff117224 */ /* 0x004fe400078e0a11 */
[----:B------:R-:W1:Y:S01]  /*41690*/  LDC R8, c[0x0][0x618] ;  /* 0x00018600ff087b82 */ /* 0x000e620000000800 */
[----:B------:R-:W-:-:S02]  /*416a0*/  IMAD.X R3, RZ, RZ, ~R3, P0 ;  /* 0x000000ffff037224 */ /* 0x000fc400000e0e03 */
[----:B------:R-:W-:-:S04]  /*416b0*/  IMAD.WIDE.U32 R4, R7, R14, R4 ;  /* 0x0000000e07047225 */ /* 0x000fc800078e0004 */
[----:B------:R-:W-:Y:S01]  /*416c0*/  IMAD R6, R3, R14, RZ ;  /* 0x0000000e03067224 */ /* 0x000fe200078e02ff */
[----:B------:R-:W2:Y:S01]  /*416d0*/  LDC R20, c[0x0][0x608] ;  /* 0x00018200ff147b82 */ /* 0x000ea20000000800 */
[----:B------:R-:W-:Y:S02]  /*416e0*/  IMAD R22, R19, R17, R16 ;  /* 0x0000001113167224 */ /* 0x000fe400078e0210 */
[----:B------:R-:W-:Y:S02]  /*416f0*/  IMAD R3, R7, R15, R6 ;  /* 0x0000000f07037224 */ /* 0x000fe400078e0206 */
[----:B------:R-:W-:Y:S02]  /*41700*/  IMAD.MOV.U32 R7, RZ, RZ, 0x1 ;  /* 0x00000001ff077424 */ /* 0x000fe400078e00ff */
[----:B------:R-:W-:Y:S01]  /*41710*/  IMAD.IADD R3, R5, 0x1, R3 ;  /* 0x0000000105037824 */ /* 0x000fe200078e0203 */
[----:B------:R-:W3:Y:S01]  /*41720*/  LDC R24, c[0x0][0x658] ;  /* 0x00019600ff187b82 */ /* 0x000ee20000000800 */
[----:B------:R-:W-:-:S02]  /*41730*/  I2FP.F32.U32 R5, R18 ;  /* 0x0000001200057245 */ /* 0x000fc40000201000 */
[----:B0-----:R-:W-:-:S03]  /*41740*/  ISETP.NE.U32.AND P0, PT, R26, RZ, PT ;  /* 0x000000ff1a00720c */ /* 0x001fc60003f05070 */
[----:B------:R-:W-:Y:S01]  /*41750*/  FMUL R6, R5, UR13 ;  /* 0x0000000d05067c20 */ /* 0x000fe20008400000 */
[----:B------:R-:W-:Y:S01]  /*41760*/  ISETP.NE.AND.EX P0, PT, R27, RZ, PT, P0 ;  /* 0x000000ff1b00720c */ /* 0x000fe20003f05300 */
[----:B------:R-:W0:Y:S01]  /*41770*/  LDC R15, c[0x0][0x148] ;  /* 0x00005200ff0f7b82 */ /* 0x000e220000000800 */
[-CC-:B-1----:R-:W-:Y:S01]  /*41780*/  SHF.R.U64 R12, R4, R8.reuse, R3.reuse ;  /* 0x00000008040c7219 */ /* 0x182fe20000001203 */
[----:B------:R1:W4:Y:S01]  /*41790*/  F2I.U32.TRUNC.NTZ R14, R6 ;  /* 0x00000006000e7305 */ /* 0x000322000020f000 */
[----:B------:R-:W-:Y:S01]  /*417a0*/  SHF.R.U32.HI R3, RZ, R8, R3 ;  /* 0x00000008ff037219 */ /* 0x000fe20000011603 */
[----:B------:R-:W-:-:S04]  /*417b0*/  IMAD.MOV.U32 R5, RZ, RZ, -0x1 ;  /* 0xffffffffff057424 */ /* 0x000fc800078e00ff */
[----:B------:R-:W0:Y:S01]  /*417c0*/  LDC R16, c[0x0][0x600] ;  /* 0x00018000ff107b82 */ /* 0x000e220000000800 */
[-CC-:B--2---:R-:W-:Y:S02]  /*417d0*/  SHF.R.U64 R10, R12, R20.reuse, R3.reuse ;  /* 0x000000140c0a7219 */ /* 0x184fe40000001203 */
[----:B------:R-:W-:-:S05]  /*417e0*/  SHF.R.U32.HI R3, RZ, R20, R3 ;  /* 0x00000014ff037219 */ /* 0x000fca0000011603 */
[----:B------:R-:W2:Y:S01]  /*417f0*/  LDC R19, c[0x0][0x648] ;  /* 0x00019200ff137b82 */ /* 0x000ea20000000800 */
[-C--:B---3--:R-:W-:Y:S02]  /*41800*/  SHF.L.U32 R4, R5, R24.reuse, RZ ;  /* 0x0000001805047219 */ /* 0x088fe400000006ff */
[-CC-:B------:R-:W-:Y:S02]  /*41810*/  SHF.R.U64 R13, R10, R24.reuse, R3.reuse ;  /* 0x000000180a0d7219 */ /* 0x180fe40000001203 */
[----:B------:R-:W-:Y:S02]  /*41820*/  SHF.R.U32.HI R5, RZ, R24, R3 ;  /* 0x00000018ff057219 */ /* 0x000fe40000011603 */
[----:B------:R-:W-:Y:S01]  /*41830*/  LOP3.LUT R17, RZ, R4, RZ, 0x33, !PT ;  /* 0x00000004ff117212 */ /* 0x000fe200078e33ff */
[----:B------:R-:W3:Y:S01]  /*41840*/  LDC R21, c[0x0][0x638] ;  /* 0x00018e00ff157b82 */ /* 0x000ee20000000800 */
[----:B------:R-:W-:Y:S01]  /*41850*/  SHF.L.U32 R24, R7, R24, RZ ;  /* 0x0000001807187219 */ /* 0x000fe200000006ff */
[----:B------:R-:W-:-:S06]  /*41860*/  IMAD.MOV.U32 R4, RZ, RZ, R13 ;  /* 0x000000ffff047224 */ /* 0x000fcc00078e000d */
[----:B------:R-:W0:Y:S01]  /*41870*/  LDC R23, c[0x0][0x610] ;  /* 0x00018400ff177b82 */ /* 0x000e220000000800 */
[----:B-1--4-:R-:W-:Y:S05]  /*41880*/  @!P0 BRA `(.L_x_125) ;  /* 0x0000000000288947 */ /* 0x012fea0003800000 */
[----:B------:R-:W1:Y:S02]  /*41890*/  LDC R4, c[0x0][0x64c] ;  /* 0x00019300ff047b82 */ /* 0x000e640000000800 */
[----:B-1----:R-:W-:-:S05]  /*418a0*/  IADD3 R3, P0, R13, R4, RZ ;  /* 0x000000040d037210 */ /* 0x002fca0007f1e0ff */
        /* <DEDUP_REMOVED lines=8> */
.L_x_125:
[----:B------:R-:W1:Y:S01]  /*41930*/  LDC R6, c[0x0][0x65c] ;  /* 0x00019700ff067b82 */ /* 0x000e620000000800 */
[----:B--2---:R-:W-:Y:S01]  /*41940*/  SHF.R.U64 R3, R4, R19, R5 ;  /* 0x0000001304037219 */ /* 0x004fe20000001205 */
[----:B0-----:R-:W-:Y:S01]  /*41950*/  VIADD R5, R16, 0xffffffff ;  /* 0xffffffff10057836 */ /* 0x001fe20000000000 */
[----:B------:R-:W-:Y:S01]  /*41960*/  LOP3.LUT R10, R10, R17, RZ, 0xc0, !PT ;  /* 0x000000110a0a7212 */ /* 0x000fe200078ec0ff */
[----:B------:R-:W-:Y:S01]  /*41970*/  IMAD.MOV R14, RZ, RZ, -R14 ;  /* 0x000000ffff0e7224 */ /* 0x000fe200078e0a0e */
[----:B------:R-:W-:Y:S01]  /*41980*/  R2UR UR13, R25 ;  /* 0x00000000190d72ca */ /* 0x000fe200000e0000 */
[----:B------:R-:W-:Y:S01]  /*41990*/  IMAD.MOV R4, RZ, RZ, -R3 ;  /* 0x000000ffff047224 */ /* 0x000fe200078e0a03 */
[----:B------:R-:W-:Y:S01]  /*419a0*/  LOP3.LUT R5, R12, R5, RZ, 0xc0, !PT ;  /* 0x000000050c057212 */ /* 0x000fe200078ec0ff */
[----:B------:R-:W-:Y:S02]  /*419b0*/  IMAD R3, R24, R3, R10 ;  /* 0x0000000318037224 */ /* 0x000fe400078e020a */
[----:B---3--:R-:W-:-:S04]  /*419c0*/  IMAD R4, R4, R21, R13 ;  /* 0x0000001504047224 */ /* 0x008fc800078e020d */
[----:B------:R-:W-:Y:S02]  /*419d0*/  IMAD R4, R4, R16, R5 ;  /* 0x0000001004047224 */ /* 0x000fe400078e0205 */
[----:B------:R-:W-:Y:S02]  /*419e0*/  IMAD.MOV.U32 R5, RZ, RZ, 0x1 ;  /* 0x00000001ff057424 */ /* 0x000fe400078e00ff */
[----:B------:R-:W-:-:S05]  /*419f0*/  IMAD.U32 R7, RZ, RZ, UR13 ;  /* 0x0000000dff077e24 */ /* 0x000fca000f8e00ff */
[----:B------:R2:W-:Y:S01]  /*41a00*/  STL [R1+0x778], R7 ;  /* 0x0007780701007387 */ /* 0x0005e20000100800 */
[----:B-1----:R-:W-:-:S13]  /*41a10*/  ISETP.NE.AND P0, PT, R6, 0x1, PT ;  /* 0x000000010600780c */ /* 0x002fda0003f05270 */
[----:B------:R-:W-:-:S04]  /*41a20*/  @P0 IMAD R22, R15, R14, R18 ;  /* 0x0000000e0f160224 */ /* 0x000fc800078e0212 */
[----:B------:R-:W-:-:S05]  /*41a30*/  IMAD R3, R3, R23, R22 ;  /* 0x0000001703037224 */ /* 0x000fca00078e0216 */
[----:B------:R-:W-:Y:S02]  /*41a40*/  SEL R6, R4, R3, !P0 ;  /* 0x0000000304067207 */ /* 0x000fe40004000000 */
[----:B-----5:R-:W-:Y:S02]  /*41a50*/  SEL R28, R3, R4, !P0 ;  /* 0x00000004031c7207 */ /* 0x020fe40004000000 */
[----:B------:R-:W-:Y:S01]  /*41a60*/  PRMT R3, R5, 0x7610, R3 ;  /* 0x0000761005037816 */ /* 0x000fe20000000003 */
[----:B------:R2:W-:Y:S04]  /*41a70*/  STL [R1+0x780], R6 ;  /* 0x0007800601007387 */ /* 0x0005e80000100800 */
[----:B------:R2:W-:Y:S02]  /*41a80*/  STL [R1+0x40], R28 ;  /* 0x0000401c01007387 */ /* 0x0005e40000100800 */
.L_x_123:
[----:B------:R-:W-:Y:S01]  /*41a90*/  UIMAD.WIDE.U32 UR14, UR12, -0x33333333, URZ ;  /* 0xcccccccd0c0e78a5 */ /* 0x000fe2000f8e003f */
[----:B------:R-:W-:Y:S01]  /*41aa0*/  LOP3.LUT P0, RZ, R3, 0xff, RZ, 0xc0, !PT ;  /* 0x000000ff03ff7812 */ /* 0x000fe2000780c0ff */
[----:B0----5:R-:W-:Y:S02]  /*41ab0*/  IMAD.MOV.U32 R4, RZ, RZ, R28 ;  /* 0x000000ffff047224 */ /* 0x021fe400078e001c */
[----:B------:R-:W-:-:S04]  /*41ac0*/  USHF.R.U32.HI UR14, URZ, 0x3, UR15 ;  /* 0x000000033f0e7899 */ /* 0x000fc8000801160f */
[----:B------:R-:W-:-:S06]  /*41ad0*/  UIMAD UR12, UR14, -0xa, UR12 ;  /* 0xfffffff60e0c78a4 */ /* 0x000fcc000f8e020c */
[----:B------:R-:W-:-:S05]  /*41ae0*/  IMAD.U32 R3, RZ, RZ, UR12 ;  /* 0x0000000cff037e24 */ /* 0x000fca000f8e00ff */
[----:B------:R0:W-:Y:S04]  /*41af0*/  STL [R1+0x774], R3 ;  /* 0x0007740301007387 */ /* 0x0001e80000100800 */
[----:B------:R0:W-:Y:S01]  /*41b00*/  STL [R1+0x77c], R4 ;  /* 0x00077c0401007387 */ /* 0x0001e20000100800 */
[----:B------:R-:W-:Y:S05]  /*41b10*/  @P0 BRA `(.L_x_126) ;  /* 0xfffffbf400e40947 */ /* 0x000fea000383ffff */
[----:B------:R-:W-:Y:S05]  /*41b20*/  EXIT ;  /* 0x000000000000794d */ /* 0x000fea0003800000 */
.L_x_4:
[----:B------:R-:W2:Y:S01]  /*41b30*/  LDL R17, [R1+0x790] ;  /* 0x0007900001117983 */ /* 0x000ea20000100800 */
[----:B------:R-:W-:-:S03]  /*41b40*/  ULDC.64 UR4, c[0x0][0x650] ;  /* 0x0001940000047ab9 */ /* 0x000fc60000000a00 */
[----:B------:R-:W3:Y:S01]  /*41b50*/  LDL R18, [R1+0x78c] ;  /* 0x00078c0001127983 */ /* 0x000ee20000100800 */
[----:B------:R-:W-:Y:S01]  /*41b60*/  PRMT R6, RZ, 0x7610, R6 ;  /* 0x00007610ff067816 */ /* 0x000fe20000000006 */
[----:B------:R-:W-:Y:S02]  /*41b70*/  IMAD.MOV.U32 R3, RZ, RZ, -0x1 ;  /* 0xffffffffff037424 */ /* 0x000fe400078e00ff */
[----:B------:R-:W-:Y:S02]  /*41b80*/  IMAD.MOV.U32 R2, RZ, RZ, -0x1 ;  /* 0xffffffffff027424 */ /* 0x000fe400078e00ff */
[----:B------:R-:W-:Y:S01]  /*41b90*/  IMAD.MOV.U32 R10, RZ, RZ, -0x1 ;  /* 0xffffffffff0a7424 */ /* 0x000fe200078e00ff */
[----:B--2---:R-:W-:-:S04]  /*41ba0*/  ISETP.GE.U32.AND P0, PT, R17, UR4, PT ;  /* 0x0000000411007c0c */ /* 0x004fc8000bf06070 */
[----:B---3--:R-:W-:-:S13]  /*41bb0*/  ISETP.GE.U32.AND.EX P0, PT, R18, UR5, PT, P0 ;  /* 0x0000000512007c0c */ /* 0x008fda000bf06100 */
[----:B------:R-:W-:Y:S05]  /*41bc0*/  @P0 BRA `(.L_x_127) ;  /* 0x0000000400640947 */ /* 0x000fea0003800000 */
[----:B------:R-:W0:Y:S01]  /*41bd0*/  LDC.64 R10, c[0x0][0x628] ;  /* 0x00018a00ff0a7b82 */ /* 0x000e220000000a00 */
[----:B------:R-:W-:Y:S02]  /*41be0*/  IMAD.MOV.U32 R8, RZ, RZ, R17 ;  /* 0x000000ffff087224 */ /* 0x000fe400078e0011 */
        /* <DEDUP_REMOVED lines=16> */
.L_x_128:
[--C-:B------:R-:W-:Y:S01]  /*41cf0*/  SHF.R.U64 R10, R8, R12, R9.reuse ;  /* 0x0000000c080a7219 */ /* 0x100fe20000001209 */
[----:B------:R-:W-:Y:S01]  /*41d00*/  IMAD.MOV.U32 R3, RZ, RZ, R18 ;  /* 0x000000ffff037224 */ /* 0x000fe200078e0012 */
[----:B------:R-:W-:Y:S01]  /*41d10*/  I2FP.F32.U32 R6, R4 ;  /* 0x0000000400067245 */ /* 0x000fe20000201000 */
[----:B------:R-:W0:Y:S01]  /*41d20*/  LDC R16, c[0x0][0x618] ;  /* 0x00018600ff107b82 */ /* 0x000e220000000800 */
[----:B------:R-:W-:Y:S01]  /*41d30*/  SHF.R.U32.HI R2, RZ, R12, R9 ;  /* 0x0000000cff027219 */ /* 0x000fe20000011609 */
[----:B------:R-:W-:Y:S01]  /*41d40*/  ULDC UR4, c[0x0][0x150] ;  /* 0x0000540000047ab9 */ /* 0x000fe20000000800 */
[----:B------:R-:W-:Y:S01]  /*41d50*/  IADD3 R5, P0, RZ, -R10, RZ ;  /* 0x8000000aff057210 */ /* 0x000fe20007f1e0ff */
[----:B------:R-:W-:Y:S01]  /*41d60*/  FMUL R9, R6, UR4 ;  /* 0x0000000406097c20 */ /* 0x000fe20008400000 */
[----:B------:R-:W-:-:S03]  /*41d70*/  ULDC UR4, c[0x0][0x154] ;  /* 0x0000550000047ab9 */ /* 0x000fc60000000800 */
[----:B------:R-:W1:Y:S01]  /*41d80*/  LDC.64 R18, c[0x0][0x640] ;  /* 0x00019000ff127b82 */ /* 0x000e620000000a00 */
[----:B------:R-:W-:Y:S01]  /*41d90*/  IMAD.X R7, RZ, RZ, ~R2, P0 ;  /* 0x000000ffff077224 */ /* 0x000fe200000e0e02 */
[----:B------:R-:W2:Y:S01]  /*41da0*/  F2I.U32.TRUNC.NTZ R9, R9 ;  /* 0x0000000900097305 */ /* 0x000ea2000020f000 */
[----:B------:R-:W-:Y:S02]  /*41db0*/  IMAD.MOV.U32 R2, RZ, RZ, R17 ;  /* 0x000000ffff027224 */ /* 0x000fe400078e0011 */
[-C--:B------:R-:W-:Y:S02]  /*41dc0*/  IMAD R6, R7, R14.reuse, RZ ;  /* 0x0000000e07067224 */ /* 0x080fe400078e02ff */
[C---:B------:R-:W-:Y:S01]  /*41dd0*/  IMAD.WIDE.U32 R2, R5.reuse, R14, R2 ;  /* 0x0000000e05027225 */ /* 0x040fe200078e0002 */
[----:B------:R-:W3:Y:S03]  /*41de0*/  LDC R11, c[0x0][0x144] ;  /* 0x00005100ff0b7b82 */ /* 0x000ee60000000800 */
[----:B------:R-:W-:-:S02]  /*41df0*/  IMAD R5, R5, R15, R6 ;  /* 0x0000000f05057224 */ /* 0x000fc400078e0206 */
[----:B------:R-:W-:Y:S02]  /*41e00*/  IMAD.MOV.U32 R6, RZ, RZ, -0x1 ;  /* 0xffffffffff067424 */ /* 0x000fe400078e00ff */
[----:B------:R-:W-:Y:S01]  /*41e10*/  IMAD.IADD R3, R3, 0x1, R5 ;  /* 0x0000000103037824 */ /* 0x000fe200078e0205 */
[----:B------:R-:W4:Y:S01]  /*41e20*/  LDC R12, c[0x0][0x608] ;  /* 0x00018200ff0c7b82 */ /* 0x000f220000000800 */
[----:B------:R-:W-:-:S03]  /*41e30*/  I2FP.F32.U32 R5, R0 ;  /* 0x0000000000057245 */ /* 0x000fc60000201000 */
[-C--:B0-----:R-:W-:Y:S01]  /*41e40*/  SHF.R.U64 R8, R2, R16.reuse, R3 ;  /* 0x0000001002087219 */ /* 0x081fe20000001203 */
[----:B--2---:R-:W-:Y:S01]  /*41e50*/  IMAD.MOV R2, RZ, RZ, -R9 ;  /* 0x000000ffff027224 */ /* 0x004fe200078e0a09 */
[----:B------:R-:W-:Y:S01]  /*41e60*/  SHF.R.U32.HI R3, RZ, R16, R3 ;  /* 0x00000010ff037219 */ /* 0x000fe20000011603 */
[----:B------:R-:W-:Y:S01]  /*41e70*/  FMUL R5, R5, UR4 ;  /* 0x0000000405057c20 */ /* 0x000fe20008400000 */
[----:B------:R-:W0:Y:S01]  /*41e80*/  LDC R7, c[0x0][0x658] ;  /* 0x00019600ff077b82 */ /* 0x000e220000000800 */
[----:B-1----:R-:W-:-:S04]  /*41e90*/  ISETP.NE.U32.AND P0, PT, R18, RZ, PT ;  /* 0x000000ff1200720c */ /* 0x002fc80003f05070 */
[----:B------:R-:W-:-:S03]  /*41ea0*/  ISETP.NE.AND.EX P0, PT, R19, RZ, PT, P0 ;  /* 0x000000ff1300720c */ /* 0x000fc60003f05300 */
[----:B------:R-:W1:Y:S01]  /*41eb0*/  LDC R15, c[0x0][0x148] ;  /* 0x00005200ff0f7b82 */ /* 0x000e620000000800 */
[----:B---3--:R-:W-:Y:S02]  /*41ec0*/  IMAD R16, R11, R2, R4 ;  /* 0x000000020b107224 */ /* 0x008fe400078e0204 */
[----:B------:R-:W-:-:S05]  /*41ed0*/  IMAD.MOV.U32 R4, RZ, RZ, 0x1 ;  /* 0x00000001ff047424 */ /* 0x000fca00078e00ff */
[----:B------:R-:W2:Y:S01]  /*41ee0*/  LDC R14, c[0x0][0x600] ;  /* 0x00018000ff0e7b82 */ /* 0x000ea20000000800 */
[-CC-:B----4-:R-:W-:Y:S02]  /*41ef0*/  SHF.R.U64 R11, R8, R12.reuse, R3.reuse ;  /* 0x0000000c080b7219 */ /* 0x190fe40000001203 */
[----:B------:R-:W-:Y:S02]  /*41f00*/  SHF.R.U32.HI R2, RZ, R12, R3 ;  /* 0x0000000cff027219 */ /* 0x000fe40000011603 */
[----:B------:R3:W4:Y:S03]  /*41f10*/  F2I.U32.TRUNC.NTZ R12, R5 ;  /* 0x00000005000c7305 */ /* 0x000726000020f000 */
[----:B------:R-:W1:Y:S01]  /*41f20*/  LDC R17, c[0x0][0x648] ;  /* 0x00019200ff117b82 */ /* 0x000e620000000800 */
[-C--:B0-----:R-:W-:Y:S02]  /*41f30*/  SHF.R.U64 R13, R11, R7.reuse, R2 ;  /* 0x000000070b0d7219 */ /* 0x081fe40000001202 */
[----:B------:R-:W-:-:S02]  /*41f40*/  SHF.L.U32 R6, R6, R7, RZ ;  /* 0x0000000706067219 */ /* 0x000fc400000006ff */
[-C--:B------:R-:W-:Y:S01]  /*41f50*/  SHF.R.U32.HI R3, RZ, R7.reuse, R2 ;  /* 0x00000007ff037219 */ /* 0x080fe20000011602 */
[----:B------:R-:W-:Y:S01]  /*41f60*/  IMAD.MOV.U32 R2, RZ, RZ, R13 ;  /* 0x000000ffff027224 */ /* 0x000fe200078e000d */
[----:B------:R-:W-:Y:S01]  /*41f70*/  SHF.L.U32 R21, R4, R7, RZ ;  /* 0x0000000704157219 */ /* 0x000fe200000006ff */
[----:B------:R-:W0:Y:S01]  /*41f80*/  LDC R20, c[0x0][0x638] ;  /* 0x00018e00ff147b82 */ /* 0x000e220000000800 */
[----:B------:R-:W-:-:S07]  /*41f90*/  LOP3.LUT R22, RZ, R6, RZ, 0x33, !PT ;  /* 0x00000006ff167212 */ /* 0x000fce00078e33ff */
        /* <DEDUP_REMOVED lines=12> */
.L_x_129:
[----:B------:R-:W3:Y:S01]  /*42060*/  LDC R4, c[0x0][0x65c] ;  /* 0x00019700ff047b82 */ /* 0x000ee20000000800 */
[----:B-1----:R-:W-:Y:S01]  /*42070*/  SHF.R.U64 R3, R2, R17, R3 ;  /* 0x0000001102037219 */ /* 0x002fe20000001203 */
[----:B--2---:R-:W-:Y:S01]  /*42080*/  VIADD R5, R14, 0xffffffff ;  /* 0xffffffff0e057836 */ /* 0x004fe20000000000 */
[----:B------:R-:W-:Y:S01]  /*42090*/  LOP3.LUT R2, R11, R22, RZ, 0xc0, !PT ;  /* 0x000000160b027212 */ /* 0x000fe200078ec0ff */
[----:B------:R-:W-:Y:S02]  /*420a0*/  IMAD.MOV R12, RZ, RZ, -R12 ;  /* 0x000000ffff0c7224 */ /* 0x000fe400078e0a0c */
[----:B------:R-:W-:Y:S01]  /*420b0*/  IMAD.MOV.U32 R6, RZ, RZ, 0x1 ;  /* 0x00000001ff067424 */ /* 0x000fe200078e00ff */
[----:B------:R-:W-:Y:S02]  /*420c0*/  LOP3.LUT R5, R8, R5, RZ, 0xc0, !PT ;  /* 0x0000000508057212 */ /* 0x000fe400078ec0ff */
[----:B---3--:R-:W-:Y:S01]  /*420d0*/  ISETP.NE.AND P0, PT, R4, 0x1, PT ;  /* 0x000000010400780c */ /* 0x008fe20003f05270 */
[----:B------:R-:W-:-:S02]  /*420e0*/  IMAD.MOV R4, RZ, RZ, -R3 ;  /* 0x000000ffff047224 */ /* 0x000fc400078e0a03 */
[----:B------:R-:W-:-:S10]  /*420f0*/  IMAD R3, R21, R3, R2 ;  /* 0x0000000315037224 */ /* 0x000fd400078e0202 */
[----:B------:R-:W-:Y:S02]  /*42100*/  @P0 IMAD R16, R15, R12, R0 ;  /* 0x0000000c0f100224 */ /* 0x000fe400078e0200 */
[----:B0-----:R-:W-:Y:S02]  /*42110*/  IMAD R0, R4, R20, R13 ;  /* 0x0000001404007224 */ /* 0x001fe400078e020d */
[----:B------:R-:W-:Y:S02]  /*42120*/  IMAD R3, R3, R23, R16 ;  /* 0x0000001703037224 */ /* 0x000fe400078e0210 */
[----:B------:R-:W-:-:S05]  /*42130*/  IMAD R0, R0, R14, R5 ;  /* 0x0000000e00007224 */ /* 0x000fca00078e0205 */
[----:B------:R-:W-:Y:S02]  /*42140*/  SEL R2, R0, R3, !P0 ;  /* 0x0000000300027207 */ /* 0x000fe40004000000 */
[----:B------:R-:W-:-:S07]  /*42150*/  SEL R3, R3, R0, !P0 ;  /* 0x0000000003037207 */ /* 0x000fce0004000000 */
.L_x_127:
[----:B------:R-:W-:-:S08]  /*42160*/  NOP ;  /* 0x0000000000007918 */ /* 0x000fd00000000000 */
[----:B------:R-:W0:-:S00]  /*42170*/  USETMAXREG.DEALLOC.CTAPOOL 0x18 ;  /* 0x00000018000079c8 */ /* 0x000e0000080e0500 */
[----:B------:R-:W-:-:S13]  /*42180*/  ISETP.NE.AND P0, PT, RZ, UR8, PT ;  /* 0x00000008ff007c0c */ /* 0x000fda000bf05270 */
[----:B------:R-:W-:Y:S05]  /*42190*/  @P0 EXIT ;  /* 0x000000000000094d */ /* 0x000fea0003800000 */
[----:B0-----:R-:W-:Y:S01]  /*421a0*/  LOP3.LUT P0, RZ, R6, 0xff, RZ, 0xc0, !PT ;  /* 0x000000ff06ff7812 */ /* 0x001fe2000780c0ff */
[----:B------:R-:W-:Y:S02]  /*421b0*/  IMAD.MOV.U32 R6, RZ, RZ, 0x1 ;  /* 0x00000001ff067424 */ /* 0x000fe400078e00ff */
[----:B------:R-:W-:-:S10]  /*421c0*/  IMAD.MOV.U32 R7, RZ, RZ, RZ ;  /* 0x000000ffff077224 */ /* 0x000fd400078e00ff */
[----:B------:R-:W-:Y:S05]  /*421d0*/  @!P0 BRA `(.L_x_130) ;  /* 0x0000000c005c8947 */ /* 0x000fea0003800000 */
[----:B------:R-:W2:Y:S01]  /*421e0*/  LDL R0, [R1+0x788] ;  /* 0x0007880001007983 */ /* 0x000ea20000100800 */
[----:B------:R-:W-:Y:S01]  /*421f0*/  ULDC UR5, c[0x0][0x658] ;  /* 0x0001960000057ab9 */ /* 0x000fe20000000800 */
[----:B------:R-:W-:Y:S01]  /*42200*/  UMOV UR7, 0xffffffff ;  /* 0xffffffff00077882 */ /* 0x000fe20000000000 */
[----:B------:R-:W-:Y:S01]  /*42210*/  ULDC UR6, c[0x0][0xc] ;  /* 0x0000030000067ab9 */ /* 0x000fe20000000800 */
[----:B------:R-:W0:Y:S01]  /*42220*/  S2R R4, SR_TID.X ;  /* 0x0000000000047919 */ /* 0x000e220000002100 */
[----:B------:R-:W-:Y:S01]  /*42230*/  UMOV UR9, 0x1 ;  /* 0x0000000100097882 */ /* 0x000fe20000000000 */
[----:B------:R-:W-:Y:S01]  /*42240*/  BSSY B0, `(.L_x_130) ;  /* 0x00000d0000007945 */ /* 0x000fe20003800000 */
[----:B------:R-:W-:Y:S01]  /*42250*/  USHF.L.U32 UR18, UR9, UR5, URZ ;  /* 0x0000000509127299 */ /* 0x000fe2000800063f */
[----:B------:R-:W-:Y:S01]  /*42260*/  IMAD.MOV.U32 R9, RZ, RZ, 0x1 ;  /* 0x00000001ff097424 */ /* 0x000fe200078e00ff */
[----:B------:R-:W-:Y:S01]  /*42270*/  ULDC UR4, c[0x0][0x600] ;  /* 0x0001800000047ab9 */ /* 0x000fe20000000800 */
[----:B------:R-:W-:Y:S01]  /*42280*/  IMAD.MOV.U32 R6, RZ, RZ, 0x1 ;  /* 0x00000001ff067424 */ /* 0x000fe200078e00ff */
[----:B------:R-:W-:Y:S01]  /*42290*/  UIADD3 UR4, UR4, -0x1, URZ ;  /* 0xffffffff04047890 */ /* 0x000fe2000fffe03f */
[----:B------:R-:W-:Y:S01]  /*422a0*/  IMAD.MOV.U32 R7, RZ, RZ, RZ ;  /* 0x000000ffff077224 */ /* 0x000fe200078e00ff */
[----:B------:R-:W-:Y:S01]  /*422b0*/  ULDC.64 UR22, c[0x0][0x198] ;  /* 0x0000660000167ab9 */ /* 0x000fe20000000a00 */
[----:B0-----:R-:W-:-:S02]  /*422c0*/  LOP3.LUT P2, RZ, R4, 0x7f, RZ, 0xc0, !PT ;  /* 0x0000007f04ff7812 */ /* 0x001fc4000784c0ff */
[----:B------:R-:W-:-:S04]  /*422d0*/  LOP3.LUT P0, RZ, R4, 0x1f, RZ, 0xc0, !PT ;  /* 0x0000001f04ff7812 */ /* 0x000fc8000780c0ff */
[----:B------:R-:W-:Y:S02]  /*422e0*/  PLOP3.LUT P0, PT, P0, P2, PT, 0x8a, 0x0 ;  /* 0x000000000000781c */ /* 0x000fe40000705172 */
[----:B--2---:R-:W-:Y:S02]  /*422f0*/  R2UR UR8, R0 ;  /* 0x00000000000872ca */ /* 0x004fe400000e0000 */
[----:B------:R-:W0:Y:S11]  /*42300*/  LDC R0, c[0x0][0x28c] ;  /* 0x0000a300ff007b82 */ /* 0x000e360000000800 */
[----:B------:R-:W-:-:S02]  /*42310*/  ULOP3.LUT UR24, UR8, 0x2, URZ, 0xfc, !UPT ;  /* 0x0000000208187892 */ /* 0x000fc4000f8efc3f */
[----:B------:R-:W-:-:S03]  /*42320*/  USHF.L.U32 UR8, UR7, UR5, URZ ;  /* 0x0000000507087299 */ /* 0x000fc6000800063f */
[----:B------:R-:W-:Y:S01]  /*42330*/  ULDC UR7, c[0x0][0x10] ;  /* 0x0000040000077ab9 */ /* 0x000fe20000000800 */
[----:B------:R-:W-:Y:S01]  /*42340*/  ULDC UR5, c[0x0][0x14] ;  /* 0x0000050000057ab9 */ /* 0x000fe20000000800 */
[----:B------:R-:W-:Y:S02]  /*42350*/  UIMAD.WIDE.U32 UR6, UR6, UR7, URZ ;  /* 0x00000007060672a5 */ /* 0x000fe4000f8e003f */
[----:B------:R-:W-:Y:S02]  /*42360*/  ULOP3.LUT UR17, URZ, UR8, URZ, 0x33, !UPT ;  /* 0x000000083f117292 */ /* 0x000fe4000f8e333f */
[----:B------:R-:W-:Y:S01]  /*42370*/  UIMAD.WIDE.U32 UR20, UR6, UR5, URZ ;  /* 0x00000005061472a5 */ /* 0x000fe2000f8e003f */
[----:B0-----:R-:W-:Y:S01]  /*42380*/  VIADD R0, R0, 0x1f ;  /* 0x0000001f00007836 */ /* 0x001fe20000000000 */
[----:B------:R-:W-:-:S04]  /*42390*/  UIMAD UR13, UR7, UR5, URZ ;  /* 0x00000005070d72a4 */ /* 0x000fc8000f8e023f */
[----:B------:R-:W-:Y:S01]  /*423a0*/  SHF.R.S32.HI R5, RZ, 0x1f, R0 ;  /* 0x0000001fff057819 */ /* 0x000fe20000011400 */
[----:B------:R-:W-:-:S03]  /*423b0*/  UIADD3 UR13, UR21, UR13, URZ ;  /* 0x0000000d150d7290 */ /* 0x000fc6000fffe03f */
[----:B------:R-:W-:-:S04]  /*423c0*/  LEA.HI R0, R5, R0, RZ, 0x5 ;  /* 0x0000000005007211 */ /* 0x000fc800078f28ff */
[----:B------:R-:W-:-:S05]  /*423d0*/  SHF.R.S32.HI R0, RZ, 0x5, R0 ;  /* 0x00000005ff007819 */ /* 0x000fca0000011400 */
[----:B------:R-:W-:-:S07]  /*423e0*/  VIADD R15, R0, 0x1 ;  /* 0x00000001000f7836 */ /* 0x000fce0000000000 */
.L_x_142:
[----:B------:R-:W-:-:S03]  /*423f0*/  UMOV UR5, 0xffffffff ;  /* 0xffffffff00057882 */ /* 0x000fc60000000000 */
[----:B------:R-:W-:Y:S05]  /*42400*/  BRA.DIV UR5, `(.L_x_131) ;  /* 0x0000001205ac7947 */ /* 0x000fea000b800000 */
[----:B------:R-:W-:-:S13]  /*42410*/  ELECT P1, URZ, PT ;  /* 0x00000000003f782f */ /* 0x000fda0003820000 */
.L_x_159:
[----:B------:R-:W0:Y:S01]  /*42420*/  LDC R4, c[0x0][0x28c] ;  /* 0x0000a300ff047b82 */ /* 0x000e220000000800 */
[----:B------:R-:W-:Y:S01]  /*42430*/  BSSY B1, `(.L_x_132) ;  /* 0x0000038000017945 */ /* 0x000fe20003800000 */
[----:B0-----:R-:W-:-:S13]  /*42440*/  ISETP.LT.OR P1, PT, R4, 0x1, !P1 ;  /* 0x000000010400780c */ /* 0x001fda0004f21670 */
[----:B------:R-:W-:Y:S05]  /*42450*/  @P1 BRA `(.L_x_133) ;  /* 0x0000000000d41947 */ /* 0x000fea0003800000 */
[----:B------:R-:W-:Y:S02]  /*42460*/  IMAD R2, R2, 0xb0, RZ ;  /* 0x000000b002027824 */ /* 0x000fe400078e02ff */
[----:B------:R-:W-:Y:S02]  /*42470*/  IMAD.SHL.U32 R3, R3, 0x200, RZ ;  /* 0x0000020003037824 */ /* 0x000fe400078e00ff */
[----:B------:R-:W-:Y:S02]  /*42480*/  IMAD.MOV.U32 R13, RZ, RZ, RZ ;  /* 0x000000ffff0d7224 */ /* 0x000fe400078e00ff */
[----:B------:R-:W-:Y:S02]  /*42490*/  IMAD.MOV.U32 R4, RZ, RZ, R15 ;  /* 0x000000ffff047224 */ /* 0x000fe400078e000f */
[----:B------:R-:W-:Y:S02]  /*424a0*/  IMAD.MOV.U32 R5, RZ, RZ, R6 ;  /* 0x000000ffff057224 */ /* 0x000fe400078e0006 */
[----:B------:R-:W-:-:S07]  /*424b0*/  IMAD.MOV.U32 R8, RZ, RZ, R7 ;  /* 0x000000ffff087224 */ /* 0x000fce00078e0007 */
.L_x_137:
[----:B------:R-:W0:Y:S01]  /*424c0*/  S2R R12, SR_CgaCtaId ;  /* 0x00000000000c7919 */ /* 0x000e220000008800 */
[----:B------:R-:W-:Y:S01]  /*424d0*/  MOV R11, 0x400 ;  /* 0x00000400000b7802 */ /* 0x000fe20000000f00 */
[----:B------:R-:W1:Y:S03]  /*424e0*/  @!P2 LDC R14, c[0x0][0x500] ;  /* 0x00014000ff0eab82 */ /* 0x000e660000000800 */
[----:B0-----:R-:W-:Y:S02]  /*424f0*/  LEA R17, R12, R11, 0x18 ;  /* 0x0000000b0c117211 */ /* 0x001fe400078ec0ff */
[----:B------:R-:W-:-:S03]  /*42500*/  SHF.L.U32 R12, R5, 0x1f, RZ ;  /* 0x0000001f050c7819 */ /* 0x000fc600000006ff */
[----:B------:R-:W-:-:S04]  /*42510*/  IMAD R11, R8, 0x8, R17 ;  /* 0x00000008080b7824 */ /* 0x000fc800078e0211 */
[----:B------:R-:W0:Y:S02]  /*42520*/  SYNCS.PHASECHK.TRANS64.TRYWAIT P1, [R11+URZ+0x50], R12 ;  /* 0x0000500c0b0075a7 */ /* 0x000e24000802017f */
[----:B01----:R-:W-:Y:S05]  /*42530*/  @!P1 BRA `(.L_x_134) ;  /* 0x0000001000809947 */ /* 0x003fea0003800000 */
.L_x_160:
[----:B------:R-:W-:Y:S01]  /*42540*/  UPRMT UR5, UR24, 0x9910, URZ ;  /* 0x0000991018057896 */ /* 0x000fe2000800003f */
[----:B------:R1:W-:Y:S03]  /*42550*/  @!P2 SYNCS.ARRIVE.TRANS64 RZ, [R11+URZ], R14 ;  /* 0x0000000e0bffa9a7 */ /* 0x0003e6000800003f */
[----:B------:R-:W-:-:S06]  /*42560*/  UISETP.NE.AND UP0, UPT, UR5, 0x2, UPT ;  /* 0x000000020500788c */ /* 0x000fcc000bf05270 */
[----:B------:R-:W-:-:S13]  /*42570*/  PLOP3.LUT P1, PT, PT, PT, UP0, 0x80, 0x0 ;  /* 0x000000000000781c */ /* 0x000fda0003f2f008 */
[----:B-1----:R-:W-:Y:S05]  /*42580*/  @P1 BRA `(.L_x_135) ;  /* 0x0000000000041947 */ /* 0x002fea0003800000 */
[----:B------:R-:W-:Y:S01]  /*42590*/  BPT.TRAP 0x1 ;  /* 0x000000040000795c */ /* 0x000fe20000300000 */
.L_x_135:
[----:B------:R-:W-:Y:S05]  /*425a0*/  @P0 BRA `(.L_x_136) ;  /* 0x0000000000040947 */ /* 0x000fea0003800000 */
[----:B------:R-:W-:Y:S01]  /*425b0*/  BPT.TRAP 0x1 ;  /* 0x000000040000795c */ /* 0x000fe20000300000 */
.L_x_136:
[C-C-:B0-----:R-:W-:Y:S01]  /*425c0*/  IMAD R12, R8.reuse, 0x4000, R17.reuse ;  /* 0x00004000080c7824 */ /* 0x141fe200078e0211 */
[----:B------:R-:W-:Y:S01]  /*425d0*/  R2UR UR9, R11 ;  /* 0x000000000b0972ca */ /* 0x000fe200000e0000 */
[----:B------:R-:W-:Y:S01]  /*425e0*/  IMAD R17, R8, 0x1600, R17 ;  /* 0x0000160008117824 */ /* 0x000fe200078e0211 */
[----:B------:R-:W-:Y:S01]  /*425f0*/  UIADD3 UR6, UP0, UR22, 0xf0, URZ ;  /* 0x000000f016067890 */ /* 0x000fe2000ff1e03f */
[----:B------:R-:W-:Y:S01]  /*42600*/  VIADD R4, R4, 0xffffffff ;  /* 0xffffffff04047836 */ /* 0x000fe20000000000 */
[----:B------:R-:W-:Y:S01]  /*42610*/  R2UR UR5, R12 ;  /* 0x000000000c0572ca */ /* 0x000fe200000e0000 */
[----:B------:R-:W-:Y:S01]  /*42620*/  UIADD3 UR26, UP1, UR22, 0x1f0, URZ ;  /* 0x000001f0161a7890 */ /* 0x000fe2000ff3e03f */
[----:B------:R-:W-:Y:S01]  /*42630*/  R2UR UR8, R17 ;  /* 0x00000000110872ca */ /* 0x000fe200000e0000 */
[----:B------:R-:W-:Y:S01]  /*42640*/  UIADD3.X UR7, URZ, UR23, URZ, UP0, !UPT ;  /* 0x000000173f077290 */ /* 0x000fe200087fe43f */
[----:B------:R-:W-:Y:S01]  /*42650*/  R2UR UR11, R3 ;  /* 0x00000000030b72ca */ /* 0x000fe200000e0000 */
[----:B------:R-:W-:Y:S01]  /*42660*/  VIADD R8, R8, 0x1 ;  /* 0x0000000108087836 */ /* 0x000fe20000000000 */
[C---:B------:R-:W-:Y:S01]  /*42670*/  R2UR UR10, R13.reuse ;  /* 0x000000000d0a72ca */ /* 0x040fe200000e0000 */
[----:B------:R-:W-:Y:S01]  /*42680*/  UIADD3.X UR27, URZ, UR23, URZ, UP1, !UPT ;  /* 0x000000173f1b7290 */ /* 0x000fe20008ffe43f */
[----:B------:R-:W-:Y:S01]  /*42690*/  R2UR UR12, R10 ;  /* 0x000000000a0c72ca */ /* 0x000fe200000e0000 */
[----:B------:R-:W-:Y:S01]  /*426a0*/  UMOV UR14, 0x0 ;  /* 0x00000000000e7882 */ /* 0x000fe20000000000 */
[----:B------:R-:W-:Y:S01]  /*426b0*/  R2UR UR19, R2 ;  /* 0x00000000021372ca */ /* 0x000fe200000e0000 */
[----:B------:R-:W-:Y:S01]  /*426c0*/  UMOV UR15, 0x10000000 ;  /* 0x10000000000f7882 */ /* 0x000fe20000000000 */
[----:B------:R-:W-:Y:S01]  /*426d0*/  ISETP.GT.AND P3, PT, R4, 0x1, PT ;  /* 0x000000010400780c */ /* 0x000fe20003f64270 */
[----:B------:R-:W-:Y:S01]  /*426e0*/  UIADD3 UR5, UR5, 0x180, URZ ;  /* 0x0000018005057890 */ /* 0x000fe2000fffe03f */
[----:B------:R-:W-:Y:S01]  /*426f0*/  ISETP.NE.AND P1, PT, R8, 0xa, PT ;  /* 0x0000000a0800780c */ /* 0x000fe20003f25270 */
[----:B------:R-:W-:Y:S01]  /*42700*/  UIADD3 UR16, UR8, 0x28180, URZ ;  /* 0x0002818008107890 */ /* 0x000fe2000fffe03f */
[----:B------:R-:W-:-:S02]  /*42710*/  VIADD R13, R13, 0x20 ;  /* 0x000000200d0d7836 */ /* 0x000fc40000000000 */
[----:B------:R-:W-:Y:S02]  /*42720*/  SEL R12, RZ, 0x1, P1 ;  /* 0x00000001ff0c7807 */ /* 0x000fe40000800000 */
[----:B------:R-:W-:Y:S01]  /*42730*/  UMOV UR8, UR5 ;  /* 0x0000000500087c82 */ /* 0x000fe20008000000 */
[----:B------:R-:W-:Y:S01]  /*42740*/  SEL R8, R8, RZ, P1 ;  /* 0x000000ff08087207 */ /* 0x000fe20000800000 */
[----:B------:R0:W-:Y:S01]  /*42750*/  UTMALDG.3D [UR8], [UR6], desc[UR14] ;  /* 0x00000e08060075b4 */ /* 0x0001e20008011000 */
[----:B------:R-:W-:Y:S01]  /*42760*/  LOP3.LUT R5, R5, R12, RZ, 0x3c, !PT ;  /* 0x0000000c05057212 */ /* 0x000fe200078e3cff */
[----:B0-----:R-:W-:Y:S01]  /*42770*/  UMOV UR8, UR16 ;  /* 0x0000001000087c82 */ /* 0x001fe20008000000 */
[----:B------:R-:W-:Y:S02]  /*42780*/  UMOV UR11, UR19 ;  /* 0x00000013000b7c82 */ /* 0x000fe40008000000 */
[----:B------:R0:W-:Y:S02]  /*42790*/  UTMALDG.3D [UR8], [UR26], desc[UR14] ;  /* 0x00000e081a0075b4 */ /* 0x0001e40008011000 */
[----:B0-----:R-:W-:Y:S05]  /*427a0*/  @P3 BRA `(.L_x_137) ;  /* 0xfffffffc00443947 */ /* 0x001fea000383ffff */
.L_x_133:
[----:B------:R-:W-:Y:S05]  /*427b0*/  BSYNC B1 ;  /* 0x0000000000017941 */ /* 0x000fea0003800000 */
.L_x_132:
[----:B------:R-:W2:Y:S01]  /*427c0*/  LDL.LU R14, [R1+0x78c] ;  /* 0x00078c00010e7983 */ /* 0x000ea20000300800 */
[----:B------:R-:W-:Y:S01]  /*427d0*/  LOP3.LUT P1, RZ, R9, 0xff, RZ, 0xc0, !PT ;  /* 0x000000ff09ff7812 */ /* 0x000fe2000782c0ff */
[C---:B------:R-:W-:Y:S01]  /*427e0*/  IMAD.IADD R4, R0.reuse, 0x1, R7 ;  /* 0x0000000100047824 */ /* 0x040fe200078e0207 */
[----:B------:R-:W-:Y:S01]  /*427f0*/  ULDC.64 UR6, c[0x0][0x650] ;  /* 0x0001940000067ab9 */ /* 0x000fe20000000a00 */
[----:B------:R-:W3:Y:S01]  /*42800*/  LDL.LU R12, [R1+0x790] ;  /* 0x00079000010c7983 */ /* 0x000ee20000300800 */
[----:B------:R-:W-:Y:S01]  /*42810*/  ISETP.GE.U32.AND P3, PT, R0, 0xa, PT ;  /* 0x0000000a0000780c */ /* 0x000fe20003f66070 */
[----:B------:R-:W-:Y:S01]  /*42820*/  BSSY B1, `(.L_x_138) ;  /* 0x000006f000017945 */ /* 0x000fe20003800000 */
[----:B------:R-:W-:Y:S01]  /*42830*/  IMAD.MOV.U32 R10, RZ, RZ, -0x1 ;  /* 0xffffffffff0a7424 */ /* 0x000fe200078e00ff */
[----:B------:R-:W-:-:S06]  /*42840*/  PRMT R9, RZ, 0x7610, R9 ;  /* 0x00007610ff097816 */ /* 0x000fcc0000000009 */
[----:B------:R-:W0:Y:S01]  /*42850*/  @P1 S2R R3, SR_CgaCtaId ;  /* 0x0000000000031919 */ /* 0x000e220000008800 */
[----:B------:R-:W-:-:S04]  /*42860*/  @P1 MOV R2, 0x400 ;  /* 0x0000040000021802 */ /* 0x000fc80000000f00 */
[----:B0-----:R-:W-:-:S04]  /*42870*/  @P1 LEA R2, R3, R2, 0x18 ;  /* 0x0000000203021211 */ /* 0x001fc800078ec0ff */
[----:B------:R0:W-:Y:S01]  /*42880*/  @P1 SYNCS.ARRIVE.TRANS64.A1T0 RZ, [R2+URZ+0xb8], RZ ;  /* 0x0000b8ff02ff19a7 */ /* 0x0001e2000810003f */
[----:B------:R-:W-:-:S04]  /*42890*/  ISETP.GT.U32.AND P1, PT, R4, 0x9, PT ;  /* 0x000000090400780c */ /* 0x000fc80003f24070 */
[----:B------:R-:W-:Y:S01]  /*428a0*/  ISETP.LT.U32.AND P1, PT, R0, 0xa, P1 ;  /* 0x0000000a0000780c */ /* 0x000fe20000f21070 */
[----:B0-----:R-:W-:-:S04]  /*428b0*/  IMAD.WIDE.U32 R2, R4, -0x33333333, RZ ;  /* 0xcccccccd04027825 */ /* 0x001fc800078e00ff */
[----:B------:R-:W-:Y:S01]  /*428c0*/  IMAD.MOV.U32 R2, RZ, RZ, -0x1 ;  /* 0xffffffffff027424 */ /* 0x000fe200078e00ff */
[----:B------:R-:W-:Y:S02]  /*428d0*/  SHF.R.U32.HI R5, RZ, 0x3, R3 ;  /* 0x00000003ff057819 */ /* 0x000fe40000011603 */
[----:B------:R-:W-:-:S03]  /*428e0*/  SEL R3, RZ, 0x1, !P1 ;  /* 0x00000001ff037807 */ /* 0x000fc60004800000 */
[--C-:B------:R-:W-:Y:S01]  /*428f0*/  IMAD R7, R5, -0xa, R4.reuse ;  /* 0xfffffff605077824 */ /* 0x100fe200078e0204 */
[----:B------:R-:W-:Y:S01]  /*42900*/  LOP3.LUT R6, R6, R3, RZ, 0x3c, !PT ;  /* 0x0000000306067212 */ /* 0x000fe200078e3cff */
[----:B------:R-:W-:Y:S01]  /*42910*/  IMAD.MOV.U32 R3, RZ, RZ, -0x1 ;  /* 0xffffffffff037424 */ /* 0x000fe200078e00ff */
[----:B------:R-:W-:Y:S02]  /*42920*/  PRMT R4, RZ, 0x7610, R4 ;  /* 0x00007610ff047816 */ /* 0x000fe40000000004 */
[----:B------:R-:W-:Y:S02]  /*42930*/  @P3 LOP3.LUT R6, R6, 0x1, R5, 0x78, !PT ;  /* 0x0000000106063812 */ /* 0x000fe400078e7805 */
[----:B---3--:R-:W-:-:S04]  /*42940*/  IADD3 R12, P1, R12, UR20, RZ ;  /* 0x000000140c0c7c10 */ /* 0x008fc8000ff3e0ff */
[----:B--2---:R-:W-:Y:S01]  /*42950*/  IADD3.X R14, R14, UR13, RZ, P1, !PT ;  /* 0x0000000d0e0e7c10 */ /* 0x004fe20008ffe4ff */
[----:B------:R0:W-:Y:S01]  /*42960*/  STL [R1+0x790], R12 ;  /* 0x0007900c01007387 */ /* 0x0001e20000100800 */
[----:B------:R-:W-:-:S03]  /*42970*/  ISETP.GE.U32.AND P1, PT, R12, UR6, PT ;  /* 0x000000060c007c0c */ /* 0x000fc6000bf26070 */
[----:B------:R0:W-:Y:S01]  /*42980*/  STL [R1+0x78c], R14 ;  /* 0x00078c0e01007387 */ /* 0x0001e20000100800 */
[----:B------:R-:W-:-:S13]  /*42990*/  ISETP.GE.U32.AND.EX P1, PT, R14, UR7, PT, P1 ;  /* 0x000000070e007c0c */ /* 0x000fda000bf26110 */
[----:B0-----:R-:W-:Y:S05]  /*429a0*/  @P1 BRA `(.L_x_139) ;  /* 0x0000000400581947 */ /* 0x001fea0003800000 */
[----:B------:R-:W0:Y:S01]  /*429b0*/  S2R R8, SR_CTAID.X ;  /* 0x0000000000087919 */ /* 0x000e220000002500 */
[----:B------:R-:W1:Y:S01]  /*429c0*/  LDC R16, c[0x0][0x65c] ;  /* 0x00019700ff107b82 */ /* 0x000e620000000800 */
[----:B------:R-:W-:Y:S01]  /*429d0*/  ULDC UR5, c[0x0][0x150] ;  /* 0x0000540000057ab9 */ /* 0x000fe20000000800 */
[----:B------:R-:W-:Y:S01]  /*429e0*/  ULDC.64 UR6, c[0x0][0x628] ;  /* 0x00018a0000067ab9 */ /* 0x000fe20000000a00 */
[----:B------:R-:W2:Y:S01]  /*429f0*/  S2R R2, SR_CTAID.Y ;  /* 0x0000000000027919 */ /* 0x000ea20000002600 */
[----:B------:R-:W-:Y:S01]  /*42a00*/  ISETP.NE.U32.AND P1, PT, RZ, UR6, PT ;  /* 0x00000006ff007c0c */ /* 0x000fe2000bf25070 */
[----:B------:R-:W-:-:S03]  /*42a10*/  ULDC UR8, c[0x0][0x630] ;  /* 0x00018c0000087ab9 */ /* 0x000fc60000000800 */
[----:B------:R-:W3:Y:S01]  /*42a20*/  LDC R5, c[0x0][0x144] ;  /* 0x00005100ff057b82 */ /* 0x000ee20000000800 */
[----:B------:R-:W-:-:S07]  /*42a30*/  ISETP.NE.AND.EX P1, PT, RZ, UR7, PT, P1 ;  /* 0x00000007ff007c0c */ /* 0x000fce000bf25310 */
[----:B------:R-:W4:Y:S01]  /*42a40*/  LDC R11, c[0x0][0x148] ;  /* 0x00005200ff0b7b82 */ /* 0x000f220000000800 */
[----:B-1----:R-:W-:Y:S02]  /*42a50*/  ISETP.NE.AND P4, PT, R16, 0x1, PT ;  /* 0x000000011000780c */ /* 0x002fe40003f85270 */
[----:B0-----:R-:W-:Y:S02]  /*42a60*/  I2FP.F32.U32 R3, R8 ;  /* 0x0000000800037245 */ /* 0x001fe40000201000 */
[----:B--2---:R-:W-:-:S03]  /*42a70*/  I2FP.F32.U32 R4, R2 ;  /* 0x0000000200047245 */ /* 0x004fc60000201000 */
[----:B------:R-:W-:Y:S01]  /*42a80*/  FMUL R3, R3, UR5 ;  /* 0x0000000503037c20 */ /* 0x000fe20008400000 */
[----:B------:R-:W-:Y:S02]  /*42a90*/  ULDC UR5, c[0x0][0x154] ;  /* 0x0000550000057ab9 */ /* 0x000fe40000000800 */
[----:B------:R-:W-:-:S03]  /*42aa0*/  FMUL R10, R4, UR5 ;  /* 0x00000005040a7c20 */ /* 0x000fc60008400000 */
[----:B------:R-:W0:Y:S08]  /*42ab0*/  F2I.U32.TRUNC.NTZ R3, R3 ;  /* 0x0000000300037305 */ /* 0x000e30000020f000 */
[----:B------:R-:W1:Y:S01]  /*42ac0*/  F2I.U32.TRUNC.NTZ R10, R10 ;  /* 0x0000000a000a7305 */ /* 0x000e62000020f000 */
[----:B0-----:R-:W-:Y:S02]  /*42ad0*/  IMAD.MOV R4, RZ, RZ, -R3 ;  /* 0x000000ffff047224 */ /* 0x001fe400078e0a03 */
[----:B------:R-:W-:-:S02]  /*42ae0*/  IMAD.MOV.U32 R3, RZ, RZ, R14 ;  /* 0x000000ffff037224 */ /* 0x000fc400078e000e */
[----:B---3--:R-:W-:Y:S02]  /*42af0*/  IMAD R8, R5, R4, R8 ;  /* 0x0000000405087224 */ /* 0x008fe400078e0208 */
[----:B-1----:R-:W-:-:S04]  /*42b00*/  IMAD.MOV R4, RZ, RZ, -R10 ;  /* 0x000000ffff047224 */ /* 0x002fc800078e0a0a */
[----:B----4-:R-:W-:Y:S02]  /*42b10*/  @P4 IMAD R8, R11, R4, R2 ;  /* 0x000000040b084224 */ /* 0x010fe400078e0202 */
[----:B------:R-:W-:Y:S01]  /*42b20*/  IMAD.MOV.U32 R2, RZ, RZ, R12 ;  /* 0x000000ffff027224 */ /* 0x000fe200078e000c */
[----:B------:R-:W-:Y:S06]  /*42b30*/  @!P1 BRA `(.L_x_140) ;  /* 0x0000000000289947 */ /* 0x000fec0003800000 */
[----:B------:R-:W-:Y:S02]  /*42b40*/  ULDC UR5, c[0x0][0x634] ;  /* 0x00018d0000057ab9 */ /* 0x000fe40000000800 */
[----:B------:R-:W-:-:S05]  /*42b50*/  IADD3 R3, P1, R12, UR5, RZ ;  /* 0x000000050c037c10 */ /* 0x000fca000ff3e0ff */
[----:B------:R-:W-:-:S04]  /*42b60*/  IMAD.X R11, RZ, RZ, R14, P1 ;  /* 0x000000ffff0b7224 */ /* 0x000fc800008e060e */
[----:B------:R-:W-:-:S04]  /*42b70*/  IMAD.WIDE.U32 R4, R11, UR6, RZ ;  /* 0x000000060b047c25 */ /* 0x000fc8000f8e00ff */
[----:B------:R-:W-:-:S04]  /*42b80*/  IMAD.WIDE.U32 R4, P1, R3, UR7, R4 ;  /* 0x0000000703047c25 */ /* 0x000fc8000f820004 */
[----:B------:R-:W-:-:S04]  /*42b90*/  IMAD.WIDE.U32 R2, R3, UR6, RZ ;  /* 0x0000000603027c25 */ /* 0x000fc8000f8e00ff */
[----:B------:R-:W-:Y:S01]  /*42ba0*/  IMAD.MOV.U32 R2, RZ, RZ, R5 ;  /* 0x000000ffff027224 */ /* 0x000fe200078e0005 */
[----:B------:R-:W-:Y:S01]  /*42bb0*/  IADD3 RZ, P3, R3, R4, RZ ;  /* 0x0000000403ff7210 */ /* 0x000fe20007f7e0ff */
[----:B------:R-:W-:-:S04]  /*42bc0*/  IMAD.X R3, RZ, RZ, RZ, P1 ;  /* 0x000000ffff037224 */ /* 0x000fc800008e06ff */
[----:B------:R-:W-:-:S08]  /*42bd0*/  IMAD.WIDE.U32.X R2, R11, UR7, R2, P3 ;  /* 0x000000070b027c25 */ /* 0x000fd000098e0402 */
.L_x_140:
[--C-:B------:R-:W-:Y:S01]  /*42be0*/  SHF.R.U64 R10, R2, UR8, R3.reuse ;  /* 0x00000008020a7c19 */ /* 0x100fe20008001203 */
[----:B------:R-:W-:Y:S01]  /*42bf0*/  ULDC.64 UR6, c[0x0][0x620] ;  /* 0x0001880000067ab9 */ /* 0x000fe20000000a00 */
[----:B------:R-:W-:Y:S01]  /*42c00*/  SHF.R.U32.HI R2, RZ, UR8, R3 ;  /* 0x00000008ff027c19 */ /* 0x000fe20008011603 */
[----:B------:R-:W-:Y:S01]  /*42c10*/  IMAD.MOV.U32 R3, RZ, RZ, R14 ;  /* 0x000000ffff037224 */ /* 0x000fe200078e000e */
[----:B------:R-:W-:Y:S01]  /*42c20*/  IADD3 R11, P1, RZ, -R10, RZ ;  /* 0x8000000aff0b7210 */ /* 0x000fe20007f3e0ff */
[----:B------:R-:W-:-:S04]  /*42c30*/  ULDC UR5, c[0x0][0x618] ;  /* 0x0001860000057ab9 */ /* 0x000fc80000000800 */
[----:B------:R-:W-:-:S04]  /*42c40*/  IMAD.X R2, RZ, RZ, ~R2, P1 ;  /* 0x000000ffff027224 */ /* 0x000fc800008e0e02 */
[----:B------:R-:W-:-:S04]  /*42c50*/  IMAD R2, R2, UR6, RZ ;  /* 0x0000000602027c24 */ /* 0x000fc8000f8e02ff */
[----:B------:R-:W-:Y:S02]  /*42c60*/  IMAD R5, R11, UR7, R2 ;  /* 0x000000070b057c24 */ /* 0x000fe4000f8e0202 */
[----:B------:R-:W-:-:S04]  /*42c70*/  IMAD.MOV.U32 R2, RZ, RZ, R12 ;  /* 0x000000ffff027224 */ /* 0x000fc800078e000c */
[----:B------:R-:W-:Y:S01]  /*42c80*/  IMAD.WIDE.U32 R2, R11, UR6, R2 ;  /* 0x000000060b027c25 */ /* 0x000fe2000f8e0002 */
[----:B------:R-:W-:Y:S02]  /*42c90*/  ULDC.64 UR6, c[0x0][0x640] ;  /* 0x0001900000067ab9 */ /* 0x000fe40000000a00 */
[----:B------:R-:W-:Y:S01]  /*42ca0*/  ISETP.NE.U32.AND P1, PT, RZ, UR6, PT ;  /* 0x00000006ff007c0c */ /* 0x000fe2000bf25070 */
[----:B------:R-:W-:-:S03]  /*42cb0*/  IMAD.IADD R3, R3, 0x1, R5 ;  /* 0x0000000103037824 */ /* 0x000fc600078e0205 */
[----:B------:R-:W-:Y:S02]  /*42cc0*/  ISETP.NE.AND.EX P1, PT, RZ, UR7, PT, P1 ;  /* 0x00000007ff007c0c */ /* 0x000fe4000bf25310 */
[--C-:B------:R-:W-:Y:S02]  /*42cd0*/  SHF.R.U64 R11, R2, UR5, R3.reuse ;  /* 0x00000005020b7c19 */ /* 0x100fe40008001203 */
[----:B------:R-:W-:Y:S01]  /*42ce0*/  SHF.R.U32.HI R2, RZ, UR5, R3 ;  /* 0x00000005ff027c19 */ /* 0x000fe20008011603 */
[----:B------:R-:W-:-:S03]  /*42cf0*/  ULDC UR5, c[0x0][0x608] ;  /* 0x0001820000057ab9 */ /* 0x000fc60000000800 */
[--C-:B------:R-:W-:Y:S02]  /*42d00*/  SHF.R.U64 R12, R11, UR5, R2.reuse ;  /* 0x000000050b0c7c19 */ /* 0x100fe40008001202 */
[----:B------:R-:W-:Y:S01]  /*42d10*/  SHF.R.U32.HI R3, RZ, UR5, R2 ;  /* 0x00000005ff037c19 */ /* 0x000fe20008011602 */
[----:B------:R-:W-:-:S03]  /*42d20*/  ULDC UR5, c[0x0][0x658] ;  /* 0x0001960000057ab9 */ /* 0x000fc60000000800 */
[--C-:B------:R-:W-:Y:S02]  /*42d30*/  SHF.R.U64 R13, R12, UR5, R3.reuse ;  /* 0x000000050c0d7c19 */ /* 0x100fe40008001203 */
[----:B------:R-:W-:-:S03]  /*42d40*/  SHF.R.U32.HI R14, RZ, UR5, R3 ;  /* 0x00000005ff0e7c19 */ /* 0x000fc60008011603 */
[----:B------:R-:W-:Y:S02]  /*42d50*/  IMAD.MOV.U32 R2, RZ, RZ, R13 ;  /* 0x000000ffff027224 */ /* 0x000fe400078e000d */
        /* <DEDUP_REMOVED lines=12> */
.L_x_141:
[----:B------:R-:W-:Y:S01]  /*42e20*/  ULDC UR5, c[0x0][0x648] ;  /* 0x0001920000057ab9 */ /* 0x000fe20000000800 */
[----:B------:R-:W-:Y:S01]  /*42e30*/  LOP3.LUT R12, R12, UR17, RZ, 0xc0, !PT ;  /* 0x000000110c0c7c12 */ /* 0x000fe2000f8ec0ff */
[----:B------:R-:W-:Y:S01]  /*42e40*/  IMAD.MOV.U32 R4, RZ, RZ, 0x1 ;  /* 0x00000001ff047424 */ /* 0x000fe200078e00ff */
[----:B------:R-:W-:Y:S01]  /*42e50*/  SHF.R.U64 R3, R2, UR5, R3 ;  /* 0x0000000502037c19 */ /* 0x000fe20008001203 */
[----:B------:R-:W-:-:S04]  /*42e60*/  ULDC UR5, c[0x0][0x638] ;  /* 0x00018e0000057ab9 */ /* 0x000fc80000000800 */
[----:B------:R-:W-:Y:S02]  /*42e70*/  IMAD.MOV R2, RZ, RZ, -R3 ;  /* 0x000000ffff027224 */ /* 0x000fe400078e0a03 */
[----:B------:R-:W-:Y:S02]  /*42e80*/  IMAD R5, R3, UR18, R12 ;  /* 0x0000001203057c24 */ /* 0x000fe4000f8e020c */
[----:B------:R-:W-:Y:S01]  /*42e90*/  IMAD R13, R2, UR5, R13 ;  /* 0x00000005020d7c24 */ /* 0x000fe2000f8e020d */
[----:B------:R-:W-:Y:S01]  /*42ea0*/  ULDC UR5, c[0x0][0x610] ;  /* 0x0001840000057ab9 */ /* 0x000fe20000000800 */
[----:B------:R-:W-:Y:S01]  /*42eb0*/  LOP3.LUT R2, R11, UR4, RZ, 0xc0, !PT ;  /* 0x000000040b027c12 */ /* 0x000fe2000f8ec0ff */
[----:B------:R-:W-:Y:S01]  /*42ec0*/  IMAD R8, R5, UR5, R8 ;  /* 0x0000000505087c24 */ /* 0x000fe2000f8e0208 */
[----:B------:R-:W-:-:S03]  /*42ed0*/  ULDC UR5, c[0x0][0x600] ;  /* 0x0001800000057ab9 */ /* 0x000fc60000000800 */
[----:B------:R-:W-:-:S05]  /*42ee0*/  IMAD R13, R13, UR5, R2 ;  /* 0x000000050d0d7c24 */ /* 0x000fca000f8e0202 */
[----:B------:R-:W-:Y:S02]  /*42ef0*/  SEL R2, R13, R8, !P4 ;  /* 0x000000080d027207 */ /* 0x000fe40006000000 */
[----:B------:R-:W-:-:S07]  /*42f00*/  SEL R3, R8, R13, !P4 ;  /* 0x0000000d08037207 */ /* 0x000fce0006000000 */
.L_x_139:
[----:B------:R-:W-:Y:S05]  /*42f10*/  BSYNC B1 ;  /* 0x0000000000017941 */ /* 0x000fea0003800000 */
.L_x_138:
[----:B------:R-:W-:-:S13]  /*42f20*/  LOP3.LUT P1, RZ, R4, 0xff, RZ, 0xc0, !PT ;  /* 0x000000ff04ff7812 */ /* 0x000fda000782c0ff */
[----:B------:R-:W-:Y:S05]  /*42f30*/  @P1 BRA `(.L_x_142) ;  /* 0xfffffff4002c1947 */ /* 0x000fea000383ffff */
[----:B------:R-:W-:Y:S05]  /*42f40*/  BSYNC B0 ;  /* 0x0000000000007941 */ /* 0x000fea0003800000 */
.L_x_130:
[----:B------:R-:W-:-:S03]  /*42f50*/  UMOV UR5, 0xffffffff ;  /* 0xffffffff00057882 */ /* 0x000fc60000000000 */
[----:B------:R-:W-:Y:S05]  /*42f60*/  BRA.DIV UR5, `(.L_x_143) ;  /* 0x0000000a05087947 */ /* 0x000fea000b800000 */
[----:B------:R-:W-:-:S13]  /*42f70*/  ELECT P0, URZ, PT ;  /* 0x00000000003f782f */ /* 0x000fda0003800000 */
.L_x_163:
[----:B------:R-:W-:Y:S04]  /*42f80*/  BSSY B0, `(.L_x_144) ;  /* 0x0000064000007945 */ /* 0x000fe80003800000 */
[----:B------:R-:W-:Y:S05]  /*42f90*/  @!P0 BRA `(.L_x_145) ;  /* 0x0000000400888947 */ /* 0x000fea0003800000 */
[----:B------:R-:W2:Y:S02]  /*42fa0*/  LDL R0, [R1+0x788] ;  /* 0x0007880001007983 */ /* 0x000ea40000100800 */
[----:B--2---:R-:W-:-:S13]  /*42fb0*/  R2UR UR5, R0 ;  /* 0x00000000000572ca */ /* 0x004fda00000e0000 */
[----:B------:R-:W-:-:S04]  /*42fc0*/  ULOP3.LUT UR5, UR5, 0x2, URZ, 0xfc, !UPT ;  /* 0x0000000205057892 */ /* 0x000fc8000f8efc3f */
[----:B------:R-:W-:-:S06]  /*42fd0*/  UISETP.NE.AND UP0, UPT, UR5, 0x3, UPT ;  /* 0x000000030500788c */ /* 0x000fcc000bf05270 */
[----:B------:R-:W-:-:S13]  /*42fe0*/  PLOP3.LUT P0, PT, PT, PT, UP0, 0x80, 0x0 ;  /* 0x000000000000781c */ /* 0x000fda0003f0f008 */
[----:B------:R-:W-:Y:S05]  /*42ff0*/  @!P0 BRA `(.L_x_146) ;  /* 0x0000000000048947 */ /* 0x000fea0003800000 */
[----:B------:R-:W-:Y:S01]  /*43000*/  BPT.TRAP 0x1 ;  /* 0x000000040000795c */ /* 0x000fe20000300000 */
.L_x_146:
[----:B------:R-:W0:Y:S01]  /*43010*/  S2R R3, SR_CgaCtaId ;  /* 0x0000000000037919 */ /* 0x000e220000008800 */
[----:B------:R-:W-:Y:S02]  /*43020*/  MOV R0, 0x400 ;  /* 0x0000040000007802 */ /* 0x000fe40000000f00 */
[----:B------:R-:W-:Y:S02]  /*43030*/  SHF.L.U32 R2, R6, 0x1f, RZ ;  /* 0x0000001f06027819 */ /* 0x000fe400000006ff */
[----:B0-----:R-:W-:-:S05]  /*43040*/  LEA R0, R3, R0, 0x18 ;  /* 0x0000000003007211 */ /* 0x001fca00078ec0ff */
[----:B------:R-:W-:-:S04]  /*43050*/  VIADD R0, R0, 0x50 ;  /* 0x0000005000007836 */ /* 0x000fc80000000000 */
[----:B------:R-:W-:-:S04]  /*43060*/  IMAD R3, R7, 0x8, R0 ;  /* 0x0000000807037824 */ /* 0x000fc800078e0200 */
[----:B------:R-:W0:Y:S02]  /*43070*/  SYNCS.PHASECHK.TRANS64.TRYWAIT P0, [R3+URZ], R2 ;  /* 0x00000002030075a7 */ /* 0x000e24000800017f */
[----:B0-----:R-:W-:Y:S05]  /*43080*/  @!P0 BRA `(.L_x_147) ;  /* 0x0000000400e48947 */ /* 0x001fea0003800000 */
.L_x_164:
[----:B------:R-:W-:-:S05]  /*43090*/  VIADD R7, R7, 0x1 ;  /* 0x0000000107077836 */ /* 0x000fca0000000000 */
[----:B------:R-:W-:-:S04]  /*430a0*/  ISETP.NE.AND P0, PT, R7, 0xa, PT ;  /* 0x0000000a0700780c */ /* 0x000fc80003f05270 */
[----:B0-----:R-:W-:Y:S02]  /*430b0*/  SEL R3, RZ, 0x1, P0 ;  /* 0x00000001ff037807 */ /* 0x001fe40000000000 */
[----:B------:R-:W-:Y:S02]  /*430c0*/  SEL R7, R7, RZ, P0 ;  /* 0x000000ff07077207 */ /* 0x000fe40000000000 */
[----:B------:R-:W-:-:S03]  /*430d0*/  LOP3.LUT R6, R6, R3, RZ, 0x3c, !PT ;  /* 0x0000000306067212 */ /* 0x000fc600078e3cff */
[----:B------:R-:W-:Y:S01]  /*430e0*/  IMAD R3, R7, 0x8, R0 ;  /* 0x0000000807037824 */ /* 0x000fe200078e0200 */
[----:B------:R-:W-:-:S04]  /*430f0*/  SHF.L.U32 R2, R6, 0x1f, RZ ;  /* 0x0000001f06027819 */ /* 0x000fc800000006ff */
[----:B------:R-:W0:Y:S02]  /*43100*/  SYNCS.PHASECHK.TRANS64.TRYWAIT P0, [R3+URZ], R2 ;  /* 0x00000002030075a7 */ /* 0x000e24000800017f */
[----:B0-----:R-:W-:Y:S05]  /*43110*/  @!P0 BRA `(.L_x_148) ;  /* 0x0000000400d48947 */ /* 0x001fea0003800000 */
.L_x_165:
[----:B0-----:R-:W-:-:S05]  /*43120*/  VIADD R2, R7, 0x1 ;  /* 0x0000000107027836 */ /* 0x001fca0000000000 */
[----:B------:R-:W-:-:S04]  /*43130*/  ISETP.NE.AND P0, PT, R2, 0xa, PT ;  /* 0x0000000a0200780c */ /* 0x000fc80003f05270 */
[----:B------:R-:W-:Y:S02]  /*43140*/  SEL R3, RZ, 0x1, P0 ;  /* 0x00000001ff037807 */ /* 0x000fe40000000000 */
[----:B------:R-:W-:Y:S02]  /*43150*/  SEL R5, R2, RZ, P0 ;  /* 0x000000ff02057207 */ /* 0x000fe40000000000 */
[----:B------:R-:W-:-:S03]  /*43160*/  LOP3.LUT R6, R6, R3, RZ, 0x3c, !PT ;  /* 0x0000000306067212 */ /* 0x000fc600078e3cff */
[----:B------:R-:W-:Y:S01]  /*43170*/  IMAD R3, R5, 0x8, R0 ;  /* 0x0000000805037824 */ /* 0x000fe200078e0200 */
[----:B------:R-:W-:-:S04]  /*43180*/  SHF.L.U32 R2, R6, 0x1f, RZ ;  /* 0x0000001f06027819 */ /* 0x000fc800000006ff */
[----:B------:R-:W0:Y:S02]  /*43190*/  SYNCS.PHASECHK.TRANS64.TRYWAIT P0, [R3+URZ], R2 ;  /* 0x00000002030075a7 */ /* 0x000e24000800017f */
[----:B0-----:R-:W-:Y:S05]  /*431a0*/  @!P0 BRA `(.L_x_149) ;  /* 0x0000000400c48947 */ /* 0x001fea0003800000 */
.L_x_166:
        /* <DEDUP_REMOVED lines=9> */
.L_x_167:
        /* <DEDUP_REMOVED lines=9> */
.L_x_168:
        /* <DEDUP_REMOVED lines=9> */
.L_x_169:
        /* <DEDUP_REMOVED lines=9> */
.L_x_170:
        /* <DEDUP_REMOVED lines=9> */
.L_x_171:
        /* <DEDUP_REMOVED lines=9> */
.L_x_172:
[----:B0-----:R-:W-:-:S05]  /*43510*/  VIADD R2, R5, 0x1 ;  /* 0x0000000105027836 */ /* 0x001fca0000000000 */
[----:B------:R-:W-:-:S04]  /*43520*/  ISETP.NE.AND P0, PT, R2, 0xa, PT ;  /* 0x0000000a0200780c */ /* 0x000fc80003f05270 */
[----:B------:R-:W-:Y:S02]  /*43530*/  SEL R4, RZ, 0x1, P0 ;  /* 0x00000001ff047807 */ /* 0x000fe40000000000 */
[----:B------:R-:W-:Y:S02]  /*43540*/  SEL R3, R2, RZ, P0 ;  /* 0x000000ff02037207 */ /* 0x000fe40000000000 */
[----:B------:R-:W-:-:S03]  /*43550*/  LOP3.LUT R4, R7, R4, RZ, 0x3c, !PT ;  /* 0x0000000407047212 */ /* 0x000fc600078e3cff */
[----:B------:R-:W-:Y:S01]  /*43560*/  IMAD R3, R3, 0x8, R0 ;  /* 0x0000000803037824 */ /* 0x000fe200078e0200 */
[----:B------:R-:W-:-:S07]  /*43570*/  SHF.L.U32 R0, R4, 0x1f, RZ ;  /* 0x0000001f04007819 */ /* 0x000fce00000006ff */
.L_x_156:
[----:B0-----:R0:W1:Y:S02]  /*43580*/  SYNCS.PHASECHK.TRANS64.TRYWAIT P0, [R3+URZ], R0 ;  /* 0x00000000030075a7 */ /* 0x001064000800017f */
[----:B-1----:R-:W-:Y:S05]  /*43590*/  @!P0 NANOSLEEP.SYNCS 0x989680 ;  /* 0x009896800000895d */ /* 0x002fea0003900000 */
[----:B------:R-:W1:Y:S02]  /*435a0*/  @!P0 SYNCS.PHASECHK.TRANS64 P0, [R3+URZ], R0 ;  /* 0x00000000030085a7 */ /* 0x000e64000800007f */
[----:B-1----:R-:W-:Y:S05]  /*435b0*/  @!P0 BRA `(.L_x_156) ;  /* 0xfffffffc00f08947 */ /* 0x002fea000383ffff */
.L_x_145:
[----:B------:R-:W-:Y:S05]  /*435c0*/  BSYNC B0 ;  /* 0x0000000000007941 */ /* 0x000fea0003800000 */
.L_x_144:
[----:B------:R-:W-:Y:S05]  /*435d0*/  EXIT ;  /* 0x000000000000794d */ /* 0x000fea0003800000 */
.L_x_18:
[----:B-1----:R-:W-:-:S04]  /*435e0*/  IMAD.U32 R6, RZ, RZ, UR12 ;  /* 0x0000000cff067e24 */ /* 0x002fc8000f8e00ff */
[----:B------:R1:W3:Y:S03]  /*435f0*/  SYNCS.PHASECHK.TRANS64.TRYWAIT P0, [R6+URZ], R3 ;  /* 0x00000003060075a7 */ /* 0x0002e6000800017f */
[----:B---3--:R-:W-:Y:S05]  /*43600*/  @!P0 NANOSLEEP.SYNCS 0x989680 ;  /* 0x009896800000895d */ /* 0x008fea0003900000 */
[----:B------:R-:W3:Y:S02]  /*43610*/  @!P0 SYNCS.PHASECHK.TRANS64 P0, [R6+URZ], R3 ;  /* 0x00000003060085a7 */ /* 0x000ee4000800007f */
[----:B---3--:R-:W-:Y:S05]  /*43620*/  @!P0 BRA `(.L_x_18) ;  /* 0xfffffffc00ec8947 */ /* 0x008fea000383ffff */
[----:B------:R-:W-:Y:S05]  /*43630*/  BRA `(.L_x_17) ;  /* 0xfffffc0400207947 */ /* 0x000fea000383ffff */
.L_x_24:
[----:B-----5:R2:W-:Y:S02]  /*43640*/  STL [R1+0x7a0], R0 ;  /* 0x0007a00001007387 */ /* 0x0205e40000100800 */
[----:B--2---:R-:W-:-:S04]  /*43650*/  IMAD.U32 R0, RZ, RZ, UR13 ;  /* 0x0000000dff007e24 */ /* 0x004fc8000f8e00ff */
[----:B------:R2:W3:Y:S03]  /*43660*/  SYNCS.PHASECHK.TRANS64.TRYWAIT P0, [R0+URZ], R9 ;  /* 0x00000009000075a7 */ /* 0x0004e6000800017f */
[----:B---3--:R-:W-:Y:S05]  /*43670*/  @!P0 NANOSLEEP.SYNCS 0x989680 ;  /* 0x009896800000895d */ /* 0x008fea0003900000 */
[----:B------:R2:W3:Y:S02]  /*43680*/  @!P0 SYNCS.PHASECHK.TRANS64 P0, [R0+URZ], R9 ;  /* 0x00000009000085a7 */ /* 0x0004e4000800007f */
[----:B--2---:R2:W5:Y:S02]  /*43690*/  LDL.LU R0, [R1+0x7a0] ;  /* 0x0007a00001007983 */ /* 0x0045640000300800 */
[----:B--23--:R-:W-:Y:S05]  /*436a0*/  @!P0 BRA `(.L_x_24) ;  /* 0xfffffffc00e48947 */ /* 0x00cfea000383ffff */
[----:B------:R-:W-:Y:S05]  /*436b0*/  BRA `(.L_x_23) ;  /* 0xfffffc6c00287947 */ /* 0x000fea000383ffff */
.L_x_131:
[----:B------:R-:W-:Y:S01]  /*436c0*/  BSSY B1, `(.L_x_157) ;  /* 0x0000006000017945 */ /* 0x000fe20003800000 */
[----:B------:R-:W-:-:S07]  /*436d0*/  IMAD.MOV.U32 R4, RZ, RZ, -0x1 ;  /* 0xffffffffff047424 */ /* 0x000fce00078e00ff */
[----:B------:R-:W-:Y:S05]  /*436e0*/  WARPSYNC.COLLECTIVE R4, `(.L_x_158) ;  /* 0x00000000040c7348 */ /* 0x000fea0003c00000 */
[----:B------:R-:W-:Y:S02]  /*436f0*/  ELECT P1, UR62, PT ;  /* 0x00000000003e782f */ /* 0x000fe40003820000 */
[----:B------:R-:W-:Y:S01]  /*43700*/  MOV R4, UR62 ;  /* 0x0000003e00047c02 */ /* 0x000fe20008000f00 */
[----:B------:R-:W-:Y:S10]  /*43710*/  ENDCOLLECTIVE ;  /* 0x000000000000791b */ /* 0x000ff40003800000 */
.L_x_158:
[----:B------:R-:W-:Y:S05]  /*43720*/  BSYNC B1 ;  /* 0x0000000000017941 */ /* 0x000fea0003800000 */
.L_x_157:
[----:B------:R-:W-:Y:S05]  /*43730*/  BRA `(.L_x_159) ;  /* 0xffffffec00387947 */ /* 0x000fea000383ffff */
.L_x_134:
[----:B0-----:R0:W1:Y:S02]  /*43740*/  SYNCS.PHASECHK.TRANS64.TRYWAIT P1, [R11+URZ+0x50], R12 ;  /* 0x0000500c0b0075a7 */ /* 0x001064000802017f */
[----:B-1----:R-:W-:Y:S05]  /*43750*/  @!P1 NANOSLEEP.SYNCS 0x989680 ;  /* 0x009896800000995d */ /* 0x002fea0003900000 */
[----:B------:R-:W1:Y:S02]  /*43760*/  @!P1 SYNCS.PHASECHK.TRANS64 P1, [R11+URZ+0x50], R12 ;  /* 0x0000500c0b0095a7 */ /* 0x000e64000802007f */
[----:B-1----:R-:W-:Y:S05]  /*43770*/  @!P1 BRA `(.L_x_134) ;  /* 0xfffffffc00f09947 */ /* 0x002fea000383ffff */
[----:B------:R-:W-:Y:S05]  /*43780*/  BRA `(.L_x_160) ;  /* 0xffffffec006c7947 */ /* 0x000fea000383ffff */
.L_x_143:
[----:B------:R-:W-:Y:S01]  /*43790*/  BSSY B0, `(.L_x_161) ;  /* 0x0000006000007945 */ /* 0x000fe20003800000 */
[----:B------:R-:W-:-:S07]  /*437a0*/  IMAD.MOV.U32 R4, RZ, RZ, -0x1 ;  /* 0xffffffffff047424 */ /* 0x000fce00078e00ff */
[----:B------:R-:W-:Y:S05]  /*437b0*/  WARPSYNC.COLLECTIVE R4, `(.L_x_162) ;  /* 0x00000000040c7348 */ /* 0x000fea0003c00000 */
[----:B------:R-:W-:Y:S02]  /*437c0*/  ELECT P1, UR62, PT ;  /* 0x00000000003e782f */ /* 0x000fe40003820000 */
[----:B------:R-:W-:Y:S01]  /*437d0*/  MOV R4, UR62 ;  /* 0x0000003e00047c02 */ /* 0x000fe20008000f00 */
[----:B------:R-:W-:Y:S10]  /*437e0*/  ENDCOLLECTIVE ;  /* 0x000000000000791b */ /* 0x000ff40003800000 */
.L_x_162:
[----:B------:R-:W-:Y:S05]  /*437f0*/  BSYNC B0 ;  /* 0x0000000000007941 */ /* 0x000fea0003800000 */
.L_x_161:
[----:B------:R-:W-:Y:S01]  /*43800*/  PLOP3.LUT P0, PT, P1, PT, PT, 0x80, 0x0 ;  /* 0x000000000000781c */ /* 0x000fe20000f0f070 */
[----:B------:R-:W-:-:S12]  /*43810*/  BRA `(.L_x_163) ;  /* 0xfffffff400d87947 */ /* 0x000fd8000383ffff */
.L_x_147:
[----:B0-----:R0:W1:Y:S02]  /*43820*/  SYNCS.PHASECHK.TRANS64.TRYWAIT P0, [R3+URZ], R2 ;  /* 0x00000002030075a7 */ /* 0x001064000800017f */
[----:B-1----:R-:W-:Y:S05]  /*43830*/  @!P0 NANOSLEEP.SYNCS 0x989680 ;  /* 0x009896800000895d */ /* 0x002fea0003900000 */
[----:B------:R-:W1:Y:S02]  /*43840*/  @!P0 SYNCS.PHASECHK.TRANS64 P0, [R3+URZ], R2 ;  /* 0x00000002030085a7 */ /* 0x000e64000800007f */
[----:B-1----:R-:W-:Y:S05]  /*43850*/  @!P0 BRA `(.L_x_147) ;  /* 0xfffffffc00f08947 */ /* 0x002fea000383ffff */
[----:B------:R-:W-:Y:S05]  /*43860*/  BRA `(.L_x_164) ;  /* 0xfffffff800087947 */ /* 0x000fea000383ffff */
.L_x_148:
[----:B0-----:R0:W1:Y:S02]  /*43870*/  SYNCS.PHASECHK.TRANS64.TRYWAIT P0, [R3+URZ], R2 ;  /* 0x00000002030075a7 */ /* 0x001064000800017f */
[----:B-1----:R-:W-:Y:S05]  /*43880*/  @!P0 NANOSLEEP.SYNCS 0x989680 ;  /* 0x009896800000895d */ /* 0x002fea0003900000 */
[----:B------:R-:W1:Y:S02]  /*43890*/  @!P0 SYNCS.PHASECHK.TRANS64 P0, [R3+URZ], R2 ;  /* 0x00000002030085a7 */ /* 0x000e64000800007f */
[----:B-1----:R-:W-:Y:S05]  /*438a0*/  @!P0 BRA `(.L_x_148) ;  /* 0xfffffffc00f08947 */ /* 0x002fea000383ffff */
[----:B------:R-:W-:Y:S05]  /*438b0*/  BRA `(.L_x_165) ;  /* 0xfffffff800187947 */ /* 0x000fea000383ffff */
.L_x_149:
[----:B0-----:R0:W1:Y:S02]  /*438c0*/  SYNCS.PHASECHK.TRANS64.TRYWAIT P0, [R3+URZ], R2 ;  /* 0x00000002030075a7 */ /* 0x001064000800017f */
[----:B-1----:R-:W-:Y:S05]  /*438d0*/  @!P0 NANOSLEEP.SYNCS 0x989680 ;  /* 0x009896800000895d */ /* 0x002fea0003900000 */
[----:B------:R-:W1:Y:S02]  /*438e0*/  @!P0 SYNCS.PHASECHK.TRANS64 P0, [R3+URZ], R2 ;  /* 0x00000002030085a7 */ /* 0x000e64000800007f */
[----:B-1----:R-:W-:Y:S05]  /*438f0*/  @!P0 BRA `(.L_x_149) ;  /* 0xfffffffc00f08947 */ /* 0x002fea000383ffff */
[----:B------:R-:W-:Y:S05]  /*43900*/  BRA `(.L_x_166) ;  /* 0xfffffff800287947 */ /* 0x000fea000383ffff */
.L_x_150:
[----:B0-----:R0:W1:Y:S02]  /*43910*/  SYNCS.PHASECHK.TRANS64.TRYWAIT P0, [R3+URZ], R2 ;  /* 0x00000002030075a7 */ /* 0x001064000800017f */
[----:B-1----:R-:W-:Y:S05]  /*43920*/  @!P0 NANOSLEEP.SYNCS 0x989680 ;  /* 0x009896800000895d */ /* 0x002fea0003900000 */
[----:B------:R-:W1:Y:S02]  /*43930*/  @!P0 SYNCS.PHASECHK.TRANS64 P0, [R3+URZ], R2 ;  /* 0x00000002030085a7 */ /* 0x000e64000800007f */
[----:B-1----:R-:W-:Y:S05]  /*43940*/  @!P0 BRA `(.L_x_150) ;  /* 0xfffffffc00f08947 */ /* 0x002fea000383ffff */
[----:B------:R-:W-:Y:S05]  /*43950*/  BRA `(.L_x_167) ;  /* 0xfffffff800387947 */ /* 0x000fea000383ffff */
.L_x_151:
[----:B0-----:R0:W1:Y:S02]  /*43960*/  SYNCS.PHASECHK.TRANS64.TRYWAIT P0, [R3+URZ], R2 ;  /* 0x00000002030075a7 */ /* 0x001064000800017f */
[----:B-1----:R-:W-:Y:S05]  /*43970*/  @!P0 NANOSLEEP.SYNCS 0x989680 ;  /* 0x009896800000895d */ /* 0x002fea0003900000 */
[----:B------:R-:W1:Y:S02]  /*43980*/  @!P0 SYNCS.PHASECHK.TRANS64 P0, [R3+URZ], R2 ;  /* 0x00000002030085a7 */ /* 0x000e64000800007f */
[----:B-1----:R-:W-:Y:S05]  /*43990*/  @!P0 BRA `(.L_x_151) ;  /* 0xfffffffc00f08947 */ /* 0x002fea000383ffff */
[----:B------:R-:W-:Y:S05]  /*439a0*/  BRA `(.L_x_168) ;  /* 0xfffffff800487947 */ /* 0x000fea000383ffff */
.L_x_152:
[----:B0-----:R0:W1:Y:S02]  /*439b0*/  SYNCS.PHASECHK.TRANS64.TRYWAIT P0, [R3+URZ], R2 ;  /* 0x00000002030075a7 */ /* 0x001064000800017f */
[----:B-1----:R-:W-:Y:S05]  /*439c0*/  @!P0 NANOSLEEP.SYNCS 0x989680 ;  /* 0x009896800000895d */ /* 0x002fea0003900000 */
[----:B------:R-:W1:Y:S02]  /*439d0*/  @!P0 SYNCS.PHASECHK.TRANS64 P0, [R3+URZ], R2 ;  /* 0x00000002030085a7 */ /* 0x000e64000800007f */
[----:B-1----:R-:W-:Y:S05]  /*439e0*/  @!P0 BRA `(.L_x_152) ;  /* 0xfffffffc00f08947 */ /* 0x002fea000383ffff */
[----:B------:R-:W-:Y:S05]  /*439f0*/  BRA `(.L_x_169) ;  /* 0xfffffff800587947 */ /* 0x000fea000383ffff */
.L_x_153:
[----:B0-----:R0:W1:Y:S02]  /*43a00*/  SYNCS.PHASECHK.TRANS64.TRYWAIT P0, [R3+URZ], R2 ;  /* 0x00000002030075a7 */ /* 0x001064000800017f */
[----:B-1----:R-:W-:Y:S05]  /*43a10*/  @!P0 NANOSLEEP.SYNCS 0x989680 ;  /* 0x009896800000895d */ /* 0x002fea0003900000 */
[----:B------:R-:W1:Y:S02]  /*43a20*/  @!P0 SYNCS.PHASECHK.TRANS64 P0, [R3+URZ], R2 ;  /* 0x00000002030085a7 */ /* 0x000e64000800007f */
[----:B-1----:R-:W-:Y:S05]  /*43a30*/  @!P0 BRA `(.L_x_153) ;  /* 0xfffffffc00f08947 */ /* 0x002fea000383ffff */
[----:B------:R-:W-:Y:S05]  /*43a40*/  BRA `(.L_x_170) ;  /* 0xfffffff800687947 */ /* 0x000fea000383ffff */
.L_x_154:
[----:B0-----:R0:W1:Y:S02]  /*43a50*/  SYNCS.PHASECHK.TRANS64.TRYWAIT P0, [R3+URZ], R2 ;  /* 0x00000002030075a7 */ /* 0x001064000800017f */
[----:B-1----:R-:W-:Y:S05]  /*43a60*/  @!P0 NANOSLEEP.SYNCS 0x989680 ;  /* 0x009896800000895d */ /* 0x002fea0003900000 */
[----:B------:R-:W1:Y:S02]  /*43a70*/  @!P0 SYNCS.PHASECHK.TRANS64 P0, [R3+URZ], R2 ;  /* 0x00000002030085a7 */ /* 0x000e64000800007f */
[----:B-1----:R-:W-:Y:S05]  /*43a80*/  @!P0 BRA `(.L_x_154) ;  /* 0xfffffffc00f08947 */ /* 0x002fea000383ffff */
[----:B------:R-:W-:Y:S05]  /*43a90*/  BRA `(.L_x_171) ;  /* 0xfffffff800787947 */ /* 0x000fea000383ffff */
.L_x_155:
[----:B0-----:R0:W1:Y:S02]  /*43aa0*/  SYNCS.PHASECHK.TRANS64.TRYWAIT P0, [R3+URZ], R2 ;  /* 0x00000002030075a7 */ /* 0x001064000800017f */
[----:B-1----:R-:W-:Y:S05]  /*43ab0*/  @!P0 NANOSLEEP.SYNCS 0x989680 ;  /* 0x009896800000895d */ /* 0x002fea0003900000 */
[----:B------:R-:W1:Y:S02]  /*43ac0*/  @!P0 SYNCS.PHASECHK.TRANS64 P0, [R3+URZ], R2 ;  /* 0x00000002030085a7 */ /* 0x000e64000800007f */
[----:B-1----:R-:W-:Y:S05]  /*43ad0*/  @!P0 BRA `(.L_x_155) ;  /* 0xfffffffc00f08947 */ /* 0x002fea000383ffff */
[----:B------:R-:W-:Y:S05]  /*43ae0*/  BRA `(.L_x_172) ;  /* 0xfffffff800887947 */ /* 0x000fea000383ffff */
.L_x_173:
[----:B------:R-:W-:-:S00]  /*43af0*/  BRA `(.L_x_173) ;  /* 0xfffffffc00fc7947 */ /* 0x000fc0000383ffff */
[----:B------:R-:W-:-:S00]  /*43b00*/  NOP ;  /* 0x0000000000007918 */ /* 0x000fc00000000000 */
[----:B------:R-:W-:-:S00]  /*43b10*/  NOP ;  /* 0x0000000000007918 */ /* 0x000fc00000000000 */
[----:B------:R-:W-:-:S00]  /*43b20*/  NOP ;  /* 0x0000000000007918 */ /* 0x000fc00000000000 */
[----:B------:R-:W-:-:S00]  /*43b30*/  NOP ;  /* 0x0000000000007918 */ /* 0x000fc00000000000 */
[----:B------:R-:W-:-:S00]  /*43b40*/  NOP ;  /* 0x0000000000007918 */ /* 0x000fc00000000000 */
[----:B------:R-:W-:-:S00]  /*43b50*/  NOP ;  /* 0x0000000000007918 */ /* 0x000fc00000000000 */
[----:B------:R-:W-:-:S00]  /*43b60*/  NOP ;  /* 0x0000000000007918 */ /* 0x000fc00000000000 */
[----:B------:R-:W-:-:S00]  /*43b70*/  NOP ;  /* 0x0000000000007918 */ /* 0x000fc00000000000 */
.L_x_174:


//--------------------- .nv.shared._ZN7cutlass13device_kernelINS_4gemm6kernel13GemmUniversalIN4cute5tupleIJiiiiEEENS1_10collective13CollectiveMmaINS1_37MainloopSm90TmaGmmaWarpSpecializedFP8ILi10ENS5_IJNS4_1CILi1EEESB_SB_EEENS1_35KernelTmaWarpSpecializedCooperativeEEENS5_IJNSA_ILi512EEENSA_ILi176EEENSA_ILi32EEEEEENS_12float_e4m3_tENS5_IJlSB_lEEESJ_SK_NS4_8TiledMMAINS4_8MMA_AtomIJNS4_4SM904GMMA30MMA_64x16x32_F32E4M3E4M3_SS_TNILNSO_7ScaleInE1ELSQ_1EEEEEENS4_6LayoutINS5_IJNSA_ILi2EEESB_SB_EEENS5_IJSB_NSA_ILi0EEESW_EEEEENS5_IJNS4_10UnderscoreESZ_SZ_EEEEENS4_13SM90_TMA_LOADENS4_14ComposedLayoutINS4_7SwizzleILi1ELi4ELi3EEENS4_18smem_ptr_flag_bitsILi8EEENST_INS5_IJNSA_ILi8EEESH_EEENS5_IJSH_SB_EEEEEEEvNS4_8identityES12_S1C_vS1D_EENS_8epilogue10collective6detail29Sm90TmaWarpSpecializedAdapterINS1G_15DefaultEpilogueISJ_SK_SK_NS1F_6thread17LinearCombinationISJ_Li1EffLNS1K_9ScaleType4KindE0ELNS_15FloatRoundStyleE2ESJ_EENS1_15EpilogueDefaultEEEEEvvEEEEvNT_6ParamsE --------------------------
	.section	.nv.shared._ZN7cutlass13device_kernelINS_4gemm6kernel13GemmUniversalIN4cute5tupleIJiiiiEEENS1_10collective13CollectiveMmaINS1_37MainloopSm90TmaGmmaWarpSpecializedFP8ILi10ENS5_IJNS4_1CILi1EEESB_SB_EEENS1_35KernelTmaWarpSpecializedCooperativeEEENS5_IJNSA_ILi512EEENSA_ILi176EEENSA_ILi32EEEEEENS_12float_e4m3_tENS5_IJlSB_lEEESJ_SK_NS4_8TiledMMAINS4_8MMA_AtomIJNS4_4SM904GMMA30MMA_64x16x32_F32E4M3E4M3_SS_TNILNSO_7ScaleInE1ELSQ_1EEEEEENS4_6LayoutINS5_IJNSA_ILi2EEESB_SB_EEENS5_IJSB_NSA_ILi0EEESW_EEEEENS5_IJNS4_10UnderscoreESZ_SZ_EEEEENS4_13SM90_TMA_LOADENS4_14ComposedLayoutINS4_7SwizzleILi1ELi4ELi3EEENS4_18smem_ptr_flag_bitsILi8EEENST_INS5_IJNSA_ILi8EEESH_EEENS5_IJSH_SB_EEEEEEEvNS4_8identityES12_S1C_vS1D_EENS_8epilogue10collective6detail29Sm90TmaWarpSpecializedAdapterINS1G_15DefaultEpilogueISJ_SK_SK_NS1F_6thread17LinearCombinationISJ_Li1EffLNS1K_9ScaleType4KindE0ELNS_15FloatRoundStyleE2ESJ_EENS1_15EpilogueDefaultEEEEEvvEEEEvNT_6ParamsE,"aw",@nobits
	.sectionflags	@""
	.align	16
	.zero		1024


//--------------------- .nv.shared.reserved.0     --------------------------
	.section	.nv.shared.reserved.0,"aw",@nobits
	.weak		__nv_reservedSMEM_offset_0_alias
	.size		__nv_reservedSMEM_offset_0_alias, 0, 0
	.other		__nv_reservedSMEM_offset_0_alias,@"STO_CUDA_RESERVED_SHARED STV_DEFAULT"
__nv_reservedSMEM_offset_0_alias:
	.zero		0


//--------------------- .nv.global                --------------------------
	.section	.nv.global,"aw",@nobits
.nv.global:
	.type		_ZN40_INTERNAL_62e9ae93_4_k_cu_b7366938_111334cute1_E,@object
	.size		_ZN40_INTERNAL_62e9ae93_4_k_cu_b7366938_111334cute1_E,(_ZN40_INTERNAL_62e9ae93_4_k_cu_b7366938_111334cuda3std3__45__cpo6cbeginE - _ZN40_INTERNAL_62e9ae93_4_k_cu_b7366938_111334cute1_E)
_ZN40_INTERNAL_62e9ae93_4_k_cu_b7366938_111334cute1_E:
	.zero		1
	.type		_ZN40_INTERNAL_62e9ae93_4_k_cu_b7366938_111334cuda3std3__45__cpo6cbeginE,@object
	.size		_ZN40_INTERNAL_62e9ae93_4_k_cu_b7366938_111334cuda3std3__45__cpo6cbeginE,(_ZN40_INTERNAL_62e9ae93_4_k_cu_b7366938_111334cuda3std3__48in_placeE - _ZN40_INTERNAL_62e9ae93_4_k_cu_b7366938_111334cuda3std3__45__cpo6cbeginE)
_ZN40_INTERNAL_62e9ae93_4_k_cu_b7366938_111334cuda3std3__45__cpo6cbeginE:
	.zero		1
	.type		_ZN40_INTERNAL_62e9ae93_4_k_cu_b7366938_111334cuda3std3__48in_placeE,@object
	.size		_ZN40_INTERNAL_62e9ae93_4_k_cu_b7366938_111334cuda3std3__48in_placeE,(_ZN40_INTERNAL_62e9ae93_4_k_cu_b7366938_111334cuda3std6ranges3__45__cpo9iter_moveE - _ZN40_INTERNAL_62e9ae93_4_k_cu_b7366938_111334cuda3std3__48in_placeE)
_ZN40_INTERNAL_62e9ae93_4_k_cu_b7366938_111334cuda3std3__48in_placeE:
	.zero		1
	.type		_ZN40_INTERNAL_62e9ae93_4_k_cu_b7366938_111334cuda3std6ranges3__45__cpo9iter_moveE,@object
	.size		_ZN40_INTERNAL_62e9ae93_4_k_cu_b7366938_111334cuda3std6ranges3__45__cpo9iter_moveE,(_ZN40_INTERNAL_62e9ae93_4_k_cu_b7366938_111334cuda3std3__45__cpo5beginE - _ZN40_INTERNAL_62e9ae93_4_k_cu_b7366938_111334cuda3std6ranges3__45__cpo9iter_moveE)
_ZN40_INTERNAL_62e9ae93_4_k_cu_b7366938_111334cuda3std6ranges3__45__cpo9iter_moveE:
	.zero		1
	.type		_ZN40_INTERNAL_62e9ae93_4_k_cu_b7366938_111334cuda3std3__45__cpo5beginE,@object
	.size		_ZN40_INTERNAL_62e9ae93_4_k_cu_b7366938_111334cuda3std3__45__cpo5beginE,(_ZN40_INTERNAL_62e9ae93_4_k_cu_b7366938_111334cuda3std3__442_GLOBAL__N__62e9ae93_4_k_cu_b7366938_111336ignoreE - _ZN40_INTERNAL_62e9ae93_4_k_cu_b7366938_111334cuda3std3__45__cpo5beginE)
_ZN40_INTERNAL_62e9ae93_4_k_cu_b7366938_111334cuda3std3__45__cpo5beginE:
	.zero		1
	.type		_ZN40_INTERNAL_62e9ae93_4_k_cu_b7366938_111334cuda3std3__442_GLOBAL__N__62e9ae93_4_k_cu_b7366938_111336ignoreE,@object
	.size		_ZN40_INTERNAL_62e9ae93_4_k_cu_b7366938_111334cuda3std3__442_GLOBAL__N__62e9ae93_4_k_cu_b7366938_111336ignoreE,(_ZN40_INTERNAL_62e9ae93_4_k_cu_b7366938_111334cute7productE - _ZN40_INTERNAL_62e9ae93_4_k_cu_b7366938_111334cuda3std3__442_GLOBAL__N__62e9ae93_4_k_cu_b7366938_111336ignoreE)
_ZN40_INTERNAL_62e9ae93_4_k_cu_b7366938_111334cuda3std3__442_GLOBAL__N__62e9ae93_4_k_cu_b7366938_111336ignoreE:
	.zero		1
	.type		_ZN40_INTERNAL_62e9ae93_4_k_cu_b7366938_111334cute7productE,@object
	.size		_ZN40_INTERNAL_62e9ae93_4_k_cu_b7366938_111334cute7productE,(_ZN40_INTERNAL_62e9ae93_4_k_cu_b7366938_111334cuda3std3__45__cpo3endE - _ZN40_INTERNAL_62e9ae93_4_k_cu_b7366938_111334cute7productE)
_ZN40_INTERNAL_62e9ae93_4_k_cu_b7366938_111334cute7productE:
	.zero		1
	.type		_ZN40_INTERNAL_62e9ae93_4_k_cu_b7366938_111334cuda3std3__45__cpo3endE,@object
	.size		_ZN40_INTERNAL_62e9ae93_4_k_cu_b7366938_111334cuda3std3__45__cpo3endE,(_ZN40_INTERNAL_62e9ae93_4_k_cu_b7366938_111334cuda3std3__419piecewise_constructE - _ZN40_INTERNAL_62e9ae93_4_k_cu_b7366938_111334cuda3std3__45__cpo3endE)
_ZN40_INTERNAL_62e9ae93_4_k_cu_b7366938_111334cuda3std3__45__cpo3endE:
	.zero		1
	.type		_ZN40_INTERNAL_62e9ae93_4_k_cu_b7366938_111334cuda3std3__419piecewise_constructE,@object
	.size		_ZN40_INTERNAL_62e9ae93_4_k_cu_b7366938_111334cuda3std3__419piecewise_constructE,(_ZN40_INTERNAL_62e9ae93_4_k_cu_b7366938_111334cuda3std3__45__cpo4cendE - _ZN40_INTERNAL_62e9ae93_4_k_cu_b7366938_111334cuda3std3__419piecewise_constructE)
_ZN40_INTERNAL_62e9ae93_4_k_cu_b7366938_111334cuda3std3__419piecewise_constructE:
	.zero		1
	.type		_ZN40_INTERNAL_62e9ae93_4_k_cu_b7366938_111334cuda3std3__45__cpo4cendE,@object
	.size		_ZN40_INTERNAL_62e9ae93_4_k_cu_b7366938_111334cuda3std3__45__cpo4cendE,(_ZN40_INTERNAL_62e9ae93_4_k_cu_b7366938_111334cuda3std6ranges3__45__cpo4swapE - _ZN40_INTERNAL_62e9ae93_4_k_cu_b7366938_111334cuda3std3__45__cpo4cendE)
_ZN40_INTERNAL_62e9ae93_4_k_cu_b7366938_111334cuda3std3__45__cpo4cendE:
	.zero		1
	.type		_ZN40_INTERNAL_62e9ae93_4_k_cu_b7366938_111334cuda3std6ranges3__45__cpo4swapE,@object
	.size		_ZN40_INTERNAL_62e9ae93_4_k_cu_b7366938_111334cuda3std6ranges3__45__cpo4swapE,(.L_7 - _ZN40_INTERNAL_62e9ae93_4_k_cu_b7366938_111334cuda3std6ranges3__45__cpo4swapE)
_ZN40_INTERNAL_62e9ae93_4_k_cu_b7366938_111334cuda3std6ranges3__45__cpo4swapE:
	.zero		1
.L_7:


//--------------------- .nv.constant0._ZN7cutlass13device_kernelINS_4gemm6kernel13GemmUniversalIN4cute5tupleIJiiiiEEENS1_10collective13CollectiveMmaINS1_37MainloopSm90TmaGmmaWarpSpecializedFP8ILi10ENS5_IJNS4_1CILi1EEESB_SB_EEENS1_35KernelTmaWarpSpecializedCooperativeEEENS5_IJNSA_ILi512EEENSA_ILi176EEENSA_ILi32EEEEEENS_12float_e4m3_tENS5_IJlSB_lEEESJ_SK_NS4_8TiledMMAINS4_8MMA_AtomIJNS4_4SM904GMMA30MMA_64x16x32_F32E4M3E4M3_SS_TNILNSO_7ScaleInE1ELSQ_1EEEEEENS4_6LayoutINS5_IJNSA_ILi2EEESB_SB_EEENS5_IJSB_NSA_ILi0EEESW_EEEEENS5_IJNS4_10UnderscoreESZ_SZ_EEEEENS4_13SM90_TMA_LOADENS4_14ComposedLayoutINS4_7SwizzleILi1ELi4ELi3EEENS4_18smem_ptr_flag_bitsILi8EEENST_INS5_IJNSA_ILi8EEESH_EEENS5_IJSH_SB_EEEEEEEvNS4_8identityES12_S1C_vS1D_EENS_8epilogue10collective6detail29Sm90TmaWarpSpecializedAdapterINS1G_15DefaultEpilogueISJ_SK_SK_NS1F_6thread17LinearCombinationISJ_Li1EffLNS1K_9ScaleType4KindE0ELNS_15FloatRoundStyleE2ESJ_EENS1_15EpilogueDefaultEEEEEvvEEEEvNT_6ParamsE --------------------------
	.section	.nv.constant0._ZN7cutlass13device_kernelINS_4gemm6kernel13GemmUniversalIN4cute5tupleIJiiiiEEENS1_10collective13CollectiveMmaINS1_37MainloopSm90TmaGmmaWarpSpecializedFP8ILi10ENS5_IJNS4_1CILi1EEESB_SB_EEENS1_35KernelTmaWarpSpecializedCooperativeEEENS5_IJNSA_ILi512EEENSA_ILi176EEENSA_ILi32EEEEEENS_12float_e4m3_tENS5_IJlSB_lEEESJ_SK_NS4_8TiledMMAINS4_8MMA_AtomIJNS4_4SM904GMMA30MMA_64x16x32_F32E4M3E4M3_SS_TNILNSO_7ScaleInE1ELSQ_1EEEEEENS4_6LayoutINS5_IJNSA_ILi2EEESB_SB_EEENS5_IJSB_NSA_ILi0EEESW_EEEEENS5_IJNS4_10UnderscoreESZ_SZ_EEEEENS4_13SM90_TMA_LOADENS4_14ComposedLayoutINS4_7SwizzleILi1ELi4ELi3EEENS4_18smem_ptr_flag_bitsILi8EEENST_INS5_IJNSA_ILi8EEESH_EEENS5_IJSH_SB_EEEEEEEvNS4_8identityES12_S1C_vS1D_EENS_8epilogue10collective6detail29Sm90TmaWarpSpecializedAdapterINS1G_15DefaultEpilogueISJ_SK_SK_NS1F_6thread17LinearCombinationISJ_Li1EffLNS1K_9ScaleType4KindE0ELNS_15FloatRoundStyleE2ESJ_EENS1_15EpilogueDefaultEEEEEvvEEEEvNT_6ParamsE,"a",@progbits
	.sectionflags	@""
	.align	4
.nv.constant0._ZN7cutlass13device_kernelINS_4gemm6kernel13GemmUniversalIN4cute5tupleIJiiiiEEENS1_10collective13CollectiveMmaINS1_37MainloopSm90TmaGmmaWarpSpecializedFP8ILi10ENS5_IJNS4_1CILi1EEESB_SB_EEENS1_35KernelTmaWarpSpecializedCooperativeEEENS5_IJNSA_ILi512EEENSA_ILi176EEENSA_ILi32EEEEEENS_12float_e4m3_tENS5_IJlSB_lEEESJ_SK_NS4_8TiledMMAINS4_8MMA_AtomIJNS4_4SM904GMMA30MMA_64x16x32_F32E4M3E4M3_SS_TNILNSO_7ScaleInE1ELSQ_1EEEEEENS4_6LayoutINS5_IJNSA_ILi2EEESB_SB_EEENS5_IJSB_NSA_ILi0EEESW_EEEEENS5_IJNS4_10UnderscoreESZ_SZ_EEEEENS4_13SM90_TMA_LOADENS4_14ComposedLayoutINS4_7SwizzleILi1ELi4ELi3EEENS4_18smem_ptr_flag_bitsILi8EEENST_INS5_IJNSA_ILi8EEESH_EEENS5_IJSH_SB_EEEEEEEvNS4_8identityES12_S1C_vS1D_EENS_8epilogue10collective6detail29Sm90TmaWarpSpecializedAdapterINS1G_15DefaultEpilogueISJ_SK_SK_NS1F_6thread17LinearCombinationISJ_Li1EffLNS1K_9ScaleType4KindE0ELNS_15FloatRoundStyleE2ESJ_EENS1_15EpilogueDefaultEEEEEvvEEEEvNT_6ParamsE:
	.zero		1664


//--------------------- SYMBOLS --------------------------

	.type		.nv.reservedSmem.offset0,@object
	.size		.nv.reservedSmem.offset0,0x4
